	.target	sm_100a

	.elftype	@"ET_EXEC"


//--------------------- .note.nv.tkinfo           --------------------------
	.section	.note.nv.tkinfo,"",@"SHT_NOTE"
	.sectionflags	@"SHF_NOTE_NV_TKINFO"
	.tkinfo
        /*0018*/ 	.word	0x00000002
        /*0030*/ 	.string	""
        /*0030*/ 	.string	"ptxas"
        /*0030*/ 	.string	"Cuda compilation tools, release 13.0, V13.0.88"
        /*0030*/ 	.string	"Build cuda_13.0.r13.0/compiler.36424714_0"
        /*0030*/ 	.string	"-arch sm_100a -m 64 "



//--------------------- .note.nv.cuinfo           --------------------------
	.section	.note.nv.cuinfo,"",@"SHT_NOTE"
	.sectionflags	@"SHF_NOTE_NV_CUINFO"
        /*0018*/ 	.short	0x0002
        /*001a*/ 	.short	0x0064
        /*001c*/ 	.short	0x0082
	.zero		2


//--------------------- .nv.info                  --------------------------
	.section	.nv.info,"",@"SHT_CUDA_INFO"
	.align	4


	//----- nvinfo : EIATTR_REGCOUNT
	.align		4
        /*0000*/ 	.byte	0x04, 0x2f
        /*0002*/ 	.short	(.L_19 - .L_18)
	.align		4
.L_18:
        /*0004*/ 	.word	index@(_ZN7cutlass13device_kernelINS_4gemm6kernel13GemmUniversalIN4cute5tupleIJiiiiEEENS1_10collective13CollectiveMmaINS1_35MainloopSm100TmaUmmaWarpSpecializedILi16ELi2ELi4ENS5_IJNS4_1CILi2EEESB_NSA_ILi1EEEEEEEENS5_IJNSA_ILi128EEENSA_ILi256EEENSA_ILi32EEEEEENS_10bfloat16_tENS5_IJlSC_lEEESJ_SK_NS4_8TiledMMAINS4_8MMA_AtomIJNS4_26SM100_MMA_F16BF16_2x1SM_SSISJ_SJ_fLi128ELi256ELNS4_4UMMA5MajorE0ELSP_0ELNSO_7ScaleInE0ELSQ_0EEEEEENS4_6LayoutINS5_IJSC_SC_SC_EEENS5_IJNSA_ILi0EEESV_SV_EEEEENS5_IJNS4_10UnderscoreESY_SY_EEEEENS4_28SM100_TMA_2SM_LOAD_MULTICASTENS4_14ComposedLayoutINS4_7SwizzleILi2ELi4ELi3EEENS4_18smem_ptr_flag_bitsILi16EEENST_INS5_IJNSA_ILi8EEESH_EEENS5_IJSH_SC_EEEEEEEvNS4_8identityENS4_18SM100_TMA_2SM_LOADES1B_vS1C_EENS_8epilogue10collective18CollectiveEpilogueINS1F_23Sm100TmaWarpSpecializedILi4ELi2ELi32ELb1ELb0EEEJNS5_IJNSA_ILi64EEESG_SH_EEENS5_IJNST_IS1K_SC_EENST_INS5_IJSH_SB_EEENS5_IJSC_SF_EEEEEEEESJ_SK_SJ_SK_NS1F_6fusion15FusionCallbacksIS1J_NS1R_17LinearCombinationISJ_fSJ_fLNS_15FloatRoundStyleE2EEES1L_S1Q_JEEENS4_5SM1004TMEM4LOAD26SM100_TMEM_LOAD_32dp32b32xENS4_13SM90_TMA_LOADES1B_NS4_39AutoVectorizingCopyWithAssumedAlignmentILi128EEENS4_14SM90_TMA_STOREES1B_S23_S23_EEEvvEEEEvNT_6ParamsE)
        /*0008*/ 	.word	0x00000076


	//----- nvinfo : EIATTR_FRAME_SIZE
	.align		4
.L_19:
        /*000c*/ 	.byte	0x04, 0x11
        /*000e*/ 	.short	(.L_21 - .L_20)
	.align		4
.L_20:
        /*0010*/ 	.word	index@($__internal_2_$__cuda_sm10x_tcgen05_guardrail_trap_unallocated_columns_being_dealloced)
        /*0014*/ 	.word	0x00000000


	//----- nvinfo : EIATTR_FRAME_SIZE
	.align		4
.L_21:
        /*0018*/ 	.byte	0x04, 0x11
        /*001a*/ 	.short	(.L_23 - .L_22)
	.align		4
.L_22:
        /*001c*/ 	.word	index@($__internal_1_$__cuda_sm10x_tcgen05_guardrail_trap_phase_invalid_during_alloc)
        /*0020*/ 	.word	0x00000000


	//----- nvinfo : EIATTR_FRAME_SIZE
	.align		4
.L_23:
        /*0024*/ 	.byte	0x04, 0x11
        /*0026*/ 	.short	(.L_25 - .L_24)
	.align		4
.L_24:
        /*0028*/ 	.word	index@($__internal_0_$__cuda_sm10x_tcgen05_guardrail_trap_col_being_dealloced_not_returned_by_alloc)
        /*002c*/ 	.word	0x00000000


	//----- nvinfo : EIATTR_FRAME_SIZE
	.align		4
.L_25:
        /*0030*/ 	.byte	0x04, 0x11
        /*0032*/ 	.short	(.L_27 - .L_26)
	.align		4
.L_26:
        /*0034*/ 	.word	index@(_ZN7cutlass13device_kernelINS_4gemm6kernel13GemmUniversalIN4cute5tupleIJiiiiEEENS1_10collective13CollectiveMmaINS1_35MainloopSm100TmaUmmaWarpSpecializedILi16ELi2ELi4ENS5_IJNS4_1CILi2EEESB_NSA_ILi1EEEEEEEENS5_IJNSA_ILi128EEENSA_ILi256EEENSA_ILi32EEEEEENS_10bfloat16_tENS5_IJlSC_lEEESJ_SK_NS4_8TiledMMAINS4_8MMA_AtomIJNS4_26SM100_MMA_F16BF16_2x1SM_SSISJ_SJ_fLi128ELi256ELNS4_4UMMA5MajorE0ELSP_0ELNSO_7ScaleInE0ELSQ_0EEEEEENS4_6LayoutINS5_IJSC_SC_SC_EEENS5_IJNSA_ILi0EEESV_SV_EEEEENS5_IJNS4_10UnderscoreESY_SY_EEEEENS4_28SM100_TMA_2SM_LOAD_MULTICASTENS4_14ComposedLayoutINS4_7SwizzleILi2ELi4ELi3EEENS4_18smem_ptr_flag_bitsILi16EEENST_INS5_IJNSA_ILi8EEESH_EEENS5_IJSH_SC_EEEEEEEvNS4_8identityENS4_18SM100_TMA_2SM_LOADES1B_vS1C_EENS_8epilogue10collective18CollectiveEpilogueINS1F_23Sm100TmaWarpSpecializedILi4ELi2ELi32ELb1ELb0EEEJNS5_IJNSA_ILi64EEESG_SH_EEENS5_IJNST_IS1K_SC_EENST_INS5_IJSH_SB_EEENS5_IJSC_SF_EEEEEEEESJ_SK_SJ_SK_NS1F_6fusion15FusionCallbacksIS1J_NS1R_17LinearCombinationISJ_fSJ_fLNS_15FloatRoundStyleE2EEES1L_S1Q_JEEENS4_5SM1004TMEM4LOAD26SM100_TMEM_LOAD_32dp32b32xENS4_13SM90_TMA_LOADES1B_NS4_39AutoVectorizingCopyWithAssumedAlignmentILi128EEENS4_14SM90_TMA_STOREES1B_S23_S23_EEEvvEEEEvNT_6ParamsE)
        /*0038*/ 	.word	0x00000000


	//----- nvinfo : EIATTR_MIN_STACK_SIZE
	.align		4
.L_27:
        /*003c*/ 	.byte	0x04, 0x12
        /*003e*/ 	.short	(.L_29 - .L_28)
	.align		4
.L_28:
        /*0040*/ 	.word	index@(_ZN7cutlass13device_kernelINS_4gemm6kernel13GemmUniversalIN4cute5tupleIJiiiiEEENS1_10collective13CollectiveMmaINS1_35MainloopSm100TmaUmmaWarpSpecializedILi16ELi2ELi4ENS5_IJNS4_1CILi2EEESB_NSA_ILi1EEEEEEEENS5_IJNSA_ILi128EEENSA_ILi256EEENSA_ILi32EEEEEENS_10bfloat16_tENS5_IJlSC_lEEESJ_SK_NS4_8TiledMMAINS4_8MMA_AtomIJNS4_26SM100_MMA_F16BF16_2x1SM_SSISJ_SJ_fLi128ELi256ELNS4_4UMMA5MajorE0ELSP_0ELNSO_7ScaleInE0ELSQ_0EEEEEENS4_6LayoutINS5_IJSC_SC_SC_EEENS5_IJNSA_ILi0EEESV_SV_EEEEENS5_IJNS4_10UnderscoreESY_SY_EEEEENS4_28SM100_TMA_2SM_LOAD_MULTICASTENS4_14ComposedLayoutINS4_7SwizzleILi2ELi4ELi3EEENS4_18smem_ptr_flag_bitsILi16EEENST_INS5_IJNSA_ILi8EEESH_EEENS5_IJSH_SC_EEEEEEEvNS4_8identityENS4_18SM100_TMA_2SM_LOADES1B_vS1C_EENS_8epilogue10collective18CollectiveEpilogueINS1F_23Sm100TmaWarpSpecializedILi4ELi2ELi32ELb1ELb0EEEJNS5_IJNSA_ILi64EEESG_SH_EEENS5_IJNST_IS1K_SC_EENST_INS5_IJSH_SB_EEENS5_IJSC_SF_EEEEEEEESJ_SK_SJ_SK_NS1F_6fusion15FusionCallbacksIS1J_NS1R_17LinearCombinationISJ_fSJ_fLNS_15FloatRoundStyleE2EEES1L_S1Q_JEEENS4_5SM1004TMEM4LOAD26SM100_TMEM_LOAD_32dp32b32xENS4_13SM90_TMA_LOADES1B_NS4_39AutoVectorizingCopyWithAssumedAlignmentILi128EEENS4_14SM90_TMA_STOREES1B_S23_S23_EEEvvEEEEvNT_6ParamsE)
        /*0044*/ 	.word	0x00000000
.L_29:


//--------------------- .nv.compat                --------------------------
	.section	.nv.compat,"",@"SHT_CUDA_COMPAT_INFO"
	.align	4
        /*0000*/ 	.byte	0x02, 0x09, 0x01, 0x00, 0x02, 0x02, 0x02, 0x00, 0x02, 0x05, 0x05, 0x00, 0x03, 0x07, 0x01, 0x01
        /*0010*/ 	.byte	0x02, 0x03, 0x01, 0x00, 0x02, 0x06, 0x01, 0x00, 0x04, 0x0b, 0x08, 0x00, 0x09, 0x00, 0x00, 0x00
        /*0020*/ 	.byte	0x00, 0x00, 0x00, 0x00


//--------------------- .nv.info._ZN7cutlass13device_kernelINS_4gemm6kernel13GemmUniversalIN4cute5tupleIJiiiiEEENS1_10collective13CollectiveMmaINS1_35MainloopSm100TmaUmmaWarpSpecializedILi16ELi2ELi4ENS5_IJNS4_1CILi2EEESB_NSA_ILi1EEEEEEEENS5_IJNSA_ILi128EEENSA_ILi256EEENSA_ILi32EEEEEENS_10bfloat16_tENS5_IJlSC_lEEESJ_SK_NS4_8TiledMMAINS4_8MMA_AtomIJNS4_26SM100_MMA_F16BF16_2x1SM_SSISJ_SJ_fLi128ELi256ELNS4_4UMMA5MajorE0ELSP_0ELNSO_7ScaleInE0ELSQ_0EEEEEENS4_6LayoutINS5_IJSC_SC_SC_EEENS5_IJNSA_ILi0EEESV_SV_EEEEENS5_IJNS4_10UnderscoreESY_SY_EEEEENS4_28SM100_TMA_2SM_LOAD_MULTICASTENS4_14ComposedLayoutINS4_7SwizzleILi2ELi4ELi3EEENS4_18smem_ptr_flag_bitsILi16EEENST_INS5_IJNSA_ILi8EEESH_EEENS5_IJSH_SC_EEEEEEEvNS4_8identityENS4_18SM100_TMA_2SM_LOADES1B_vS1C_EENS_8epilogue10collective18CollectiveEpilogueINS1F_23Sm100TmaWarpSpecializedILi4ELi2ELi32ELb1ELb0EEEJNS5_IJNSA_ILi64EEESG_SH_EEENS5_IJNST_IS1K_SC_EENST_INS5_IJSH_SB_EEENS5_IJSC_SF_EEEEEEEESJ_SK_SJ_SK_NS1F_6fusion15FusionCallbacksIS1J_NS1R_17LinearCombinationISJ_fSJ_fLNS_15FloatRoundStyleE2EEES1L_S1Q_JEEENS4_5SM1004TMEM4LOAD26SM100_TMEM_LOAD_32dp32b32xENS4_13SM90_TMA_LOADES1B_NS4_39AutoVectorizingCopyWithAssumedAlignmentILi128EEENS4_14SM90_TMA_STOREES1B_S23_S23_EEEvvEEEEvNT_6ParamsE --------------------------
	.section	.nv.info._ZN7cutlass13device_kernelINS_4gemm6kernel13GemmUniversalIN4cute5tupleIJiiiiEEENS1_10collective13CollectiveMmaINS1_35MainloopSm100TmaUmmaWarpSpecializedILi16ELi2ELi4ENS5_IJNS4_1CILi2EEESB_NSA_ILi1EEEEEEEENS5_IJNSA_ILi128EEENSA_ILi256EEENSA_ILi32EEEEEENS_10bfloat16_tENS5_IJlSC_lEEESJ_SK_NS4_8TiledMMAINS4_8MMA_AtomIJNS4_26SM100_MMA_F16BF16_2x1SM_SSISJ_SJ_fLi128ELi256ELNS4_4UMMA5MajorE0ELSP_0ELNSO_7ScaleInE0ELSQ_0EEEEEENS4_6LayoutINS5_IJSC_SC_SC_EEENS5_IJNSA_ILi0EEESV_SV_EEEEENS5_IJNS4_10UnderscoreESY_SY_EEEEENS4_28SM100_TMA_2SM_LOAD_MULTICASTENS4_14ComposedLayoutINS4_7SwizzleILi2ELi4ELi3EEENS4_18smem_ptr_flag_bitsILi16EEENST_INS5_IJNSA_ILi8EEESH_EEENS5_IJSH_SC_EEEEEEEvNS4_8identityENS4_18SM100_TMA_2SM_LOADES1B_vS1C_EENS_8epilogue10collective18CollectiveEpilogueINS1F_23Sm100TmaWarpSpecializedILi4ELi2ELi32ELb1ELb0EEEJNS5_IJNSA_ILi64EEESG_SH_EEENS5_IJNST_IS1K_SC_EENST_INS5_IJSH_SB_EEENS5_IJSC_SF_EEEEEEEESJ_SK_SJ_SK_NS1F_6fusion15FusionCallbacksIS1J_NS1R_17LinearCombinationISJ_fSJ_fLNS_15FloatRoundStyleE2EEES1L_S1Q_JEEENS4_5SM1004TMEM4LOAD26SM100_TMEM_LOAD_32dp32b32xENS4_13SM90_TMA_LOADES1B_NS4_39AutoVectorizingCopyWithAssumedAlignmentILi128EEENS4_14SM90_TMA_STOREES1B_S23_S23_EEEvvEEEEvNT_6ParamsE,"",@"SHT_CUDA_INFO"
	.sectionflags	@""
	.align	4


	//----- nvinfo : EIATTR_CUDA_API_VERSION
	.align		4
        /*0000*/ 	.byte	0x04, 0x37
        /*0002*/ 	.short	(.L_31 - .L_30)
.L_30:
        /*0004*/ 	.word	0x00000082


	//----- nvinfo : EIATTR_KPARAM_INFO
	.align		4
.L_31:
        /*0008*/ 	.byte	0x04, 0x17
        /*000a*/ 	.short	(.L_33 - .L_32)
.L_32:
        /*000c*/ 	.word	0x00000000
        /*0010*/ 	.short	0x0000
        /*0012*/ 	.short	0x0000
        /*0014*/ 	.byte	0x00, 0xf0, 0x01, 0x20


	//----- nvinfo : EIATTR_AT_ENTRY_FRAGMENTS
	.align		4
.L_33:
        /*0018*/ 	.byte	0x04, 0x4f
        /*001a*/ 	.short	(.L_35 - .L_34)


	//   ....[0]....
.L_34:
        /*001c*/ 	.word	0x00000007


	//----- nvinfo : EIATTR_RESERVED_SMEM_USED
	.align		4
.L_35:
        /*0020*/ 	.byte	0x01, 0x41
	.zero		2


	//----- nvinfo : EIATTR_SPARSE_MMA_MASK
	.align		4
        /*0024*/ 	.byte	0x03, 0x50
        /*0026*/ 	.short	0x0000


	//----- nvinfo : EIATTR_TCGEN05_2CTA_USED
	.align		4
        /*0028*/ 	.byte	0x01, 0x52
	.zero		2


	//----- nvinfo : EIATTR_MAXREG_COUNT
	.align		4
        /*002c*/ 	.byte	0x03, 0x1b
        /*002e*/ 	.short	0x00ff


	//----- nvinfo : EIATTR_NUM_BARRIERS
	.align		4
        /*0030*/ 	.byte	0x02, 0x4c
        /*0032*/ 	.byte	0x07
	.zero		1


	//----- nvinfo : EIATTR_EXTERNS
	.align		4
        /*0034*/ 	.byte	0x04, 0x0f
        /*0036*/ 	.short	(.L_37 - .L_36)


	//   ....[0]....
	.align		4
.L_36:
        /*0038*/ 	.word	index@(__assertfail)


	//----- nvinfo : EIATTR_MERCURY_ISA_VERSION
	.align		4
.L_37:
        /*003c*/ 	.byte	0x03, 0x5f
        /*003e*/ 	.short	0x0101


	//----- nvinfo : EIATTR_INT_WARP_WIDE_INSTR_OFFSETS
	.align		4
        /*0040*/ 	.byte	0x04, 0x31
        /*0042*/ 	.short	(.L_39 - .L_38)


	//   ....[0]....
.L_38:
        /*0044*/ 	.word	0x00000f90


	//   ....[1]....
        /*0048*/ 	.word	0x00001040


	//   ....[2]....
        /*004c*/ 	.word	0x00004b40


	//   ....[3]....
        /*0050*/ 	.word	0x00004b60


	//   ....[4]....
        /*0054*/ 	.word	0x00004b90


	//   ....[5]....
        /*0058*/ 	.word	0x00005710


	//   ....[6]....
        /*005c*/ 	.word	0x000057b0


	//   ....[7]....
        /*0060*/ 	.word	0x00005860


	//   ....[8]....
        /*0064*/ 	.word	0x000058d0


	//   ....[9]....
        /*0068*/ 	.word	0x00005990


	//   ....[10]....
        /*006c*/ 	.word	0x00005a30


	//   ....[11]....
        /*0070*/ 	.word	0x00005aa0


	//   ....[12]....
        /*0074*/ 	.word	0x00005b60


	//   ....[13]....
        /*0078*/ 	.word	0x00005c00


	//   ....[14]....
        /*007c*/ 	.word	0x00005ca0


	//   ....[15]....
        /*0080*/ 	.word	0x00005d90


	//   ....[16]....
        /*0084*/ 	.word	0x00005e70


	//----- nvinfo : EIATTR_COOP_GROUP_MASK_REGIDS
	.align		4
.L_39:
        /*0088*/ 	.byte	0x04, 0x29
        /*008a*/ 	.short	(.L_41 - .L_40)


	//   ....[0]....
.L_40:
        /*008c*/ 	.word	0xffffffff


	//   ....[1]....
        /*0090*/ 	.word	0xffffffff


	//   ....[2]....
        /*0094*/ 	.word	0xffffffff


	//   ....[3]....
        /*0098*/ 	.word	0xffffffff


	//   ....[4]....
        /*009c*/ 	.word	0xffffffff


	//   ....[5]....
        /*00a0*/ 	.word	0xffffffff


	//   ....[6]....
        /*00a4*/ 	.word	0xffffffff


	//   ....[7]....
        /*00a8*/ 	.word	0xffffffff


	//   ....[8]....
        /*00ac*/ 	.word	0xffffffff


	//   ....[9]....
        /*00b0*/ 	.word	0xffffffff


	//   ....[10]....
        /*00b4*/ 	.word	0xffffffff


	//   ....[11]....
        /*00b8*/ 	.word	0xffffffff


	//   ....[12]....
        /*00bc*/ 	.word	0xffffffff


	//   ....[13]....
        /*00c0*/ 	.word	0xffffffff


	//----- nvinfo : EIATTR_COOP_GROUP_INSTR_OFFSETS
	.align		4
.L_41:
        /*00c4*/ 	.byte	0x04, 0x28
        /*00c6*/ 	.short	(.L_43 - .L_42)


	//   ....[0]....
.L_42:
        /*00c8*/ 	.word	0x000000b0


	//   ....[1]....
        /*00cc*/ 	.word	0x00000520


	//   ....[2]....
        /*00d0*/ 	.word	0x000008a0


	//   ....[3]....
        /*00d4*/ 	.word	0x00000a40


	//   ....[4]....
        /*00d8*/ 	.word	0x00000b40


	//   ....[5]....
        /*00dc*/ 	.word	0x00000cb0


	//   ....[6]....
        /*00e0*/ 	.word	0x00000e50


	//   ....[7]....
        /*00e4*/ 	.word	0x000010b0


	//   ....[8]....
        /*00e8*/ 	.word	0x00002450


	//   ....[9]....
        /*00ec*/ 	.word	0x00003a00


	//   ....[10]....
        /*00f0*/ 	.word	0x00003ed0


	//   ....[11]....
        /*00f4*/ 	.word	0x00003f00


	//   ....[12]....
        /*00f8*/ 	.word	0x00004a40


	//   ....[13]....
        /*00fc*/ 	.word	0x00004c50


	//----- nvinfo : EIATTR_VRC_CTA_INIT_COUNT
	.align		4
.L_43:
        /*0100*/ 	.byte	0x02, 0x4a
        /*0102*/ 	.byte	0x80
	.zero		1


	//----- nvinfo : EIATTR_SYSCALL_OFFSETS
	.align		4
        /*0104*/ 	.byte	0x04, 0x46
        /*0106*/ 	.short	(.L_45 - .L_44)


	//   ....[0]....
.L_44:
        /*0108*/ 	.word	0x00006a30


	//   ....[1]....
        /*010c*/ 	.word	0x00006b20


	//   ....[2]....
        /*0110*/ 	.word	0x000072c0


	//   ....[3]....
        /*0114*/ 	.word	0x00007f90


	//   ....[4]....
        /*0118*/ 	.word	0x00008c40


	//   ....[5]....
        /*011c*/ 	.word	0x000098e0


	//----- nvinfo : EIATTR_MBARRIER_INSTR_OFFSETS
	.align		4
.L_45:
        /*0120*/ 	.byte	0x04, 0x39
        /*0122*/ 	.short	(.L_47 - .L_46)


	//   ....[0]....
.L_46:
        /*0124*/ 	.word	0x00000680
        /*0128*/ 	.word	0x000000ff
        /*012c*/ 	.word	0x00000000
        /*0130*/ 	.short	0x0100
        /*0132*/ 	.byte	0x04
	.zero		1


	//   ....[1]....
        /*0134*/ 	.word	0x00000690
        /*0138*/ 	.word	0x000000ff
        /*013c*/ 	.word	0x00000080
        /*0140*/ 	.short	0x0100
        /*0142*/ 	.byte	0x04
	.zero		1


	//   ....[2]....
        /*0144*/ 	.word	0x000006a0
        /*0148*/ 	.word	0x000000ff
        /*014c*/ 	.word	0x00000008
        /*0150*/ 	.short	0x0100
        /*0152*/ 	.byte	0x04
	.zero		1


	//   ....[3]....
        /*0154*/ 	.word	0x000006b0
        /*0158*/ 	.word	0x000000ff
        /*015c*/ 	.word	0x00000088
        /*0160*/ 	.short	0x0100
        /*0162*/ 	.byte	0x04
	.zero		1


	//   ....[4]....
        /*0164*/ 	.word	0x000006c0
        /*0168*/ 	.word	0x000000ff
        /*016c*/ 	.word	0x00000010
        /*0170*/ 	.short	0x0100
        /*0172*/ 	.byte	0x04
	.zero		1


	//   ....[5]....
        /*0174*/ 	.word	0x000006d0
        /*0178*/ 	.word	0x000000ff
        /*017c*/ 	.word	0x00000090
        /*0180*/ 	.short	0x0100
        /*0182*/ 	.byte	0x04
	.zero		1


	//   ....[6]....
        /*0184*/ 	.word	0x000006e0
        /*0188*/ 	.word	0x000000ff
        /*018c*/ 	.word	0x00000018
        /*0190*/ 	.short	0x0100
        /*0192*/ 	.byte	0x04
	.zero		1


	//   ....[7]....
        /*0194*/ 	.word	0x000006f0
        /*0198*/ 	.word	0x000000ff
        /*019c*/ 	.word	0x00000098
        /*01a0*/ 	.short	0x0100
        /*01a2*/ 	.byte	0x04
	.zero		1


	//   ....[8]....
        /*01a4*/ 	.word	0x00000700
        /*01a8*/ 	.word	0x000000ff
        /*01ac*/ 	.word	0x00000020
        /*01b0*/ 	.short	0x0100
        /*01b2*/ 	.byte	0x04
	.zero		1


	//   ....[9]....
        /*01b4*/ 	.word	0x00000710
        /*01b8*/ 	.word	0x000000ff
        /*01bc*/ 	.word	0x000000a0
        /*01c0*/ 	.short	0x0100
        /*01c2*/ 	.byte	0x04
	.zero		1


	//   ....[10]....
        /*01c4*/ 	.word	0x00000720
        /*01c8*/ 	.word	0x000000ff
        /*01cc*/ 	.word	0x00000028
        /*01d0*/ 	.short	0x0100
        /*01d2*/ 	.byte	0x04
	.zero		1


	//   ....[11]....
        /*01d4*/ 	.word	0x00000730
        /*01d8*/ 	.word	0x000000ff
        /*01dc*/ 	.word	0x000000a8
        /*01e0*/ 	.short	0x0100
        /*01e2*/ 	.byte	0x04
	.zero		1


	//   ....[12]....
        /*01e4*/ 	.word	0x00000740
        /*01e8*/ 	.word	0x000000ff
        /*01ec*/ 	.word	0x00000030
        /*01f0*/ 	.short	0x0100
        /*01f2*/ 	.byte	0x04
	.zero		1


	//   ....[13]....
        /*01f4*/ 	.word	0x00000750
        /*01f8*/ 	.word	0x000000ff
        /*01fc*/ 	.word	0x000000b0
        /*0200*/ 	.short	0x0100
        /*0202*/ 	.byte	0x04
	.zero		1


	//   ....[14]....
        /*0204*/ 	.word	0x00000760
        /*0208*/ 	.word	0x000000ff
        /*020c*/ 	.word	0x00000038
        /*0210*/ 	.short	0x0100
        /*0212*/ 	.byte	0x04
	.zero		1


	//   ....[15]....
        /*0214*/ 	.word	0x00000770
        /*0218*/ 	.word	0x000000ff
        /*021c*/ 	.word	0x000000b8
        /*0220*/ 	.short	0x0100
        /*0222*/ 	.byte	0x04
	.zero		1


	//   ....[16]....
        /*0224*/ 	.word	0x00000780
        /*0228*/ 	.word	0x000000ff
        /*022c*/ 	.word	0x00000040
        /*0230*/ 	.short	0x0100
        /*0232*/ 	.byte	0x04
	.zero		1


	//   ....[17]....
        /*0234*/ 	.word	0x00000790
        /*0238*/ 	.word	0x000000ff
        /*023c*/ 	.word	0x000000c0
        /*0240*/ 	.short	0x0100
        /*0242*/ 	.byte	0x04
	.zero		1


	//   ....[18]....
        /*0244*/ 	.word	0x000007a0
        /*0248*/ 	.word	0x000000ff
        /*024c*/ 	.word	0x00000048
        /*0250*/ 	.short	0x0100
        /*0252*/ 	.byte	0x04
	.zero		1


	//   ....[19]....
        /*0254*/ 	.word	0x000007b0
        /*0258*/ 	.word	0x000000ff
        /*025c*/ 	.word	0x000000c8
        /*0260*/ 	.short	0x0100
        /*0262*/ 	.byte	0x04
	.zero		1


	//   ....[20]....
        /*0264*/ 	.word	0x000007c0
        /*0268*/ 	.word	0x000000ff
        /*026c*/ 	.word	0x00000050
        /*0270*/ 	.short	0x0100
        /*0272*/ 	.byte	0x04
	.zero		1


	//   ....[21]....
        /*0274*/ 	.word	0x000007d0
        /*0278*/ 	.word	0x000000ff
        /*027c*/ 	.word	0x000000d0
        /*0280*/ 	.short	0x0100
        /*0282*/ 	.byte	0x04
	.zero		1


	//   ....[22]....
        /*0284*/ 	.word	0x000007e0
        /*0288*/ 	.word	0x000000ff
        /*028c*/ 	.word	0x00000058
        /*0290*/ 	.short	0x0100
        /*0292*/ 	.byte	0x04
	.zero		1


	//   ....[23]....
        /*0294*/ 	.word	0x000007f0
        /*0298*/ 	.word	0x000000ff
        /*029c*/ 	.word	0x000000d8
        /*02a0*/ 	.short	0x0100
        /*02a2*/ 	.byte	0x04
	.zero		1


	//   ....[24]....
        /*02a4*/ 	.word	0x00000800
        /*02a8*/ 	.word	0x000000ff
        /*02ac*/ 	.word	0x00000060
        /*02b0*/ 	.short	0x0100
        /*02b2*/ 	.byte	0x04
	.zero		1


	//   ....[25]....
        /*02b4*/ 	.word	0x00000810
        /*02b8*/ 	.word	0x000000ff
        /*02bc*/ 	.word	0x000000e0
        /*02c0*/ 	.short	0x0100
        /*02c2*/ 	.byte	0x04
	.zero		1


	//   ....[26]....
        /*02c4*/ 	.word	0x00000820
        /*02c8*/ 	.word	0x000000ff
        /*02cc*/ 	.word	0x00000068
        /*02d0*/ 	.short	0x0100
        /*02d2*/ 	.byte	0x04
	.zero		1


	//   ....[27]....
        /*02d4*/ 	.word	0x00000830
        /*02d8*/ 	.word	0x000000ff
        /*02dc*/ 	.word	0x000000e8
        /*02e0*/ 	.short	0x0100
        /*02e2*/ 	.byte	0x04
	.zero		1


	//   ....[28]....
        /*02e4*/ 	.word	0x00000840
        /*02e8*/ 	.word	0x000000ff
        /*02ec*/ 	.word	0x00000070
        /*02f0*/ 	.short	0x0100
        /*02f2*/ 	.byte	0x04
	.zero		1


	//   ....[29]....
        /*02f4*/ 	.word	0x00000850
        /*02f8*/ 	.word	0x000000ff
        /*02fc*/ 	.word	0x000000f0
        /*0300*/ 	.short	0x0100
        /*0302*/ 	.byte	0x04
	.zero		1


	//   ....[30]....
        /*0304*/ 	.word	0x00000860
        /*0308*/ 	.word	0x000000ff
        /*030c*/ 	.word	0x00000078
        /*0310*/ 	.short	0x0100
        /*0312*/ 	.byte	0x04
	.zero		1


	//   ....[31]....
        /*0314*/ 	.word	0x00000870
        /*0318*/ 	.word	0x000000ff
        /*031c*/ 	.word	0x000000f8
        /*0320*/ 	.short	0x0100
        /*0322*/ 	.byte	0x04
	.zero		1


	//   ....[32]....
        /*0324*/ 	.word	0x000009b0
        /*0328*/ 	.word	0x000000ff
        /*032c*/ 	.word	0x00000100
        /*0330*/ 	.short	0x0100
        /*0332*/ 	.byte	0x04
	.zero		1


	//   ....[33]....
        /*0334*/ 	.word	0x000009c0
        /*0338*/ 	.word	0x000000ff
        /*033c*/ 	.word	0x00000120
        /*0340*/ 	.short	0x0100
        /*0342*/ 	.byte	0x04
	.zero		1


	//   ....[34]....
        /*0344*/ 	.word	0x000009d0
        /*0348*/ 	.word	0x000000ff
        /*034c*/ 	.word	0x00000108
        /*0350*/ 	.short	0x0100
        /*0352*/ 	.byte	0x04
	.zero		1


	//   ....[35]....
        /*0354*/ 	.word	0x000009e0
        /*0358*/ 	.word	0x000000ff
        /*035c*/ 	.word	0x00000128
        /*0360*/ 	.short	0x0100
        /*0362*/ 	.byte	0x04
	.zero		1


	//   ....[36]....
        /*0364*/ 	.word	0x000009f0
        /*0368*/ 	.word	0x000000ff
        /*036c*/ 	.word	0x00000110
        /*0370*/ 	.short	0x0100
        /*0372*/ 	.byte	0x04
	.zero		1


	//   ....[37]....
        /*0374*/ 	.word	0x00000a00
        /*0378*/ 	.word	0x000000ff
        /*037c*/ 	.word	0x00000130
        /*0380*/ 	.short	0x0100
        /*0382*/ 	.byte	0x04
	.zero		1


	//   ....[38]....
        /*0384*/ 	.word	0x00000a10
        /*0388*/ 	.word	0x000000ff
        /*038c*/ 	.word	0x00000118
        /*0390*/ 	.short	0x0100
        /*0392*/ 	.byte	0x04
	.zero		1


	//   ....[39]....
        /*0394*/ 	.word	0x00000a20
        /*0398*/ 	.word	0x000000ff
        /*039c*/ 	.word	0x00000138
        /*03a0*/ 	.short	0x0100
        /*03a2*/ 	.byte	0x04
	.zero		1


	//   ....[40]....
        /*03a4*/ 	.word	0x00000b10
        /*03a8*/ 	.word	0x000000ff
        /*03ac*/ 	.word	0x00000140
        /*03b0*/ 	.short	0x0100
        /*03b2*/ 	.byte	0x06
	.zero		1


	//   ....[41]....
        /*03b4*/ 	.word	0x00000b20
        /*03b8*/ 	.word	0x000000ff
        /*03bc*/ 	.word	0x00000148
        /*03c0*/ 	.short	0x0100
        /*03c2*/ 	.byte	0x06
	.zero		1


	//   ....[42]....
        /*03c4*/ 	.word	0x00000c60
        /*03c8*/ 	.word	0x000000ff
        /*03cc*/ 	.word	0x00000150
        /*03d0*/ 	.short	0x0100
        /*03d2*/ 	.byte	0x06
	.zero		1


	//   ....[43]....
        /*03d4*/ 	.word	0x00000c70
        /*03d8*/ 	.word	0x000000ff
        /*03dc*/ 	.word	0x00000160
        /*03e0*/ 	.short	0x0100
        /*03e2*/ 	.byte	0x06
	.zero		1


	//   ....[44]....
        /*03e4*/ 	.word	0x00000c80
        /*03e8*/ 	.word	0x000000ff
        /*03ec*/ 	.word	0x00000158
        /*03f0*/ 	.short	0x0100
        /*03f2*/ 	.byte	0x06
	.zero		1


	//   ....[45]....
        /*03f4*/ 	.word	0x00000c90
        /*03f8*/ 	.word	0x000000ff
        /*03fc*/ 	.word	0x00000168
        /*0400*/ 	.short	0x0100
        /*0402*/ 	.byte	0x06
	.zero		1


	//   ....[46]....
        /*0404*/ 	.word	0x00000dc0
        /*0408*/ 	.word	0x000000ff
        /*040c*/ 	.word	0x00000170
        /*0410*/ 	.short	0x0100
        /*0412*/ 	.byte	0x04
	.zero		1


	//   ....[47]....
        /*0414*/ 	.word	0x00000dd0
        /*0418*/ 	.word	0x000000ff
        /*041c*/ 	.word	0x00000190
        /*0420*/ 	.short	0x0100
        /*0422*/ 	.byte	0x04
	.zero		1


	//   ....[48]....
        /*0424*/ 	.word	0x00000de0
        /*0428*/ 	.word	0x000000ff
        /*042c*/ 	.word	0x00000178
        /*0430*/ 	.short	0x0100
        /*0432*/ 	.byte	0x04
	.zero		1


	//   ....[49]....
        /*0434*/ 	.word	0x00000df0
        /*0438*/ 	.word	0x000000ff
        /*043c*/ 	.word	0x00000198
        /*0440*/ 	.short	0x0100
        /*0442*/ 	.byte	0x04
	.zero		1


	//   ....[50]....
        /*0444*/ 	.word	0x00000e00
        /*0448*/ 	.word	0x000000ff
        /*044c*/ 	.word	0x00000180
        /*0450*/ 	.short	0x0100
        /*0452*/ 	.byte	0x04
	.zero		1


	//   ....[51]....
        /*0454*/ 	.word	0x00000e10
        /*0458*/ 	.word	0x000000ff
        /*045c*/ 	.word	0x000001a0
        /*0460*/ 	.short	0x0100
        /*0462*/ 	.byte	0x04
	.zero		1


	//   ....[52]....
        /*0464*/ 	.word	0x00000e20
        /*0468*/ 	.word	0x000000ff
        /*046c*/ 	.word	0x00000188
        /*0470*/ 	.short	0x0100
        /*0472*/ 	.byte	0x04
	.zero		1


	//   ....[53]....
        /*0474*/ 	.word	0x00000e30
        /*0478*/ 	.word	0x000000ff
        /*047c*/ 	.word	0x000001a8
        /*0480*/ 	.short	0x0100
        /*0482*/ 	.byte	0x04
	.zero		1


	//   ....[54]....
        /*0484*/ 	.word	0x00000f30
        /*0488*/ 	.word	0x000000ff
        /*048c*/ 	.word	0x000001b0
        /*0490*/ 	.short	0x0100
        /*0492*/ 	.byte	0x04
	.zero		1


	//   ....[55]....
        /*0494*/ 	.word	0x00000f40
        /*0498*/ 	.word	0x000000ff
        /*049c*/ 	.word	0x000001c0
        /*04a0*/ 	.short	0x0100
        /*04a2*/ 	.byte	0x04
	.zero		1


	//   ....[56]....
        /*04a4*/ 	.word	0x00000f50
        /*04a8*/ 	.word	0x000000ff
        /*04ac*/ 	.word	0x000001b8
        /*04b0*/ 	.short	0x0100
        /*04b2*/ 	.byte	0x04
	.zero		1


	//   ....[57]....
        /*04b4*/ 	.word	0x00000f60
        /*04b8*/ 	.word	0x000000ff
        /*04bc*/ 	.word	0x000001c8
        /*04c0*/ 	.short	0x0100
        /*04c2*/ 	.byte	0x04
	.zero		1


	//   ....[58]....
        /*04c4*/ 	.word	0x00001060
        /*04c8*/ 	.word	0x000000ff
        /*04cc*/ 	.word	0x000001d0
        /*04d0*/ 	.short	0x0100
        /*04d2*/ 	.byte	0x06
	.zero		1


	//   ....[59]....
        /*04d4*/ 	.word	0x00001c90
        /*04d8*/ 	.word	0x00000000
        /*04dc*/ 	.word	0x000001c0
        /*04e0*/ 	.short	0x010a
        /*04e2*/ 	.byte	0xff
	.zero		1


	//   ....[60]....
        /*04e4*/ 	.word	0x00001cb0
        /*04e8*/ 	.word	0x00000000
        /*04ec*/ 	.word	0x000001b0
        /*04f0*/ 	.short	0x0101
        /*04f2*/ 	.byte	0xff
	.zero		1


	//   ....[61]....
        /*04f4*/ 	.word	0x00001d60
        /*04f8*/ 	.word	0x000000ff
        /*04fc*/ 	.word	0x00000080
        /*0500*/ 	.short	0x010a
        /*0502*/ 	.byte	0x04
	.zero		1


	//   ....[62]....
        /*0504*/ 	.word	0x00001e30
        /*0508*/ 	.word	0x000000ff
        /*050c*/ 	.word	0x00000080
        /*0510*/ 	.short	0x010a
        /*0512*/ 	.byte	0x21
	.zero		1


	//   ....[63]....
        /*0514*/ 	.word	0x00001fe0
        /*0518*/ 	.word	0x000000ff
        /*051c*/ 	.word	0x00000080
        /*0520*/ 	.short	0x010a
        /*0522*/ 	.byte	0x05
	.zero		1


	//   ....[64]....
        /*0524*/ 	.word	0x00002100
        /*0528*/ 	.word	0x000000ff
        /*052c*/ 	.word	0x00000148
        /*0530*/ 	.short	0x0101
        /*0532*/ 	.byte	0x0d
	.zero		1


	//   ....[65]....
        /*0534*/ 	.word	0x00002120
        /*0538*/ 	.word	0x000000ff
        /*053c*/ 	.word	0x00000080
        /*0540*/ 	.short	0x010a
        /*0542*/ 	.byte	0x04
	.zero		1


	//   ....[66]....
        /*0544*/ 	.word	0x000021a0
        /*0548*/ 	.word	0x000000ff
        /*054c*/ 	.word	0x00000080
        /*0550*/ 	.short	0x010a
        /*0552*/ 	.byte	0x11
	.zero		1


	//   ....[67]....
        /*0554*/ 	.word	0x00002340
        /*0558*/ 	.word	0x000000ff
        /*055c*/ 	.word	0x00000080
        /*0560*/ 	.short	0x010a
        /*0562*/ 	.byte	0x05
	.zero		1


	//   ....[68]....
        /*0564*/ 	.word	0x00002480
        /*0568*/ 	.word	0x00000003
        /*056c*/ 	.word	0x00000150
        /*0570*/ 	.short	0x010a
        /*0572*/ 	.byte	0xff
	.zero		1


	//   ....[69]....
        /*0574*/ 	.word	0x000025d0
        /*0578*/ 	.word	0x00000000
        /*057c*/ 	.word	0x00000000
        /*0580*/ 	.short	0x0101
        /*0582*/ 	.byte	0xff
	.zero		1


	//   ....[70]....
        /*0584*/ 	.word	0x00002b90
        /*0588*/ 	.word	0x000000ff
        /*058c*/ 	.word	0x00000000
        /*0590*/ 	.short	0x010a
        /*0592*/ 	.byte	0x04
	.zero		1


	//   ....[71]....
        /*0594*/ 	.word	0x00002c20
        /*0598*/ 	.word	0x000000ff
        /*059c*/ 	.word	0x00000000
        /*05a0*/ 	.short	0x010a
        /*05a2*/ 	.byte	0x05
	.zero		1


	//   ....[72]....
        /*05a4*/ 	.word	0x00002cb0
        /*05a8*/ 	.word	0x000000ff
        /*05ac*/ 	.word	0x00000000
        /*05b0*/ 	.short	0x010a
        /*05b2*/ 	.byte	0x05
	.zero		1


	//   ....[73]....
        /*05b4*/ 	.word	0x00002d40
        /*05b8*/ 	.word	0x000000ff
        /*05bc*/ 	.word	0x00000000
        /*05c0*/ 	.short	0x010a
        /*05c2*/ 	.byte	0x05
	.zero		1


	//   ....[74]....
        /*05c4*/ 	.word	0x00002dd0
        /*05c8*/ 	.word	0x000000ff
        /*05cc*/ 	.word	0x00000000
        /*05d0*/ 	.short	0x010a
        /*05d2*/ 	.byte	0x05
	.zero		1


	//   ....[75]....
        /*05d4*/ 	.word	0x00002e60
        /*05d8*/ 	.word	0x000000ff
        /*05dc*/ 	.word	0x00000000
        /*05e0*/ 	.short	0x010a
        /*05e2*/ 	.byte	0x05
	.zero		1


	//   ....[76]....
        /*05e4*/ 	.word	0x00002ef0
        /*05e8*/ 	.word	0x000000ff
        /*05ec*/ 	.word	0x00000000
        /*05f0*/ 	.short	0x010a
        /*05f2*/ 	.byte	0x05
	.zero		1


	//   ....[77]....
        /*05f4*/ 	.word	0x00002f80
        /*05f8*/ 	.word	0x000000ff
        /*05fc*/ 	.word	0x00000000
        /*0600*/ 	.short	0x010a
        /*0602*/ 	.byte	0x05
	.zero		1


	//   ....[78]....
        /*0604*/ 	.word	0x00003010
        /*0608*/ 	.word	0x000000ff
        /*060c*/ 	.word	0x00000000
        /*0610*/ 	.short	0x010a
        /*0612*/ 	.byte	0x05
	.zero		1


	//   ....[79]....
        /*0614*/ 	.word	0x000030a0
        /*0618*/ 	.word	0x000000ff
        /*061c*/ 	.word	0x00000000
        /*0620*/ 	.short	0x010a
        /*0622*/ 	.byte	0x05
	.zero		1


	//   ....[80]....
        /*0624*/ 	.word	0x00003130
        /*0628*/ 	.word	0x000000ff
        /*062c*/ 	.word	0x00000000
        /*0630*/ 	.short	0x010a
        /*0632*/ 	.byte	0x05
	.zero		1


	//   ....[81]....
        /*0634*/ 	.word	0x000031c0
        /*0638*/ 	.word	0x000000ff
        /*063c*/ 	.word	0x00000000
        /*0640*/ 	.short	0x010a
        /*0642*/ 	.byte	0x05
	.zero		1


	//   ....[82]....
        /*0644*/ 	.word	0x00003250
        /*0648*/ 	.word	0x000000ff
        /*064c*/ 	.word	0x00000000
        /*0650*/ 	.short	0x010a
        /*0652*/ 	.byte	0x05
	.zero		1


	//   ....[83]....
        /*0654*/ 	.word	0x000032e0
        /*0658*/ 	.word	0x000000ff
        /*065c*/ 	.word	0x00000000
        /*0660*/ 	.short	0x010a
        /*0662*/ 	.byte	0x05
	.zero		1


	//   ....[84]....
        /*0664*/ 	.word	0x00003370
        /*0668*/ 	.word	0x000000ff
        /*066c*/ 	.word	0x00000000
        /*0670*/ 	.short	0x010a
        /*0672*/ 	.byte	0x05
	.zero		1


	//   ....[85]....
        /*0674*/ 	.word	0x00003410
        /*0678*/ 	.word	0x00000000
        /*067c*/ 	.word	0x00000000
        /*0680*/ 	.short	0x010a
        /*0682*/ 	.byte	0xff
	.zero		1


	//   ....[86]....
        /*0684*/ 	.word	0x00003550
        /*0688*/ 	.word	0x00000000
        /*068c*/ 	.word	0x000001b0
        /*0690*/ 	.short	0x010a
        /*0692*/ 	.byte	0xff
	.zero		1


	//   ....[87]....
        /*0694*/ 	.word	0x000035c0
        /*0698*/ 	.word	0x00000004
        /*069c*/ 	.word	0x00000000
        /*06a0*/ 	.short	0x0101
        /*06a2*/ 	.byte	0xff
	.zero		1


	//   ....[88]....
        /*06a4*/ 	.word	0x000035e0
        /*06a8*/ 	.word	0x000000ff
        /*06ac*/ 	.word	0x00000160
        /*06b0*/ 	.short	0x010a
        /*06b2*/ 	.byte	0x04
	.zero		1


	//   ....[89]....
        /*06b4*/ 	.word	0x00003700
        /*06b8*/ 	.word	0x00000000
        /*06bc*/ 	.word	0x00000150
        /*06c0*/ 	.short	0x010a
        /*06c2*/ 	.byte	0xff
	.zero		1


	//   ....[90]....
        /*06c4*/ 	.word	0x00003800
        /*06c8*/ 	.word	0x00000000
        /*06cc*/ 	.word	0x00000000
        /*06d0*/ 	.short	0x0101
        /*06d2*/ 	.byte	0xff
	.zero		1


	//   ....[91]....
        /*06d4*/ 	.word	0x00003890
        /*06d8*/ 	.word	0x000000ff
        /*06dc*/ 	.word	0x00000160
        /*06e0*/ 	.short	0x0106
        /*06e2*/ 	.byte	0x04
	.zero		1


	//   ....[92]....
        /*06e4*/ 	.word	0x000038b0
        /*06e8*/ 	.word	0x000000ff
        /*06ec*/ 	.word	0x00000160
        /*06f0*/ 	.short	0x010a
        /*06f2*/ 	.byte	0x04
	.zero		1


	//   ....[93]....
        /*06f4*/ 	.word	0x00003940
        /*06f8*/ 	.word	0x000000ff
        /*06fc*/ 	.word	0x00000160
        /*0700*/ 	.short	0x0106
        /*0702*/ 	.byte	0x07
	.zero		1


	//   ....[94]....
        /*0704*/ 	.word	0x00003980
        /*0708*/ 	.word	0x00000000
        /*070c*/ 	.word	0x00000160
        /*0710*/ 	.short	0x010a
        /*0712*/ 	.byte	0xff
	.zero		1


	//   ....[95]....
        /*0714*/ 	.word	0x00003bd0
        /*0718*/ 	.word	0x000000ff
        /*071c*/ 	.word	0x00000008
        /*0720*/ 	.short	0x010a
        /*0722*/ 	.byte	0x05
	.zero		1


	//   ....[96]....
        /*0724*/ 	.word	0x00003bf0
        /*0728*/ 	.word	0x000000ff
        /*072c*/ 	.word	0x00000008
        /*0730*/ 	.short	0x010a
        /*0732*/ 	.byte	0x05
	.zero		1


	//   ....[97]....
        /*0734*/ 	.word	0x00003d80
        /*0738*/ 	.word	0x000000ff
        /*073c*/ 	.word	0x00000008
        /*0740*/ 	.short	0x010a
        /*0742*/ 	.byte	0x05
	.zero		1


	//   ....[98]....
        /*0744*/ 	.word	0x00003da0
        /*0748*/ 	.word	0x000000ff
        /*074c*/ 	.word	0x00000008
        /*0750*/ 	.short	0x010a
        /*0752*/ 	.byte	0x05
	.zero		1


	//   ....[99]....
        /*0754*/ 	.word	0x00003e60
        /*0758*/ 	.word	0x000000ff
        /*075c*/ 	.word	0x00000000
        /*0760*/ 	.short	0x0101
        /*0762*/ 	.byte	0x04
	.zero		1


	//   ....[100]....
        /*0764*/ 	.word	0x00004160
        /*0768*/ 	.word	0x00000000
        /*076c*/ 	.word	0x00000150
        /*0770*/ 	.short	0x010a
        /*0772*/ 	.byte	0xff
	.zero		1


	//   ....[101]....
        /*0774*/ 	.word	0x00004220
        /*0778*/ 	.word	0x00000000
        /*077c*/ 	.word	0x00000000
        /*0780*/ 	.short	0x0101
        /*0782*/ 	.byte	0xff
	.zero		1


	//   ....[102]....
        /*0784*/ 	.word	0x000042e0
        /*0788*/ 	.word	0x000000ff
        /*078c*/ 	.word	0x00000000
        /*0790*/ 	.short	0x010a
        /*0792*/ 	.byte	0x04
	.zero		1


	//   ....[103]....
        /*0794*/ 	.word	0x000042f0
        /*0798*/ 	.word	0x000000ff
        /*079c*/ 	.word	0x00000190
        /*07a0*/ 	.short	0x010a
        /*07a2*/ 	.byte	0x17
	.zero		1


	//   ....[104]....
        /*07a4*/ 	.word	0x000043a0
        /*07a8*/ 	.word	0x000000ff
        /*07ac*/ 	.word	0x00000000
        /*07b0*/ 	.short	0x010a
        /*07b2*/ 	.byte	0x05
	.zero		1


	//   ....[105]....
        /*07b4*/ 	.word	0x000044e0
        /*07b8*/ 	.word	0x000000ff
        /*07bc*/ 	.word	0x00000000
        /*07c0*/ 	.short	0x010a
        /*07c2*/ 	.byte	0x04
	.zero		1


	//   ....[106]....
        /*07c4*/ 	.word	0x00004730
        /*07c8*/ 	.word	0x000000ff
        /*07cc*/ 	.word	0x00000000
        /*07d0*/ 	.short	0x010a
        /*07d2*/ 	.byte	0x04
	.zero		1


	//   ....[107]....
        /*07d4*/ 	.word	0x000047c0
        /*07d8*/ 	.word	0x000000ff
        /*07dc*/ 	.word	0x00000000
        /*07e0*/ 	.short	0x010a
        /*07e2*/ 	.byte	0x05
	.zero		1


	//   ....[108]....
        /*07e4*/ 	.word	0x00004850
        /*07e8*/ 	.word	0x000000ff
        /*07ec*/ 	.word	0x00000000
        /*07f0*/ 	.short	0x010a
        /*07f2*/ 	.byte	0x05
	.zero		1


	//   ....[109]....
        /*07f4*/ 	.word	0x000048f0
        /*07f8*/ 	.word	0x00000000
        /*07fc*/ 	.word	0x00000000
        /*0800*/ 	.short	0x010a
        /*0802*/ 	.byte	0xff
	.zero		1


	//   ....[110]....
        /*0804*/ 	.word	0x00004930
        /*0808*/ 	.word	0x00000000
        /*080c*/ 	.word	0x00000000
        /*0810*/ 	.short	0x010a
        /*0812*/ 	.byte	0xff
	.zero		1


	//   ....[111]....
        /*0814*/ 	.word	0x000049a0
        /*0818*/ 	.word	0x000000ff
        /*081c*/ 	.word	0x00000000
        /*0820*/ 	.short	0x0101
        /*0822*/ 	.byte	0x04
	.zero		1


	//   ....[112]....
        /*0824*/ 	.word	0x000049e0
        /*0828*/ 	.word	0x000000ff
        /*082c*/ 	.word	0x000001d0
        /*0830*/ 	.short	0x010a
        /*0832*/ 	.byte	0x11
	.zero		1


	//   ....[113]....
        /*0834*/ 	.word	0x00004a30
        /*0838*/ 	.word	0x000000ff
        /*083c*/ 	.word	0x00000000
        /*0840*/ 	.short	0x0101
        /*0842*/ 	.byte	0x04
	.zero		1


	//   ....[114]....
        /*0844*/ 	.word	0x00004f10
        /*0848*/ 	.word	0x0000000c
        /*084c*/ 	.word	0x00000150
        /*0850*/ 	.short	0x010a
        /*0852*/ 	.byte	0xff
	.zero		1


	//   ....[115]....
        /*0854*/ 	.word	0x00005080
        /*0858*/ 	.word	0x00000000
        /*085c*/ 	.word	0x00000000
        /*0860*/ 	.short	0x0101
        /*0862*/ 	.byte	0xff
	.zero		1


	//   ....[116]....
        /*0864*/ 	.word	0x00005510
        /*0868*/ 	.word	0x000000ff
        /*086c*/ 	.word	0x00000148
        /*0870*/ 	.short	0x010a
        /*0872*/ 	.byte	0x15
	.zero		1


	//   ....[117]....
        /*0874*/ 	.word	0x00005690
        /*0878*/ 	.word	0x000000ff
        /*087c*/ 	.word	0x00000120
        /*0880*/ 	.short	0x010a
        /*0882*/ 	.byte	0x15
	.zero		1


	//   ....[118]....
        /*0884*/ 	.word	0x00005880
        /*0888*/ 	.word	0x000000ff
        /*088c*/ 	.word	0x00000100
        /*0890*/ 	.short	0x010b
        /*0892*/ 	.byte	0x15
	.zero		1


	//   ....[119]....
        /*0894*/ 	.word	0x00005890
        /*0898*/ 	.word	0x000000ff
        /*089c*/ 	.word	0x00000000
        /*08a0*/ 	.short	0x0101
        /*08a2*/ 	.byte	0x2e
	.zero		1


	//   ....[120]....
        /*08a4*/ 	.word	0x000058a0
        /*08a8*/ 	.word	0x000000ff
        /*08ac*/ 	.word	0x00000128
        /*08b0*/ 	.short	0x010a
        /*08b2*/ 	.byte	0x15
	.zero		1


	//   ....[121]....
        /*08b4*/ 	.word	0x00005a50
        /*08b8*/ 	.word	0x000000ff
        /*08bc*/ 	.word	0x00000108
        /*08c0*/ 	.short	0x010b
        /*08c2*/ 	.byte	0x15
	.zero		1


	//   ....[122]....
        /*08c4*/ 	.word	0x00005a60
        /*08c8*/ 	.word	0x000000ff
        /*08cc*/ 	.word	0x00000000
        /*08d0*/ 	.short	0x0101
        /*08d2*/ 	.byte	0x27
	.zero		1


	//   ....[123]....
        /*08d4*/ 	.word	0x00005a70
        /*08d8*/ 	.word	0x000000ff
        /*08dc*/ 	.word	0x00000130
        /*08e0*/ 	.short	0x010a
        /*08e2*/ 	.byte	0x15
	.zero		1


	//   ....[124]....
        /*08e4*/ 	.word	0x00005c20
        /*08e8*/ 	.word	0x000000ff
        /*08ec*/ 	.word	0x00000110
        /*08f0*/ 	.short	0x010b
        /*08f2*/ 	.byte	0x15
	.zero		1


	//   ....[125]....
        /*08f4*/ 	.word	0x00005c30
        /*08f8*/ 	.word	0x000000ff
        /*08fc*/ 	.word	0x00000000
        /*0900*/ 	.short	0x0101
        /*0902*/ 	.byte	0x26
	.zero		1


	//   ....[126]....
        /*0904*/ 	.word	0x00005c40
        /*0908*/ 	.word	0x000000ff
        /*090c*/ 	.word	0x00000138
        /*0910*/ 	.short	0x010a
        /*0912*/ 	.byte	0x15
	.zero		1


	//   ....[127]....
        /*0914*/ 	.word	0x00005e90
        /*0918*/ 	.word	0x000000ff
        /*091c*/ 	.word	0x00000118
        /*0920*/ 	.short	0x010b
        /*0922*/ 	.byte	0x15
	.zero		1


	//   ....[128]....
        /*0924*/ 	.word	0x00005ea0
        /*0928*/ 	.word	0x000000ff
        /*092c*/ 	.word	0x00000000
        /*0930*/ 	.short	0x0101
        /*0932*/ 	.byte	0x25
	.zero		1


	//   ....[129]....
        /*0934*/ 	.word	0x00005ee0
        /*0938*/ 	.word	0x000000ff
        /*093c*/ 	.word	0x00000120
        /*0940*/ 	.short	0x010a
        /*0942*/ 	.byte	0x15
	.zero		1


	//   ....[130]....
        /*0944*/ 	.word	0x00005f00
        /*0948*/ 	.word	0x000000ff
        /*094c*/ 	.word	0x00000128
        /*0950*/ 	.short	0x010a
        /*0952*/ 	.byte	0x15
	.zero		1


	//   ....[131]....
        /*0954*/ 	.word	0x00005f20
        /*0958*/ 	.word	0x000000ff
        /*095c*/ 	.word	0x00000130
        /*0960*/ 	.short	0x010a
        /*0962*/ 	.byte	0x15
	.zero		1


	//   ....[132]....
        /*0964*/ 	.word	0x00005f60
        /*0968*/ 	.word	0x00000000
        /*096c*/ 	.word	0x00000138
        /*0970*/ 	.short	0x010a
        /*0972*/ 	.byte	0xff
	.zero		1


	//   ....[133]....
        /*0974*/ 	.word	0x000062c0
        /*0978*/ 	.word	0x00000003
        /*097c*/ 	.word	0x00000150
        /*0980*/ 	.short	0x010a
        /*0982*/ 	.byte	0xff
	.zero		1


	//   ....[134]....
        /*0984*/ 	.word	0x00006440
        /*0988*/ 	.word	0x00000000
        /*098c*/ 	.word	0x00000000
        /*0990*/ 	.short	0x0101
        /*0992*/ 	.byte	0xff
	.zero		1


	//   ....[135]....
        /*0994*/ 	.word	0x00006f80
        /*0998*/ 	.word	0x000000ff
        /*099c*/ 	.word	0x00000100
        /*09a0*/ 	.short	0x010a
        /*09a2*/ 	.byte	0x2b
	.zero		1


	//   ....[136]....
        /*09a4*/ 	.word	0x00006fc0
        /*09a8*/ 	.word	0x00000062
        /*09ac*/ 	.word	0x00000170
        /*09b0*/ 	.short	0x010a
        /*09b2*/ 	.byte	0xff
	.zero		1


	//   ....[137]....
        /*09b4*/ 	.word	0x000070b0
        /*09b8*/ 	.word	0x000000ff
        /*09bc*/ 	.word	0x00000100
        /*09c0*/ 	.short	0x010a
        /*09c2*/ 	.byte	0x2b
	.zero		1


	//   ....[138]....
        /*09c4*/ 	.word	0x000071a0
        /*09c8*/ 	.word	0x00000062
        /*09cc*/ 	.word	0x00000170
        /*09d0*/ 	.short	0x010a
        /*09d2*/ 	.byte	0xff
	.zero		1


	//   ....[139]....
        /*09d4*/ 	.word	0x00007cc0
        /*09d8*/ 	.word	0x00000000
        /*09dc*/ 	.word	0x00000000
        /*09e0*/ 	.short	0x0101
        /*09e2*/ 	.byte	0xff
	.zero		1


	//   ....[140]....
        /*09e4*/ 	.word	0x00007cd0
        /*09e8*/ 	.word	0x00000003
        /*09ec*/ 	.word	0x00000100
        /*09f0*/ 	.short	0x010a
        /*09f2*/ 	.byte	0xff
	.zero		1


	//   ....[141]....
        /*09f4*/ 	.word	0x00007db0
        /*09f8*/ 	.word	0x00000003
        /*09fc*/ 	.word	0x00000100
        /*0a00*/ 	.short	0x010a
        /*0a02*/ 	.byte	0xff
	.zero		1


	//   ....[142]....
        /*0a04*/ 	.word	0x00008970
        /*0a08*/ 	.word	0x00000068
        /*0a0c*/ 	.word	0x00000000
        /*0a10*/ 	.short	0x0101
        /*0a12*/ 	.byte	0xff
	.zero		1


	//   ....[143]....
        /*0a14*/ 	.word	0x00008990
        /*0a18*/ 	.word	0x0000003e
        /*0a1c*/ 	.word	0x00000100
        /*0a20*/ 	.short	0x010a
        /*0a22*/ 	.byte	0xff
	.zero		1


	//   ....[144]....
        /*0a24*/ 	.word	0x00008a60
        /*0a28*/ 	.word	0x0000003e
        /*0a2c*/ 	.word	0x00000100
        /*0a30*/ 	.short	0x010a
        /*0a32*/ 	.byte	0xff
	.zero		1


	//   ....[145]....
        /*0a34*/ 	.word	0x00009610
        /*0a38*/ 	.word	0x0000003e
        /*0a3c*/ 	.word	0x00000000
        /*0a40*/ 	.short	0x0101
        /*0a42*/ 	.byte	0xff
	.zero		1


	//   ....[146]....
        /*0a44*/ 	.word	0x00009630
        /*0a48*/ 	.word	0x0000003d
        /*0a4c*/ 	.word	0x00000100
        /*0a50*/ 	.short	0x010a
        /*0a52*/ 	.byte	0xff
	.zero		1


	//   ....[147]....
        /*0a54*/ 	.word	0x00009700
        /*0a58*/ 	.word	0x0000003d
        /*0a5c*/ 	.word	0x00000100
        /*0a60*/ 	.short	0x010a
        /*0a62*/ 	.byte	0xff
	.zero		1


	//   ....[148]....
        /*0a64*/ 	.word	0x00009af0
        /*0a68*/ 	.word	0x00000062
        /*0a6c*/ 	.word	0x00000000
        /*0a70*/ 	.short	0x0101
        /*0a72*/ 	.byte	0xff
	.zero		1


	//   ....[149]....
        /*0a74*/ 	.word	0x0000a300
        /*0a78*/ 	.word	0x00000002
        /*0a7c*/ 	.word	0x00000000
        /*0a80*/ 	.short	0x0101
        /*0a82*/ 	.byte	0xff
	.zero		1


	//   ....[150]....
        /*0a84*/ 	.word	0x0000a5b0
        /*0a88*/ 	.word	0x000000ff
        /*0a8c*/ 	.word	0x00000000
        /*0a90*/ 	.short	0x0101
        /*0a92*/ 	.byte	0x04
	.zero		1


	//   ....[151]....
        /*0a94*/ 	.word	0x0000a5d0
        /*0a98*/ 	.word	0x00000000
        /*0a9c*/ 	.word	0x000001c0
        /*0aa0*/ 	.short	0x010a
        /*0aa2*/ 	.byte	0xff
	.zero		1


	//   ....[152]....
        /*0aa4*/ 	.word	0x0000a630
        /*0aa8*/ 	.word	0x00000000
        /*0aac*/ 	.word	0x00000080
        /*0ab0*/ 	.short	0x010a
        /*0ab2*/ 	.byte	0xff
	.zero		1


	//   ....[153]....
        /*0ab4*/ 	.word	0x0000a690
        /*0ab8*/ 	.word	0x00000000
        /*0abc*/ 	.word	0x00000080
        /*0ac0*/ 	.short	0x010a
        /*0ac2*/ 	.byte	0xff
	.zero		1


	//   ....[154]....
        /*0ac4*/ 	.word	0x0000a6e0
        /*0ac8*/ 	.word	0x00000003
        /*0acc*/ 	.word	0x00000150
        /*0ad0*/ 	.short	0x010a
        /*0ad2*/ 	.byte	0xff
	.zero		1


	//   ....[155]....
        /*0ad4*/ 	.word	0x0000a740
        /*0ad8*/ 	.word	0x00000000
        /*0adc*/ 	.word	0x00000000
        /*0ae0*/ 	.short	0x010a
        /*0ae2*/ 	.byte	0xff
	.zero		1


	//   ....[156]....
        /*0ae4*/ 	.word	0x0000a7a0
        /*0ae8*/ 	.word	0x00000000
        /*0aec*/ 	.word	0x00000000
        /*0af0*/ 	.short	0x010a
        /*0af2*/ 	.byte	0xff
	.zero		1


	//   ....[157]....
        /*0af4*/ 	.word	0x0000a800
        /*0af8*/ 	.word	0x00000000
        /*0afc*/ 	.word	0x00000000
        /*0b00*/ 	.short	0x010a
        /*0b02*/ 	.byte	0xff
	.zero		1


	//   ....[158]....
        /*0b04*/ 	.word	0x0000a860
        /*0b08*/ 	.word	0x00000000
        /*0b0c*/ 	.word	0x00000000
        /*0b10*/ 	.short	0x010a
        /*0b12*/ 	.byte	0xff
	.zero		1


	//   ....[159]....
        /*0b14*/ 	.word	0x0000a8c0
        /*0b18*/ 	.word	0x00000000
        /*0b1c*/ 	.word	0x00000000
        /*0b20*/ 	.short	0x010a
        /*0b22*/ 	.byte	0xff
	.zero		1


	//   ....[160]....
        /*0b24*/ 	.word	0x0000a920
        /*0b28*/ 	.word	0x00000000
        /*0b2c*/ 	.word	0x00000000
        /*0b30*/ 	.short	0x010a
        /*0b32*/ 	.byte	0xff
	.zero		1


	//   ....[161]....
        /*0b34*/ 	.word	0x0000a980
        /*0b38*/ 	.word	0x00000000
        /*0b3c*/ 	.word	0x00000000
        /*0b40*/ 	.short	0x010a
        /*0b42*/ 	.byte	0xff
	.zero		1


	//   ....[162]....
        /*0b44*/ 	.word	0x0000a9e0
        /*0b48*/ 	.word	0x00000000
        /*0b4c*/ 	.word	0x00000000
        /*0b50*/ 	.short	0x010a
        /*0b52*/ 	.byte	0xff
	.zero		1


	//   ....[163]....
        /*0b54*/ 	.word	0x0000aa40
        /*0b58*/ 	.word	0x00000000
        /*0b5c*/ 	.word	0x00000000
        /*0b60*/ 	.short	0x010a
        /*0b62*/ 	.byte	0xff
	.zero		1


	//   ....[164]....
        /*0b64*/ 	.word	0x0000aaa0
        /*0b68*/ 	.word	0x00000000
        /*0b6c*/ 	.word	0x00000000
        /*0b70*/ 	.short	0x010a
        /*0b72*/ 	.byte	0xff
	.zero		1


	//   ....[165]....
        /*0b74*/ 	.word	0x0000ab00
        /*0b78*/ 	.word	0x00000000
        /*0b7c*/ 	.word	0x00000000
        /*0b80*/ 	.short	0x010a
        /*0b82*/ 	.byte	0xff
	.zero		1


	//   ....[166]....
        /*0b84*/ 	.word	0x0000ab60
        /*0b88*/ 	.word	0x00000000
        /*0b8c*/ 	.word	0x00000000
        /*0b90*/ 	.short	0x010a
        /*0b92*/ 	.byte	0xff
	.zero		1


	//   ....[167]....
        /*0b94*/ 	.word	0x0000abc0
        /*0b98*/ 	.word	0x00000000
        /*0b9c*/ 	.word	0x00000000
        /*0ba0*/ 	.short	0x010a
        /*0ba2*/ 	.byte	0xff
	.zero		1


	//   ....[168]....
        /*0ba4*/ 	.word	0x0000ac20
        /*0ba8*/ 	.word	0x00000000
        /*0bac*/ 	.word	0x00000000
        /*0bb0*/ 	.short	0x010a
        /*0bb2*/ 	.byte	0xff
	.zero		1


	//   ....[169]....
        /*0bb4*/ 	.word	0x0000ac80
        /*0bb8*/ 	.word	0x00000000
        /*0bbc*/ 	.word	0x00000000
        /*0bc0*/ 	.short	0x010a
        /*0bc2*/ 	.byte	0xff
	.zero		1


	//   ....[170]....
        /*0bc4*/ 	.word	0x0000acd0
        /*0bc8*/ 	.word	0x00000000
        /*0bcc*/ 	.word	0x000001b0
        /*0bd0*/ 	.short	0x010a
        /*0bd2*/ 	.byte	0xff
	.zero		1


	//   ....[171]....
        /*0bd4*/ 	.word	0x0000ad30
        /*0bd8*/ 	.word	0x00000000
        /*0bdc*/ 	.word	0x00000160
        /*0be0*/ 	.short	0x010a
        /*0be2*/ 	.byte	0xff
	.zero		1


	//   ....[172]....
        /*0be4*/ 	.word	0x0000ad80
        /*0be8*/ 	.word	0x00000000
        /*0bec*/ 	.word	0x00000150
        /*0bf0*/ 	.short	0x010a
        /*0bf2*/ 	.byte	0xff
	.zero		1


	//   ....[173]....
        /*0bf4*/ 	.word	0x0000ade0
        /*0bf8*/ 	.word	0x00000000
        /*0bfc*/ 	.word	0x00000160
        /*0c00*/ 	.short	0x010a
        /*0c02*/ 	.byte	0xff
	.zero		1


	//   ....[174]....
        /*0c04*/ 	.word	0x0000ae40
        /*0c08*/ 	.word	0x00000005
        /*0c0c*/ 	.word	0x00000008
        /*0c10*/ 	.short	0x010a
        /*0c12*/ 	.byte	0xff
	.zero		1


	//   ....[175]....
        /*0c14*/ 	.word	0x0000af30
        /*0c18*/ 	.word	0x00000003
        /*0c1c*/ 	.word	0x00000008
        /*0c20*/ 	.short	0x010a
        /*0c22*/ 	.byte	0xff
	.zero		1


	//   ....[176]....
        /*0c24*/ 	.word	0x0000af80
        /*0c28*/ 	.word	0x00000000
        /*0c2c*/ 	.word	0x00000150
        /*0c30*/ 	.short	0x010a
        /*0c32*/ 	.byte	0xff
	.zero		1


	//   ....[177]....
        /*0c34*/ 	.word	0x0000afe0
        /*0c38*/ 	.word	0x00000000
        /*0c3c*/ 	.word	0x00000190
        /*0c40*/ 	.short	0x010a
        /*0c42*/ 	.byte	0xff
	.zero		1


	//   ....[178]....
        /*0c44*/ 	.word	0x0000b040
        /*0c48*/ 	.word	0x00000000
        /*0c4c*/ 	.word	0x00000000
        /*0c50*/ 	.short	0x010a
        /*0c52*/ 	.byte	0xff
	.zero		1


	//   ....[179]....
        /*0c54*/ 	.word	0x0000b0a0
        /*0c58*/ 	.word	0x00000000
        /*0c5c*/ 	.word	0x00000000
        /*0c60*/ 	.short	0x010a
        /*0c62*/ 	.byte	0xff
	.zero		1


	//   ....[180]....
        /*0c64*/ 	.word	0x0000b100
        /*0c68*/ 	.word	0x00000000
        /*0c6c*/ 	.word	0x00000000
        /*0c70*/ 	.short	0x010a
        /*0c72*/ 	.byte	0xff
	.zero		1


	//   ....[181]....
        /*0c74*/ 	.word	0x0000b160
        /*0c78*/ 	.word	0x00000000
        /*0c7c*/ 	.word	0x00000000
        /*0c80*/ 	.short	0x010a
        /*0c82*/ 	.byte	0xff
	.zero		1


	//   ....[182]....
        /*0c84*/ 	.word	0x0000b1c0
        /*0c88*/ 	.word	0x00000000
        /*0c8c*/ 	.word	0x000001d0
        /*0c90*/ 	.short	0x010a
        /*0c92*/ 	.byte	0xff
	.zero		1


	//   ....[183]....
        /*0c94*/ 	.word	0x0000b210
        /*0c98*/ 	.word	0x0000000c
        /*0c9c*/ 	.word	0x00000150
        /*0ca0*/ 	.short	0x010a
        /*0ca2*/ 	.byte	0xff
	.zero		1


	//   ....[184]....
        /*0ca4*/ 	.word	0x0000b270
        /*0ca8*/ 	.word	0x00000000
        /*0cac*/ 	.word	0x00000148
        /*0cb0*/ 	.short	0x010a
        /*0cb2*/ 	.byte	0xff
	.zero		1


	//   ....[185]....
        /*0cb4*/ 	.word	0x0000b2d0
        /*0cb8*/ 	.word	0x00000000
        /*0cbc*/ 	.word	0x00000120
        /*0cc0*/ 	.short	0x010a
        /*0cc2*/ 	.byte	0xff
	.zero		1


	//   ....[186]....
        /*0cc4*/ 	.word	0x0000b330
        /*0cc8*/ 	.word	0x00000000
        /*0ccc*/ 	.word	0x00000128
        /*0cd0*/ 	.short	0x010a
        /*0cd2*/ 	.byte	0xff
	.zero		1


	//   ....[187]....
        /*0cd4*/ 	.word	0x0000b390
        /*0cd8*/ 	.word	0x00000000
        /*0cdc*/ 	.word	0x00000130
        /*0ce0*/ 	.short	0x010a
        /*0ce2*/ 	.byte	0xff
	.zero		1


	//   ....[188]....
        /*0ce4*/ 	.word	0x0000b3f0
        /*0ce8*/ 	.word	0x00000000
        /*0cec*/ 	.word	0x00000138
        /*0cf0*/ 	.short	0x010a
        /*0cf2*/ 	.byte	0xff
	.zero		1


	//   ....[189]....
        /*0cf4*/ 	.word	0x0000b450
        /*0cf8*/ 	.word	0x00000000
        /*0cfc*/ 	.word	0x00000120
        /*0d00*/ 	.short	0x010a
        /*0d02*/ 	.byte	0xff
	.zero		1


	//   ....[190]....
        /*0d04*/ 	.word	0x0000b4b0
        /*0d08*/ 	.word	0x00000000
        /*0d0c*/ 	.word	0x00000128
        /*0d10*/ 	.short	0x010a
        /*0d12*/ 	.byte	0xff
	.zero		1


	//   ....[191]....
        /*0d14*/ 	.word	0x0000b510
        /*0d18*/ 	.word	0x00000000
        /*0d1c*/ 	.word	0x00000130
        /*0d20*/ 	.short	0x010a
        /*0d22*/ 	.byte	0xff
	.zero		1


	//   ....[192]....
        /*0d24*/ 	.word	0x0000b560
        /*0d28*/ 	.word	0x00000003
        /*0d2c*/ 	.word	0x00000150
        /*0d30*/ 	.short	0x010a
        /*0d32*/ 	.byte	0xff
	.zero		1


	//   ....[193]....
        /*0d34*/ 	.word	0x0000b5c0
        /*0d38*/ 	.word	0x00000000
        /*0d3c*/ 	.word	0x00000100
        /*0d40*/ 	.short	0x010a
        /*0d42*/ 	.byte	0xff
	.zero		1


	//   ....[194]....
        /*0d44*/ 	.word	0x0000b610
        /*0d48*/ 	.word	0x00000062
        /*0d4c*/ 	.word	0x00000170
        /*0d50*/ 	.short	0x010a
        /*0d52*/ 	.byte	0xff
	.zero		1


	//   ....[195]....
        /*0d54*/ 	.word	0x0000b660
        /*0d58*/ 	.word	0x00000003
        /*0d5c*/ 	.word	0x00000100
        /*0d60*/ 	.short	0x010a
        /*0d62*/ 	.byte	0xff
	.zero		1


	//   ....[196]....
        /*0d64*/ 	.word	0x0000b6b0
        /*0d68*/ 	.word	0x0000003e
        /*0d6c*/ 	.word	0x00000100
        /*0d70*/ 	.short	0x010a
        /*0d72*/ 	.byte	0xff
	.zero		1


	//   ....[197]....
        /*0d74*/ 	.word	0x0000b700
        /*0d78*/ 	.word	0x0000003d
        /*0d7c*/ 	.word	0x00000100
        /*0d80*/ 	.short	0x010a
        /*0d82*/ 	.byte	0xff
	.zero		1


	//----- nvinfo : EIATTR_NUM_MBARRIERS
	.align		4
.L_47:
        /*0d84*/ 	.byte	0x03, 0x38
        /*0d86*/ 	.short	0x003b


	//----- nvinfo : EIATTR_EXIT_INSTR_OFFSETS
	.align		4
        /*0d88*/ 	.byte	0x04, 0x1c
        /*0d8a*/ 	.short	(.L_49 - .L_48)


	//   ....[0]....
.L_48:
        /*0d8c*/ 	.word	0x00003440


	//   ....[1]....
        /*0d90*/ 	.word	0x00003950


	//   ....[2]....
        /*0d94*/ 	.word	0x000039b0


	//   ....[3]....
        /*0d98*/ 	.word	0x00004c60


	//   ....[4]....
        /*0d9c*/ 	.word	0x00005f90


	//   ....[5]....
        /*0da0*/ 	.word	0x00005fd0


	//   ....[6]....
        /*0da4*/ 	.word	0x0000a490


	//   ....[7]....
        /*0da8*/ 	.word	0x0000a510


	//   ....[8]....
        /*0dac*/ 	.word	0x0000a540


	//   ....[9]....
        /*0db0*/ 	.word	0x0000a5c0


	//----- nvinfo : EIATTR_MAX_THREADS
	.align		4
.L_49:
        /*0db4*/ 	.byte	0x04, 0x05
        /*0db6*/ 	.short	(.L_51 - .L_50)
.L_50:
        /*0db8*/ 	.word	0x00000100
        /*0dbc*/ 	.word	0x00000001
        /*0dc0*/ 	.word	0x00000001


	//----- nvinfo : EIATTR_CRS_STACK_SIZE
	.align		4
.L_51:
        /*0dc4*/ 	.byte	0x04, 0x1e
        /*0dc6*/ 	.short	(.L_53 - .L_52)
.L_52:
        /*0dc8*/ 	.word	0x00000000


	//----- nvinfo : EIATTR_CBANK_PARAM_SIZE
	.align		4
.L_53:
        /*0dcc*/ 	.byte	0x03, 0x19
        /*0dce*/ 	.short	0x0800


	//----- nvinfo : EIATTR_PARAM_CBANK
	.align		4
        /*0dd0*/ 	.byte	0x04, 0x0a
        /*0dd2*/ 	.short	(.L_55 - .L_54)
	.align		4
.L_54:
        /*0dd4*/ 	.word	index@(.nv.constant0._ZN7cutlass13device_kernelINS_4gemm6kernel13GemmUniversalIN4cute5tupleIJiiiiEEENS1_10collective13CollectiveMmaINS1_35MainloopSm100TmaUmmaWarpSpecializedILi16ELi2ELi4ENS5_IJNS4_1CILi2EEESB_NSA_ILi1EEEEEEEENS5_IJNSA_ILi128EEENSA_ILi256EEENSA_ILi32EEEEEENS_10bfloat16_tENS5_IJlSC_lEEESJ_SK_NS4_8TiledMMAINS4_8MMA_AtomIJNS4_26SM100_MMA_F16BF16_2x1SM_SSISJ_SJ_fLi128ELi256ELNS4_4UMMA5MajorE0ELSP_0ELNSO_7ScaleInE0ELSQ_0EEEEEENS4_6LayoutINS5_IJSC_SC_SC_EEENS5_IJNSA_ILi0EEESV_SV_EEEEENS5_IJNS4_10UnderscoreESY_SY_EEEEENS4_28SM100_TMA_2SM_LOAD_MULTICASTENS4_14ComposedLayoutINS4_7SwizzleILi2ELi4ELi3EEENS4_18smem_ptr_flag_bitsILi16EEENST_INS5_IJNSA_ILi8EEESH_EEENS5_IJSH_SC_EEEEEEEvNS4_8identityENS4_18SM100_TMA_2SM_LOADES1B_vS1C_EENS_8epilogue10collective18CollectiveEpilogueINS1F_23Sm100TmaWarpSpecializedILi4ELi2ELi32ELb1ELb0EEEJNS5_IJNSA_ILi64EEESG_SH_EEENS5_IJNST_IS1K_SC_EENST_INS5_IJSH_SB_EEENS5_IJSC_SF_EEEEEEEESJ_SK_SJ_SK_NS1F_6fusion15FusionCallbacksIS1J_NS1R_17LinearCombinationISJ_fSJ_fLNS_15FloatRoundStyleE2EEES1L_S1Q_JEEENS4_5SM1004TMEM4LOAD26SM100_TMEM_LOAD_32dp32b32xENS4_13SM90_TMA_LOADES1B_NS4_39AutoVectorizingCopyWithAssumedAlignmentILi128EEENS4_14SM90_TMA_STOREES1B_S23_S23_EEEvvEEEEvNT_6ParamsE)
        /*0dd8*/ 	.short	0x0380
        /*0dda*/ 	.short	0x0800


	//----- nvinfo : EIATTR_SW_WAR
	.align		4
.L_55:
        /*0ddc*/ 	.byte	0x04, 0x36
        /*0dde*/ 	.short	(.L_57 - .L_56)
.L_56:
        /*0de0*/ 	.word	0x00000008
.L_57:


//--------------------- .nv.callgraph             --------------------------
	.section	.nv.callgraph,"",@"SHT_CUDA_CALLGRAPH"
	.align	4
	.sectionentsize	8
	.align		4
        /*0000*/ 	.word	0x00000000
	.align		4
        /*0004*/ 	.word	0xffffffff
	.align		4
        /*0008*/ 	.word	index@(_ZN7cutlass13device_kernelINS_4gemm6kernel13GemmUniversalIN4cute5tupleIJiiiiEEENS1_10collective13CollectiveMmaINS1_35MainloopSm100TmaUmmaWarpSpecializedILi16ELi2ELi4ENS5_IJNS4_1CILi2EEESB_NSA_ILi1EEEEEEEENS5_IJNSA_ILi128EEENSA_ILi256EEENSA_ILi32EEEEEENS_10bfloat16_tENS5_IJlSC_lEEESJ_SK_NS4_8TiledMMAINS4_8MMA_AtomIJNS4_26SM100_MMA_F16BF16_2x1SM_SSISJ_SJ_fLi128ELi256ELNS4_4UMMA5MajorE0ELSP_0ELNSO_7ScaleInE0ELSQ_0EEEEEENS4_6LayoutINS5_IJSC_SC_SC_EEENS5_IJNSA_ILi0EEESV_SV_EEEEENS5_IJNS4_10UnderscoreESY_SY_EEEEENS4_28SM100_TMA_2SM_LOAD_MULTICASTENS4_14ComposedLayoutINS4_7SwizzleILi2ELi4ELi3EEENS4_18smem_ptr_flag_bitsILi16EEENST_INS5_IJNSA_ILi8EEESH_EEENS5_IJSH_SC_EEEEEEEvNS4_8identityENS4_18SM100_TMA_2SM_LOADES1B_vS1C_EENS_8epilogue10collective18CollectiveEpilogueINS1F_23Sm100TmaWarpSpecializedILi4ELi2ELi32ELb1ELb0EEEJNS5_IJNSA_ILi64EEESG_SH_EEENS5_IJNST_IS1K_SC_EENST_INS5_IJSH_SB_EEENS5_IJSC_SF_EEEEEEEESJ_SK_SJ_SK_NS1F_6fusion15FusionCallbacksIS1J_NS1R_17LinearCombinationISJ_fSJ_fLNS_15FloatRoundStyleE2EEES1L_S1Q_JEEENS4_5SM1004TMEM4LOAD26SM100_TMEM_LOAD_32dp32b32xENS4_13SM90_TMA_LOADES1B_NS4_39AutoVectorizingCopyWithAssumedAlignmentILi128EEENS4_14SM90_TMA_STOREES1B_S23_S23_EEEvvEEEEvNT_6ParamsE)
	.align		4
        /*000c*/ 	.word	index@(__assertfail)
	.align		4
        /*0010*/ 	.word	0x00000000
	.align		4
        /*0014*/ 	.word	0xfffffffe
	.align		4
        /*0018*/ 	.word	0x00000000
	.align		4
        /*001c*/ 	.word	0xfffffffd
	.align		4
        /*0020*/ 	.word	0x00000000
	.align		4
        /*0024*/ 	.word	0xfffffffc


//--------------------- .nv.constant4             --------------------------
	.section	.nv.constant4,"a",@progbits
	.align	8
	.align		8
.nv.constant4:
        /*0000*/ 	.dword	__assertfail
	.align		8
        /*0008*/ 	.dword	__unnamed_1
	.align		8
        /*0010*/ 	.dword	__unnamed_2
	.align		8
        /*0018*/ 	.dword	_ZN40_INTERNAL_f013361c_4_k_cu_0261c0a0_211634cuda3std3__45__cpo5beginE
	.align		8
        /*0020*/ 	.dword	_ZN40_INTERNAL_f013361c_4_k_cu_0261c0a0_211634cuda3std3__45__cpo3endE
	.align		8
        /*0028*/ 	.dword	_ZN40_INTERNAL_f013361c_4_k_cu_0261c0a0_211634cuda3std3__45__cpo6cbeginE
	.align		8
        /*0030*/ 	.dword	_ZN40_INTERNAL_f013361c_4_k_cu_0261c0a0_211634cuda3std3__45__cpo4cendE
	.align		8
        /*0038*/ 	.dword	_ZN40_INTERNAL_f013361c_4_k_cu_0261c0a0_211634cuda3std3__442_GLOBAL__N__f013361c_4_k_cu_0261c0a0_211636ignoreE
	.align		8
        /*0040*/ 	.dword	_ZN40_INTERNAL_f013361c_4_k_cu_0261c0a0_211634cuda3std3__419piecewise_constructE
	.align		8
        /*0048*/ 	.dword	_ZN40_INTERNAL_f013361c_4_k_cu_0261c0a0_211634cuda3std3__48in_placeE
	.align		8
        /*0050*/ 	.dword	_ZN40_INTERNAL_f013361c_4_k_cu_0261c0a0_211634cuda3std6ranges3__45__cpo4swapE
	.align		8
        /*0058*/ 	.dword	_ZN40_INTERNAL_f013361c_4_k_cu_0261c0a0_211634cuda3std6ranges3__45__cpo9iter_moveE
	.align		8
        /*0060*/ 	.dword	_ZN40_INTERNAL_f013361c_4_k_cu_0261c0a0_211634cute7productE
	.align		8
        /*0068*/ 	.dword	_ZN40_INTERNAL_f013361c_4_k_cu_0261c0a0_211634cute1_E
	.align		8
        /*0070*/ 	.dword	$str$25
	.align		8
        /*0078*/ 	.dword	$str$26
	.align		8
        /*0080*/ 	.dword	$str$27
	.align		8
        /*0088*/ 	.dword	$str$28


//--------------------- .text._ZN7cutlass13device_kernelINS_4gemm6kernel13GemmUniversalIN4cute5tupleIJiiiiEEENS1_10collective13CollectiveMmaINS1_35MainloopSm100TmaUmmaWarpSpecializedILi16ELi2ELi4ENS5_IJNS4_1CILi2EEESB_NSA_ILi1EEEEEEEENS5_IJNSA_ILi128EEENSA_ILi256EEENSA_ILi32EEEEEENS_10bfloat16_tENS5_IJlSC_lEEESJ_SK_NS4_8TiledMMAINS4_8MMA_AtomIJNS4_26SM100_MMA_F16BF16_2x1SM_SSISJ_SJ_fLi128ELi256ELNS4_4UMMA5MajorE0ELSP_0ELNSO_7ScaleInE0ELSQ_0EEEEEENS4_6LayoutINS5_IJSC_SC_SC_EEENS5_IJNSA_ILi0EEESV_SV_EEEEENS5_IJNS4_10UnderscoreESY_SY_EEEEENS4_28SM100_TMA_2SM_LOAD_MULTICASTENS4_14ComposedLayoutINS4_7SwizzleILi2ELi4ELi3EEENS4_18smem_ptr_flag_bitsILi16EEENST_INS5_IJNSA_ILi8EEESH_EEENS5_IJSH_SC_EEEEEEEvNS4_8identityENS4_18SM100_TMA_2SM_LOADES1B_vS1C_EENS_8epilogue10collective18CollectiveEpilogueINS1F_23Sm100TmaWarpSpecializedILi4ELi2ELi32ELb1ELb0EEEJNS5_IJNSA_ILi64EEESG_SH_EEENS5_IJNST_IS1K_SC_EENST_INS5_IJSH_SB_EEENS5_IJSC_SF_EEEEEEEESJ_SK_SJ_SK_NS1F_6fusion15FusionCallbacksIS1J_NS1R_17LinearCombinationISJ_fSJ_fLNS_15FloatRoundStyleE2EEES1L_S1Q_JEEENS4_5SM1004TMEM4LOAD26SM100_TMEM_LOAD_32dp32b32xENS4_13SM90_TMA_LOADES1B_NS4_39AutoVectorizingCopyWithAssumedAlignmentILi128EEENS4_14SM90_TMA_STOREES1B_S23_S23_EEEvvEEEEvNT_6ParamsE --------------------------
	.section	.text._ZN7cutlass13device_kernelINS_4gemm6kernel13GemmUniversalIN4cute5tupleIJiiiiEEENS1_10collective13CollectiveMmaINS1_35MainloopSm100TmaUmmaWarpSpecializedILi16ELi2ELi4ENS5_IJNS4_1CILi2EEESB_NSA_ILi1EEEEEEEENS5_IJNSA_ILi128EEENSA_ILi256EEENSA_ILi32EEEEEENS_10bfloat16_tENS5_IJlSC_lEEESJ_SK_NS4_8TiledMMAINS4_8MMA_AtomIJNS4_26SM100_MMA_F16BF16_2x1SM_SSISJ_SJ_fLi128ELi256ELNS4_4UMMA5MajorE0ELSP_0ELNSO_7ScaleInE0ELSQ_0EEEEEENS4_6LayoutINS5_IJSC_SC_SC_EEENS5_IJNSA_ILi0EEESV_SV_EEEEENS5_IJNS4_10UnderscoreESY_SY_EEEEENS4_28SM100_TMA_2SM_LOAD_MULTICASTENS4_14ComposedLayoutINS4_7SwizzleILi2ELi4ELi3EEENS4_18smem_ptr_flag_bitsILi16EEENST_INS5_IJNSA_ILi8EEESH_EEENS5_IJSH_SC_EEEEEEEvNS4_8identityENS4_18SM100_TMA_2SM_LOADES1B_vS1C_EENS_8epilogue10collective18CollectiveEpilogueINS1F_23Sm100TmaWarpSpecializedILi4ELi2ELi32ELb1ELb0EEEJNS5_IJNSA_ILi64EEESG_SH_EEENS5_IJNST_IS1K_SC_EENST_INS5_IJSH_SB_EEENS5_IJSC_SF_EEEEEEEESJ_SK_SJ_SK_NS1F_6fusion15FusionCallbacksIS1J_NS1R_17LinearCombinationISJ_fSJ_fLNS_15FloatRoundStyleE2EEES1L_S1Q_JEEENS4_5SM1004TMEM4LOAD26SM100_TMEM_LOAD_32dp32b32xENS4_13SM90_TMA_LOADES1B_NS4_39AutoVectorizingCopyWithAssumedAlignmentILi128EEENS4_14SM90_TMA_STOREES1B_S23_S23_EEEvvEEEEvNT_6ParamsE,"ax",@progbits
	.align	128
.text._ZN7cutlass13device_kernelINS_4gemm6kernel13GemmUniversalIN4cute5tupleIJiiiiEEENS1_10collective13CollectiveMmaINS1_35MainloopSm100TmaUmmaWarpSpecializedILi16ELi2ELi4ENS5_IJNS4_1CILi2EEESB_NSA_ILi1EEEEEEEENS5_IJNSA_ILi128EEENSA_ILi256EEENSA_ILi32EEEEEENS_10bfloat16_tENS5_IJlSC_lEEESJ_SK_NS4_8TiledMMAINS4_8MMA_AtomIJNS4_26SM100_MMA_F16BF16_2x1SM_SSISJ_SJ_fLi128ELi256ELNS4_4UMMA5MajorE0ELSP_0ELNSO_7ScaleInE0ELSQ_0EEEEEENS4_6LayoutINS5_IJSC_SC_SC_EEENS5_IJNSA_ILi0EEESV_SV_EEEEENS5_IJNS4_10UnderscoreESY_SY_EEEEENS4_28SM100_TMA_2SM_LOAD_MULTICASTENS4_14ComposedLayoutINS4_7SwizzleILi2ELi4ELi3EEENS4_18smem_ptr_flag_bitsILi16EEENST_INS5_IJNSA_ILi8EEESH_EEENS5_IJSH_SC_EEEEEEEvNS4_8identityENS4_18SM100_TMA_2SM_LOADES1B_vS1C_EENS_8epilogue10collective18CollectiveEpilogueINS1F_23Sm100TmaWarpSpecializedILi4ELi2ELi32ELb1ELb0EEEJNS5_IJNSA_ILi64EEESG_SH_EEENS5_IJNST_IS1K_SC_EENST_INS5_IJSH_SB_EEENS5_IJSC_SF_EEEEEEEESJ_SK_SJ_SK_NS1F_6fusion15FusionCallbacksIS1J_NS1R_17LinearCombinationISJ_fSJ_fLNS_15FloatRoundStyleE2EEES1L_S1Q_JEEENS4_5SM1004TMEM4LOAD26SM100_TMEM_LOAD_32dp32b32xENS4_13SM90_TMA_LOADES1B_NS4_39AutoVectorizingCopyWithAssumedAlignmentILi128EEENS4_14SM90_TMA_STOREES1B_S23_S23_EEEvvEEEEvNT_6ParamsE:
        .type           _ZN7cutlass13device_kernelINS_4gemm6kernel13GemmUniversalIN4cute5tupleIJiiiiEEENS1_10collective13CollectiveMmaINS1_35MainloopSm100TmaUmmaWarpSpecializedILi16ELi2ELi4ENS5_IJNS4_1CILi2EEESB_NSA_ILi1EEEEEEEENS5_IJNSA_ILi128EEENSA_ILi256EEENSA_ILi32EEEEEENS_10bfloat16_tENS5_IJlSC_lEEESJ_SK_NS4_8TiledMMAINS4_8MMA_AtomIJNS4_26SM100_MMA_F16BF16_2x1SM_SSISJ_SJ_fLi128ELi256ELNS4_4UMMA5MajorE0ELSP_0ELNSO_7ScaleInE0ELSQ_0EEEEEENS4_6LayoutINS5_IJSC_SC_SC_EEENS5_IJNSA_ILi0EEESV_SV_EEEEENS5_IJNS4_10UnderscoreESY_SY_EEEEENS4_28SM100_TMA_2SM_LOAD_MULTICASTENS4_14ComposedLayoutINS4_7SwizzleILi2ELi4ELi3EEENS4_18smem_ptr_flag_bitsILi16EEENST_INS5_IJNSA_ILi8EEESH_EEENS5_IJSH_SC_EEEEEEEvNS4_8identityENS4_18SM100_TMA_2SM_LOADES1B_vS1C_EENS_8epilogue10collective18CollectiveEpilogueINS1F_23Sm100TmaWarpSpecializedILi4ELi2ELi32ELb1ELb0EEEJNS5_IJNSA_ILi64EEESG_SH_EEENS5_IJNST_IS1K_SC_EENST_INS5_IJSH_SB_EEENS5_IJSC_SF_EEEEEEEESJ_SK_SJ_SK_NS1F_6fusion15FusionCallbacksIS1J_NS1R_17LinearCombinationISJ_fSJ_fLNS_15FloatRoundStyleE2EEES1L_S1Q_JEEENS4_5SM1004TMEM4LOAD26SM100_TMEM_LOAD_32dp32b32xENS4_13SM90_TMA_LOADES1B_NS4_39AutoVectorizingCopyWithAssumedAlignmentILi128EEENS4_14SM90_TMA_STOREES1B_S23_S23_EEEvvEEEEvNT_6ParamsE,@function
        .size           _ZN7cutlass13device_kernelINS_4gemm6kernel13GemmUniversalIN4cute5tupleIJiiiiEEENS1_10collective13CollectiveMmaINS1_35MainloopSm100TmaUmmaWarpSpecializedILi16ELi2ELi4ENS5_IJNS4_1CILi2EEESB_NSA_ILi1EEEEEEEENS5_IJNSA_ILi128EEENSA_ILi256EEENSA_ILi32EEEEEENS_10bfloat16_tENS5_IJlSC_lEEESJ_SK_NS4_8TiledMMAINS4_8MMA_AtomIJNS4_26SM100_MMA_F16BF16_2x1SM_SSISJ_SJ_fLi128ELi256ELNS4_4UMMA5MajorE0ELSP_0ELNSO_7ScaleInE0ELSQ_0EEEEEENS4_6LayoutINS5_IJSC_SC_SC_EEENS5_IJNSA_ILi0EEESV_SV_EEEEENS5_IJNS4_10UnderscoreESY_SY_EEEEENS4_28SM100_TMA_2SM_LOAD_MULTICASTENS4_14ComposedLayoutINS4_7SwizzleILi2ELi4ELi3EEENS4_18smem_ptr_flag_bitsILi16EEENST_INS5_IJNSA_ILi8EEESH_EEENS5_IJSH_SC_EEEEEEEvNS4_8identityENS4_18SM100_TMA_2SM_LOADES1B_vS1C_EENS_8epilogue10collective18CollectiveEpilogueINS1F_23Sm100TmaWarpSpecializedILi4ELi2ELi32ELb1ELb0EEEJNS5_IJNSA_ILi64EEESG_SH_EEENS5_IJNST_IS1K_SC_EENST_INS5_IJSH_SB_EEENS5_IJSC_SF_EEEEEEEESJ_SK_SJ_SK_NS1F_6fusion15FusionCallbacksIS1J_NS1R_17LinearCombinationISJ_fSJ_fLNS_15FloatRoundStyleE2EEES1L_S1Q_JEEENS4_5SM1004TMEM4LOAD26SM100_TMEM_LOAD_32dp32b32xENS4_13SM90_TMA_LOADES1B_NS4_39AutoVectorizingCopyWithAssumedAlignmentILi128EEENS4_14SM90_TMA_STOREES1B_S23_S23_EEEvvEEEEvNT_6ParamsE,(.L_x_234 - _ZN7cutlass13device_kernelINS_4gemm6kernel13GemmUniversalIN4cute5tupleIJiiiiEEENS1_10collective13CollectiveMmaINS1_35MainloopSm100TmaUmmaWarpSpecializedILi16ELi2ELi4ENS5_IJNS4_1CILi2EEESB_NSA_ILi1EEEEEEEENS5_IJNSA_ILi128EEENSA_ILi256EEENSA_ILi32EEEEEENS_10bfloat16_tENS5_IJlSC_lEEESJ_SK_NS4_8TiledMMAINS4_8MMA_AtomIJNS4_26SM100_MMA_F16BF16_2x1SM_SSISJ_SJ_fLi128ELi256ELNS4_4UMMA5MajorE0ELSP_0ELNSO_7ScaleInE0ELSQ_0EEEEEENS4_6LayoutINS5_IJSC_SC_SC_EEENS5_IJNSA_ILi0EEESV_SV_EEEEENS5_IJNS4_10UnderscoreESY_SY_EEEEENS4_28SM100_TMA_2SM_LOAD_MULTICASTENS4_14ComposedLayoutINS4_7SwizzleILi2ELi4ELi3EEENS4_18smem_ptr_flag_bitsILi16EEENST_INS5_IJNSA_ILi8EEESH_EEENS5_IJSH_SC_EEEEEEEvNS4_8identityENS4_18SM100_TMA_2SM_LOADES1B_vS1C_EENS_8epilogue10collective18CollectiveEpilogueINS1F_23Sm100TmaWarpSpecializedILi4ELi2ELi32ELb1ELb0EEEJNS5_IJNSA_ILi64EEESG_SH_EEENS5_IJNST_IS1K_SC_EENST_INS5_IJSH_SB_EEENS5_IJSC_SF_EEEEEEEESJ_SK_SJ_SK_NS1F_6fusion15FusionCallbacksIS1J_NS1R_17LinearCombinationISJ_fSJ_fLNS_15FloatRoundStyleE2EEES1L_S1Q_JEEENS4_5SM1004TMEM4LOAD26SM100_TMEM_LOAD_32dp32b32xENS4_13SM90_TMA_LOADES1B_NS4_39AutoVectorizingCopyWithAssumedAlignmentILi128EEENS4_14SM90_TMA_STOREES1B_S23_S23_EEEvvEEEEvNT_6ParamsE)
        .other          _ZN7cutlass13device_kernelINS_4gemm6kernel13GemmUniversalIN4cute5tupleIJiiiiEEENS1_10collective13CollectiveMmaINS1_35MainloopSm100TmaUmmaWarpSpecializedILi16ELi2ELi4ENS5_IJNS4_1CILi2EEESB_NSA_ILi1EEEEEEEENS5_IJNSA_ILi128EEENSA_ILi256EEENSA_ILi32EEEEEENS_10bfloat16_tENS5_IJlSC_lEEESJ_SK_NS4_8TiledMMAINS4_8MMA_AtomIJNS4_26SM100_MMA_F16BF16_2x1SM_SSISJ_SJ_fLi128ELi256ELNS4_4UMMA5MajorE0ELSP_0ELNSO_7ScaleInE0ELSQ_0EEEEEENS4_6LayoutINS5_IJSC_SC_SC_EEENS5_IJNSA_ILi0EEESV_SV_EEEEENS5_IJNS4_10UnderscoreESY_SY_EEEEENS4_28SM100_TMA_2SM_LOAD_MULTICASTENS4_14ComposedLayoutINS4_7SwizzleILi2ELi4ELi3EEENS4_18smem_ptr_flag_bitsILi16EEENST_INS5_IJNSA_ILi8EEESH_EEENS5_IJSH_SC_EEEEEEEvNS4_8identityENS4_18SM100_TMA_2SM_LOADES1B_vS1C_EENS_8epilogue10collective18CollectiveEpilogueINS1F_23Sm100TmaWarpSpecializedILi4ELi2ELi32ELb1ELb0EEEJNS5_IJNSA_ILi64EEESG_SH_EEENS5_IJNST_IS1K_SC_EENST_INS5_IJSH_SB_EEENS5_IJSC_SF_EEEEEEEESJ_SK_SJ_SK_NS1F_6fusion15FusionCallbacksIS1J_NS1R_17LinearCombinationISJ_fSJ_fLNS_15FloatRoundStyleE2EEES1L_S1Q_JEEENS4_5SM1004TMEM4LOAD26SM100_TMEM_LOAD_32dp32b32xENS4_13SM90_TMA_LOADES1B_NS4_39AutoVectorizingCopyWithAssumedAlignmentILi128EEENS4_14SM90_TMA_STOREES1B_S23_S23_EEEvvEEEEvNT_6ParamsE,@"STO_CUDA_ENTRY STV_DEFAULT"
_ZN7cutlass13device_kernelINS_4gemm6kernel13GemmUniversalIN4cute5tupleIJiiiiEEENS1_10collective13CollectiveMmaINS1_35MainloopSm100TmaUmmaWarpSpecializedILi16ELi2ELi4ENS5_IJNS4_1CILi2EEESB_NSA_ILi1EEEEEEEENS5_IJNSA_ILi128EEENSA_ILi256EEENSA_ILi32EEEEEENS_10bfloat16_tENS5_IJlSC_lEEESJ_SK_NS4_8TiledMMAINS4_8MMA_AtomIJNS4_26SM100_MMA_F16BF16_2x1SM_SSISJ_SJ_fLi128ELi256ELNS4_4UMMA5MajorE0ELSP_0ELNSO_7ScaleInE0ELSQ_0EEEEEENS4_6LayoutINS5_IJSC_SC_SC_EEENS5_IJNSA_ILi0EEESV_SV_EEEEENS5_IJNS4_10UnderscoreESY_SY_EEEEENS4_28SM100_TMA_2SM_LOAD_MULTICASTENS4_14ComposedLayoutINS4_7SwizzleILi2ELi4ELi3EEENS4_18smem_ptr_flag_bitsILi16EEENST_INS5_IJNSA_ILi8EEESH_EEENS5_IJSH_SC_EEEEEEEvNS4_8identityENS4_18SM100_TMA_2SM_LOADES1B_vS1C_EENS_8epilogue10collective18CollectiveEpilogueINS1F_23Sm100TmaWarpSpecializedILi4ELi2ELi32ELb1ELb0EEEJNS5_IJNSA_ILi64EEESG_SH_EEENS5_IJNST_IS1K_SC_EENST_INS5_IJSH_SB_EEENS5_IJSC_SF_EEEEEEEESJ_SK_SJ_SK_NS1F_6fusion15FusionCallbacksIS1J_NS1R_17LinearCombinationISJ_fSJ_fLNS_15FloatRoundStyleE2EEES1L_S1Q_JEEENS4_5SM1004TMEM4LOAD26SM100_TMEM_LOAD_32dp32b32xENS4_13SM90_TMA_LOADES1B_NS4_39AutoVectorizingCopyWithAssumedAlignmentILi128EEENS4_14SM90_TMA_STOREES1B_S23_S23_EEEvvEEEEvNT_6ParamsE:
[----:B------:R-:W1:Y:S01]  /*0000*/  LDC R1, c[0x0][0x37c] ;  /* 0x0000df00ff017b82 */ /* 0x000e620000000800 */
[----:B------:R-:W2:Y:S01]  /*0010*/  S2R R95, SR_TID.X ;  /* 0x00000000005f7919 */ /* 0x000ea20000002100 */
[----:B------:R-:W3:Y:S06]  /*0020*/  LDCU.64 UR8, c[0x0][0x890] ;  /* 0x00011200ff0877ac */ /* 0x000eec0008000a00 */
[----:B------:R-:W4:Y:S01]  /*0030*/  S2UR UR4, SR_CgaCtaId ;  /* 0x00000000000479c3 */ /* 0x000f220000008800 */
[----:B------:R-:W-:Y:S02]  /*0040*/  PRMT R80, RZ, 0x7610, R80 ;  /* 0x00007610ff507816 */ /* 0x000fe40000000050 */
[----:B------:R-:W-:Y:S01]  /*0050*/  ELECT P1, URZ, PT ;  /* 0x0000000000ff782f */ /* 0x000fe20003820000 */
[----:B---3--:R-:W-:-:S04]  /*0060*/  UISETP.NE.U32.AND UP0, UPT, UR8, URZ, UPT ;  /* 0x000000ff0800728c */ /* 0x008fc8000bf05070 */
[----:B------:R-:W-:Y:S02]  /*0070*/  UISETP.NE.AND.EX UP0, UPT, UR9, URZ, UPT, UP0 ;  /* 0x000000ff0900728c */ /* 0x000fe4000bf05300 */
[----:B----4-:R-:W-:Y:S02]  /*0080*/  ULOP3.LUT UR33, UR4, 0x1, URZ, 0xc0, !UPT ;  /* 0x0000000104217892 */ /* 0x010fe4000f8ec0ff */
[----:B------:R-:W-:Y:S01]  /*0090*/  ULOP3.LUT UR34, UR4, 0x1, URZ, 0x3c, !UPT ;  /* 0x0000000104227892 */ /* 0x000fe2000f8e3cff */
[----:B--2---:R-:W-:-:S05]  /*00a0*/  SHF.R.U32.HI R81, RZ, 0x5, R95 ;  /* 0x00000005ff517819 */ /* 0x004fca000001165f */
[----:B------:R-:W2:Y:S02]  /*00b0*/  SHFL.IDX PT, R0, R81, RZ, 0x1f ;  /* 0x00001fff51007589 */ /* 0x000ea400000e0000 */
[----:B--2---:R-:W-:Y:S01]  /*00c0*/  R2UR UR13, R0 ;  /* 0x00000000000d72ca */ /* 0x004fe200000e0000 */
[----:B-1----:R-:W-:-:S14]  /*00d0*/  BRA.U UP0, `(.L_x_0) ;  /* 0x0000000100307547 */ /* 0x002fdc000b800000 */
[----:B------:R-:W1:Y:S02]  /*00e0*/  LDCU.64 UR4, c[0x0][0x888] ;  /* 0x00011100ff0477ac */ /* 0x000e640008000a00 */
[----:B-1----:R-:W-:-:S04]  /*00f0*/  UISETP.NE.U32.AND UP0, UPT, UR4, URZ, UPT ;  /* 0x000000ff0400728c */ /* 0x002fc8000bf05070 */
[----:B------:R-:W-:-:S09]  /*0100*/  UISETP.NE.AND.EX UP0, UPT, UR5, URZ, UPT, UP0 ;  /* 0x000000ff0500728c */ /* 0x000fd2000bf05300 */
[----:B------:R-:W-:Y:S05]  /*0110*/  BRA.U !UP0, `(.L_x_1) ;  /* 0x0000000108147547 */ /* 0x000fea000b800000 */
[----:B------:R-:W1:Y:S01]  /*0120*/  LDC.64 R2, c[0x0][0x888] ;  /* 0x00022200ff027b82 */ /* 0x000e620000000a00 */
[----:B------:R-:W1:Y:S02]  /*0130*/  LDCU.64 UR4, c[0x0][0x358] ;  /* 0x00006b00ff0477ac */ /* 0x000e640008000a00 */
[----:B-1----:R1:W5:Y:S01]  /*0140*/  LDG.E R41, desc[UR4][R2.64] ;  /* 0x0000000402297981 */ /* 0x002362000c1e1900 */
[----:B------:R-:W-:Y:S01]  /*0150*/  HFMA2 R80, -RZ, RZ, 0, 5.9604644775390625e-08 ;  /* 0x00000001ff507431 */ /* 0x000fe200000001ff */
[----:B------:R-:W-:Y:S05]  /*0160*/  BRA `(.L_x_0) ;  /* 0x00000000000c7947 */ /* 0x000fea0003800000 */
.L_x_1:
[----:B------:R-:W1:Y:S01]  /*0170*/  LDCU UR4, c[0x0][0x880] ;  /* 0x00011000ff0477ac */ /* 0x000e620008000800 */
[----:B------:R-:W-:Y:S01]  /*0180*/  HFMA2 R80, -RZ, RZ, 0, 5.9604644775390625e-08 ;  /* 0x00000001ff507431 */ /* 0x000fe200000001ff */
[----:B-1----:R-:W-:-:S07]  /*0190*/  MOV R41, UR4 ;  /* 0x0000000400297c02 */ /* 0x002fce0008000f00 */
.L_x_0:
[----:B------:R-:W2:Y:S02]  /*01a0*/  LDCU.64 UR4, c[0x0][0x8b0] ;  /* 0x00011600ff0477ac */ /* 0x000ea40008000a00 */
[----:B--2---:R-:W-:-:S04]  /*01b0*/  UISETP.NE.U32.AND UP0, UPT, UR4, URZ, UPT ;  /* 0x000000ff0400728c */ /* 0x004fc8000bf05070 */
[----:B------:R-:W-:-:S09]  /*01c0*/  UISETP.NE.AND.EX UP0, UPT, UR5, URZ, UPT, UP0 ;  /* 0x000000ff0500728c */ /* 0x000fd2000bf05300 */
[----:B------:R-:W-:Y:S05]  /*01d0*/  BRA.U UP0, `(.L_x_2) ;  /* 0x0000000100287547 */ /* 0x000fea000b800000 */
[----:B------:R-:W2:Y:S02]  /*01e0*/  LDCU.64 UR4, c[0x0][0x8a8] ;  /* 0x00011500ff0477ac */ /* 0x000ea40008000a00 */
[----:B--2---:R-:W-:-:S04]  /*01f0*/  UISETP.NE.U32.AND UP0, UPT, UR4, URZ, UPT ;  /* 0x000000ff0400728c */ /* 0x004fc8000bf05070 */
[----:B------:R-:W-:-:S09]  /*0200*/  UISETP.NE.AND.EX UP0, UPT, UR5, URZ, UPT, UP0 ;  /* 0x000000ff0500728c */ /* 0x000fd2000bf05300 */
[----:B------:R-:W-:Y:S05]  /*0210*/  BRA.U !UP0, `(.L_x_3) ;  /* 0x0000000108107547 */ /* 0x000fea000b800000 */
[----:B------:R-:W2:Y:S01]  /*0220*/  LDC.64 R38, c[0x0][0x8a8] ;  /* 0x00022a00ff267b82 */ /* 0x000ea20000000a00 */
[----:B------:R-:W2:Y:S02]  /*0230*/  LDCU.64 UR4, c[0x0][0x358] ;  /* 0x00006b00ff0477ac */ /* 0x000ea40008000a00 */
[----:B--2---:R2:W5:Y:S01]  /*0240*/  LDG.E R38, desc[UR4][R38.64] ;  /* 0x0000000426267981 */ /* 0x004562000c1e1900 */
[----:B------:R-:W-:Y:S05]  /*0250*/  BRA `(.L_x_2) ;  /* 0x0000000000087947 */ /* 0x000fea0003800000 */
.L_x_3:
[----:B------:R-:W2:Y:S02]  /*0260*/  LDCU UR4, c[0x0][0x8a0] ;  /* 0x00011400ff0477ac */ /* 0x000ea40008000800 */
[----:B--2---:R-:W-:Y:S02]  /*0270*/  MOV R38, UR4 ;  /* 0x0000000400267c02 */ /* 0x004fe40008000f00 */
.L_x_2:
[----:B------:R-:W-:Y:S01]  /*0280*/  IMAD.U32 R0, RZ, RZ, UR13 ;  /* 0x0000000dff007e24 */ /* 0x000fe2000f8e00ff */
[----:B------:R-:W-:Y:S04]  /*0290*/  BSSY.RECONVERGENT B0, `(.L_x_4) ;  /* 0x000000c000007945 */ /* 0x000fe80003800200 */
[C---:B------:R-:W-:Y:S02]  /*02a0*/  ISETP.NE.OR P2, PT, R0.reuse, 0x1, !P1 ;  /* 0x000000010000780c */ /* 0x040fe40004f45670 */
[----:B------:R-:W-:-:S11]  /*02b0*/  ISETP.NE.OR P0, PT, R0, 0x3, !P1 ;  /* 0x000000030000780c */ /* 0x000fd60004f05670 */
[----:B------:R-:W-:Y:S05]  /*02c0*/  @P2 BRA `(.L_x_5) ;  /* 0x0000000000202947 */ /* 0x000fea0003800000 */
[----:B------:R-:W3:Y:S02]  /*02d0*/  LDCU.64 UR4, c[0x0][0x348] ;  /* 0x00006900ff0477ac */ /* 0x000ee40008000a00 */
[----:B---3--:R-:W-:Y:S02]  /*02e0*/  UIADD3 UR6, UP1, UPT, UR4, 0x80, URZ ;  /* 0x0000008004067890 */ /* 0x008fe4000ff3e0ff */
[----:B------:R-:W-:Y:S02]  /*02f0*/  UIADD3 UR4, UP0, UPT, UR4, 0x180, URZ ;  /* 0x0000018004047890 */ /* 0x000fe4000ff1e0ff */
[----:B------:R-:W-:Y:S02]  /*0300*/  UIADD3.X UR7, UPT, UPT, URZ, UR5, URZ, UP1, !UPT ;  /* 0x00000005ff077290 */ /* 0x000fe40008ffe4ff */
[----:B------:R-:W-:-:S07]  /*0310*/  UIADD3.X UR5, UPT, UPT, URZ, UR5, URZ, UP0, !UPT ;  /* 0x00000005ff057290 */ /* 0x000fce00087fe4ff */
[----:B------:R3:W-:Y:S02]  /*0320*/  UTMACCTL.PF [UR6] ;  /* 0x00000000060079b9 */ /* 0x0007e40008040000 */
[----:B------:R3:W-:Y:S02]  /*0330*/  UTMACCTL.PF [UR4] ;  /* 0x00000000040079b9 */ /* 0x0007e40008040000 */
[----:B---3--:R-:W-:Y:S01]  /*0340*/  NOP ;  /* 0x0000000000007918 */ /* 0x008fe20000000000 */
.L_x_5:
[----:B------:R-:W-:Y:S05]  /*0350*/  BSYNC.RECONVERGENT B0 ;  /* 0x0000000000007941 */ /* 0x000fea0003800200 */
.L_x_4:
[----:B------:R-:W-:Y:S04]  /*0360*/  BSSY.RECONVERGENT B0, `(.L_x_6) ;  /* 0x000000a000007945 */ /* 0x000fe80003800200 */
        /* <DEDUP_REMOVED lines=9> */
.L_x_7:
[----:B------:R-:W-:Y:S05]  /*0400*/  BSYNC.RECONVERGENT B0 ;  /* 0x0000000000007941 */ /* 0x000fea0003800200 */
.L_x_6:
[----:B------:R-:W3:Y:S01]  /*0410*/  LDCU.64 UR4, c[0x0][0x888] ;  /* 0x00011100ff0477ac */ /* 0x000ee20008000a00 */
[----:B------:R-:W-:Y:S02]  /*0420*/  UISETP.EQ.U32.AND UP1, UPT, UR8, URZ, UPT ;  /* 0x000000ff0800728c */ /* 0x000fe4000bf22070 */
[----:B------:R-:W-:Y:S02]  /*0430*/  UPLOP3.LUT UP3, UPT, UPT, UPT, UPT, 0x80, 0x8 ;  /* 0x000000000008789c */ /* 0x000fe40003f6f070 */
[----:B---3--:R-:W-:-:S04]  /*0440*/  UISETP.NE.U32.AND UP0, UPT, UR4, URZ, UPT ;  /* 0x000000ff0400728c */ /* 0x008fc8000bf05070 */
[----:B------:R-:W-:-:S04]  /*0450*/  UISETP.NE.AND.EX UP0, UPT, UR5, URZ, UPT, UP0 ;  /* 0x000000ff0500728c */ /* 0x000fc8000bf05300 */
[----:B------:R-:W-:-:S04]  /*0460*/  UISETP.EQ.OR.EX UP2, UPT, UR9, URZ, !UP0, UP1 ;  /* 0x000000ff0900728c */ /* 0x000fc8000c742710 */
[----:B------:R-:W-:-:S06]  /*0470*/  UP2UR UR4, UPR, URZ, 0x4 ;  /* 0x00000004ff047883 */ /* 0x000fcc0008000000 */
[----:B------:R-:W-:Y:S01]  /*0480*/  MOV R84, UR4 ;  /* 0x0000000400547c02 */ /* 0x000fe20008000f00 */
[----:B------:R-:W-:Y:S06]  /*0490*/  BRA.U !UP2, `(.L_x_8) ;  /* 0x000000010a207547 */ /* 0x000fec000b800000 */
[----:B------:R-:W-:Y:S01]  /*04a0*/  UISETP.NE.U32.AND UP1, UPT, UR8, URZ, UPT ;  /* 0x000000ff0800728c */ /* 0x000fe2000bf25070 */
[----:B-----5:R-:W-:Y:S01]  /*04b0*/  FSETP.NEU.AND P0, PT, R41, RZ, PT ;  /* 0x000000ff2900720b */ /* 0x020fe20003f0d000 */
[----:B------:R-:W-:Y:S02]  /*04c0*/  USEL UR4, URZ, 0xffffffff, UP0 ;  /* 0xffffffffff047887 */ /* 0x000fe40008000000 */
[----:B------:R-:W-:-:S10]  /*04d0*/  UISETP.NE.AND.EX UP1, UPT, UR9, URZ, UPT, UP1 ;  /* 0x000000ff0900728c */ /* 0x000fd4000bf25310 */
[----:B------:R-:W-:Y:S01]  /*04e0*/  VOTEU.ANY UP0, P0 ;  /* 0x0000000000ff7886 */ /* 0x000fe20000000100 */
[----:B------:R-:W-:-:S04]  /*04f0*/  @!UP1 USEL UR4, URZ, 0xffffffff, UP0 ;  /* 0xffffffffff049887 */ /* 0x000fc80008000000 */
[----:B------:R-:W-:-:S04]  /*0500*/  ULOP3.LUT UR4, UR4, 0x1, URZ, 0xc0, !UPT ;  /* 0x0000000104047892 */ /* 0x000fc8000f8ec0ff */
[----:B------:R-:W-:-:S11]  /*0510*/  UISETP.NE.U32.AND UP3, UPT, UR4, 0x1, UPT ;  /* 0x000000010400788c */ /* 0x000fd6000bf65070 */
.L_x_8:
[----:B------:R-:W3:Y:S01]  /*0520*/  SHFL.IDX PT, R0, R81, RZ, 0x1f ;  /* 0x00001fff51007589 */ /* 0x000ee200000e0000 */
[----:B------:R-:W-:-:S04]  /*0530*/  UISETP.NE.AND UP0, UPT, UR13, 0x2, UPT ;  /* 0x000000020d00788c */ /* 0x000fc8000bf05270 */
[----:B------:R-:W-:Y:S02]  /*0540*/  UISETP.EQ.AND UP1, UPT, UR33, URZ, !UP0 ;  /* 0x000000ff2100728c */ /* 0x000fe4000c722270 */
[----:B------:R-:W-:-:S04]  /*0550*/  USEL UR53, URZ, 0x1, UP0 ;  /* 0x00000001ff357887 */ /* 0x000fc80008000000 */
[----:B------:R-:W-:Y:S02]  /*0560*/  PLOP3.LUT P3, PT, P1, PT, UP1, 0x80, 0x8 ;  /* 0x000000000008781c */ /* 0x000fe40000f6f018 */
[----:B---3--:R-:W-:-:S13]  /*0570*/  ISETP.NE.AND P0, PT, R0, RZ, PT ;  /* 0x000000ff0000720c */ /* 0x008fda0003f05270 */
[----:B------:R-:W-:Y:S05]  /*0580*/  @P0 BRA `(.L_x_9) ;  /* 0x0000000000c40947 */ /* 0x000fea0003800000 */
[----:B------:R-:W-:Y:S01]  /*0590*/  ELECT P0, URZ, PT ;  /* 0x0000000000ff782f */ /* 0x000fe20003800000 */
[----:B------:R-:W-:-:S12]  /*05a0*/  BSSY.RECONVERGENT B0, `(.L_x_9) ;  /* 0x000002f000007945 */ /* 0x000fd80003800200 */
[----:B------:R-:W-:Y:S05]  /*05b0*/  @!P0 BRA `(.L_x_10) ;  /* 0x0000000000b48947 */ /* 0x000fea0003800000 */
[----:B------:R-:W3:Y:S01]  /*05c0*/  S2UR UR5, SR_CgaCtaId ;  /* 0x00000000000579c3 */ /* 0x000ee20000008800 */
[----:B------:R-:W-:Y:S01]  /*05d0*/  UMOV UR4, 0x400 ;  /* 0x0000040000047882 */ /* 0x000fe20000000000 */
[----:B------:R-:W-:Y:S01]  /*05e0*/  UMOV UR8, 0x1 ;  /* 0x0000000100087882 */ /* 0x000fe20000000000 */
[----:B------:R-:W-:Y:S01]  /*05f0*/  UMOV UR6, 0x2 ;  /* 0x0000000200067882 */ /* 0x000fe20000000000 */
[----:B------:R-:W-:-:S04]  /*0600*/  UIADD3 UR8, UPT, UPT, -UR8, 0x100000, URZ ;  /* 0x0010000008087890 */ /* 0x000fc8000fffe1ff */
[----:B------:R-:W-:Y:S02]  /*0610*/  USHF.L.U32 UR9, UR8, 0xb, URZ ;  /* 0x0000000b08097899 */ /* 0x000fe400080006ff */
[----:B------:R-:W-:Y:S02]  /*0620*/  USHF.L.U32 UR8, UR8, 0x1, URZ ;  /* 0x0000000108087899 */ /* 0x000fe400080006ff */
[----:B------:R-:W-:-:S04]  /*0630*/  UIADD3 UR6, UPT, UPT, -UR6, 0x100000, URZ ;  /* 0x0010000006067890 */ /* 0x000fc8000fffe1ff */
[----:B------:R-:W-:Y:S02]  /*0640*/  USHF.L.U32 UR7, UR6, 0xb, URZ ;  /* 0x0000000b06077899 */ /* 0x000fe400080006ff */
[----:B------:R-:W-:Y:S02]  /*0650*/  USHF.L.U32 UR6, UR6, 0x1, URZ ;  /* 0x0000000106067899 */ /* 0x000fe400080006ff */
[----:B---3--:R-:W-:Y:S01]  /*0660*/  ULEA UR4, UR5, UR4, 0x18 ;  /* 0x0000000405047291 */ /* 0x008fe2000f8ec0ff */
[----:B------:R-:W3:Y:S11]  /*0670*/  FENCE.VIEW.ASYNC.S ;  /* 0x00000000000073c6 */ /* 0x000ef60000000000 */
[----:B---3--:R3:W4:Y:S01]  /*0680*/  SYNCS.EXCH.64 URZ, [UR4], UR8 ;  /* 0x0000000804ff75b2 */ /* 0x0087220008000100 */
[----:B------:R3:W1:Y:S01]  /*0690*/  SYNCS.EXCH.64 URZ, [UR4+0x80], UR6 ;  /* 0x0000800604ff75b2 */ /* 0x0006620008000100 */
        /* <DEDUP_REMOVED lines=29> */
[----:B------:R3:W1:Y:S02]  /*0870*/  SYNCS.EXCH.64 URZ, [UR4+0xf8], UR6 ;  /* 0x0000f80604ff75b2 */ /* 0x0006640008000100 */
[----:B---34-:R-:W-:Y:S01]  /*0880*/  NOP ;  /* 0x0000000000007918 */ /* 0x018fe20000000000 */
.L_x_10:
[----:B------:R-:W-:Y:S05]  /*0890*/  BSYNC.RECONVERGENT B0 ;  /* 0x0000000000007941 */ /* 0x000fea0003800200 */
.L_x_9:
[----:B------:R-:W3:Y:S01]  /*08a0*/  SHFL.IDX PT, R0, R81, RZ, 0x1f ;  /* 0x00001fff51007589 */ /* 0x000ee200000e0000 */
[----:B------:R-:W-:Y:S01]  /*08b0*/  NOP ;  /* 0x0000000000007918 */ /* 0x000fe20000000000 */
[----:B---3--:R-:W-:-:S13]  /*08c0*/  ISETP.NE.AND P0, PT, R0, 0x1, PT ;  /* 0x000000010000780c */ /* 0x008fda0003f05270 */
[----:B------:R-:W-:Y:S05]  /*08d0*/  @P0 BRA `(.L_x_11) ;  /* 0x0000000000580947 */ /* 0x000fea0003800000 */
        /* <DEDUP_REMOVED lines=9> */
[----:B------:R-:W-:Y:S01]  /*0970*/  USHF.L.U32 UR6, UR6, 0x1, URZ ;  /* 0x0000000106067899 */ /* 0x000fe200080006ff */
[----:B------:R-:W-:Y:S01]  /*0980*/  ELECT P0, URZ, PT ;  /* 0x0000000000ff782f */ /* 0x000fe20003800000 */
[----:B---3--:R-:W-:Y:S01]  /*0990*/  ULEA UR4, UR5, UR4, 0x18 ;  /* 0x0000000405047291 */ /* 0x008fe2000f8ec0ff */
[----:B------:R-:W3:Y:S11]  /*09a0*/  FENCE.VIEW.ASYNC.S ;  /* 0x00000000000073c6 */ /* 0x000ef60000000000 */
[----:B---3--:R3:W4:Y:S01]  /*09b0*/  SYNCS.EXCH.64 URZ, [UR4+0x100], UR8 ;  /* 0x0001000804ff75b2 */ /* 0x0087220008000100 */
[----:B------:R3:W1:Y:S01]  /*09c0*/  SYNCS.EXCH.64 URZ, [UR4+0x120], UR6 ;  /* 0x0001200604ff75b2 */ /* 0x0006620008000100 */
[----:B------:R3:W1:Y:S01]  /*09d0*/  SYNCS.EXCH.64 URZ, [UR4+0x108], UR8 ;  /* 0x0001080804ff75b2 */ /* 0x0006620008000100 */
[----:B------:R3:W1:Y:S01]  /*09e0*/  SYNCS.EXCH.64 URZ, [UR4+0x128], UR6 ;  /* 0x0001280604ff75b2 */ /* 0x0006620008000100 */
[----:B------:R3:W1:Y:S01]  /*09f0*/  SYNCS.EXCH.64 URZ, [UR4+0x110], UR8 ;  /* 0x0001100804ff75b2 */ /* 0x0006620008000100 */
[----:B------:R3:W1:Y:S01]  /*0a00*/  SYNCS.EXCH.64 URZ, [UR4+0x130], UR6 ;  /* 0x0001300604ff75b2 */ /* 0x0006620008000100 */
[----:B------:R3:W1:Y:S01]  /*0a10*/  SYNCS.EXCH.64 URZ, [UR4+0x118], UR8 ;  /* 0x0001180804ff75b2 */ /* 0x0006620008000100 */
[----:B------:R3:W1:Y:S01]  /*0a20*/  SYNCS.EXCH.64 URZ, [UR4+0x138], UR6 ;  /* 0x0001380604ff75b2 */ /* 0x0006620008000100 */
[----:B------:R-:W-:Y:S01]  /*0a30*/  NOP ;  /* 0x0000000000007918 */ /* 0x000fe20000000000 */
.L_x_11:
[----:B------:R-:W2:Y:S01]  /*0a40*/  SHFL.IDX PT, R0, R81, RZ, 0x1f ;  /* 0x00001fff51007589 */ /* 0x000ea200000e0000 */
[----:B------:R-:W-:Y:S01]  /*0a50*/  NOP ;  /* 0x0000000000007918 */ /* 0x000fe20000000000 */
[----:B--2---:R-:W-:-:S13]  /*0a60*/  ISETP.NE.AND P0, PT, R0, 0x3, PT ;  /* 0x000000030000780c */ /* 0x004fda0003f05270 */
[----:B------:R-:W-:Y:S05]  /*0a70*/  @P0 BRA `(.L_x_12) ;  /* 0x0000000000300947 */ /* 0x000fea0003800000 */
[----:B---3--:R-:W2:Y:S01]  /*0a80*/  S2UR UR6, SR_CgaCtaId ;  /* 0x00000000000679c3 */ /* 0x008ea20000008800 */
[----:B------:R-:W-:Y:S01]  /*0a90*/  UMOV UR4, 0x400 ;  /* 0x0000040000047882 */ /* 0x000fe20000000000 */
[----:B------:R-:W-:Y:S01]  /*0aa0*/  UMOV UR5, 0x20 ;  /* 0x0000002000057882 */ /* 0x000fe20000000000 */
[----:B------:R-:W-:Y:S01]  /*0ab0*/  ELECT P0, URZ, PT ;  /* 0x0000000000ff782f */ /* 0x000fe20003800000 */
[----:B--2---:R-:W-:Y:S02]  /*0ac0*/  ULEA UR6, UR6, UR4, 0x18 ;  /* 0x0000000406067291 */ /* 0x004fe4000f8ec0ff */
[----:B------:R-:W-:-:S04]  /*0ad0*/  UIADD3 UR4, UPT, UPT, -UR5, 0x100000, URZ ;  /* 0x0010000005047890 */ /* 0x000fc8000fffe1ff */
[----:B------:R-:W-:Y:S02]  /*0ae0*/  USHF.L.U32 UR5, UR4, 0xb, URZ ;  /* 0x0000000b04057899 */ /* 0x000fe400080006ff */
[----:B------:R-:W-:Y:S01]  /*0af0*/  USHF.L.U32 UR4, UR4, 0x1, URZ ;  /* 0x0000000104047899 */ /* 0x000fe200080006ff */
[----:B------:R-:W2:Y:S11]  /*0b00*/  FENCE.VIEW.ASYNC.S ;  /* 0x00000000000073c6 */ /* 0x000eb60000000000 */
[----:B--2---:R2:W3:Y:S01]  /*0b10*/  SYNCS.EXCH.64 URZ, [UR6+0x140], UR4 ;  /* 0x0001400406ff75b2 */ /* 0x0044e20008000100 */
[----:B------:R2:W1:Y:S01]  /*0b20*/  SYNCS.EXCH.64 URZ, [UR6+0x148], UR4 ;  /* 0x0001480406ff75b2 */ /* 0x0004620008000100 */
[----:B------:R-:W-:Y:S01]  /*0b30*/  NOP ;  /* 0x0000000000007918 */ /* 0x000fe20000000000 */
.L_x_12:
[----:B------:R-:W4:Y:S01]  /*0b40*/  SHFL.IDX PT, R0, R81, RZ, 0x1f ;  /* 0x00001fff51007589 */ /* 0x000f2200000e0000 */
[----:B------:R-:W-:Y:S01]  /*0b50*/  NOP ;  /* 0x0000000000007918 */ /* 0x000fe20000000000 */
[----:B----4-:R-:W-:-:S13]  /*0b60*/  ISETP.NE.AND P0, PT, R0, 0x4, PT ;  /* 0x000000040000780c */ /* 0x010fda0003f05270 */
[----:B------:R-:W-:Y:S05]  /*0b70*/  @P0 BRA `(.L_x_13) ;  /* 0x00000000004c0947 */ /* 0x000fea0003800000 */
[----:B--2---:R-:W2:Y:S01]  /*0b80*/  S2UR UR5, SR_CgaCtaId ;  /* 0x00000000000579c3 */ /* 0x004ea20000008800 */
[----:B---3--:R-:W-:Y:S01]  /*0b90*/  UMOV UR4, 0x3a0 ;  /* 0x000003a000047882 */ /* 0x008fe20000000000 */
[----:B------:R-:W-:Y:S01]  /*0ba0*/  UMOV UR6, 0x400 ;  /* 0x0000040000067882 */ /* 0x000fe20000000000 */
[----:B------:R-:W-:Y:S01]  /*0bb0*/  USEL UR4, UR4, 0x320, UP3 ;  /* 0x0000032004047887 */ /* 0x000fe20009800000 */
[----:B------:R-:W-:Y:S01]  /*0bc0*/  UMOV UR8, 0x1 ;  /* 0x0000000100087882 */ /* 0x000fe20000000000 */
[----:B------:R-:W-:Y:S01]  /*0bd0*/  ELECT P0, URZ, PT ;  /* 0x0000000000ff782f */ /* 0x000fe20003800000 */
[----:B------:R-:W-:-:S04]  /*0be0*/  UIADD3 UR8, UPT, UPT, -UR8, 0x100000, URZ ;  /* 0x0010000008087890 */ /* 0x000fc8000fffe1ff */
[----:B------:R-:W-:Y:S02]  /*0bf0*/  USHF.L.U32 UR9, UR8, 0xb, URZ ;  /* 0x0000000b08097899 */ /* 0x000fe400080006ff */
[----:B------:R-:W-:Y:S02]  /*0c00*/  USHF.L.U32 UR8, UR8, 0x1, URZ ;  /* 0x0000000108087899 */ /* 0x000fe400080006ff */
[----:B--2---:R-:W-:Y:S02]  /*0c10*/  ULEA UR6, UR5, UR6, 0x18 ;  /* 0x0000000605067291 */ /* 0x004fe4000f8ec0ff */
[----:B------:R-:W-:-:S04]  /*0c20*/  UIADD3 UR4, UPT, UPT, -UR4, 0x100000, URZ ;  /* 0x0010000004047890 */ /* 0x000fc8000fffe1ff */
[----:B------:R-:W-:Y:S02]  /*0c30*/  USHF.L.U32 UR5, UR4, 0xb, URZ ;  /* 0x0000000b04057899 */ /* 0x000fe400080006ff */
[----:B------:R-:W-:Y:S01]  /*0c40*/  USHF.L.U32 UR4, UR4, 0x1, URZ ;  /* 0x0000000104047899 */ /* 0x000fe200080006ff */
[----:B------:R-:W2:Y:S03]  /*0c50*/  FENCE.VIEW.ASYNC.S ;  /* 0x00000000000073c6 */ /* 0x000ea60000000000 */
[----:B--2---:R4:W2:Y:S08]  /*0c60*/  SYNCS.EXCH.64 URZ, [UR6+0x150], UR8 ;  /* 0x0001500806ff75b2 */ /* 0x0048b00008000100 */
[----:B------:R4:W3:Y:S01]  /*0c70*/  SYNCS.EXCH.64 URZ, [UR6+0x160], UR4 ;  /* 0x0001600406ff75b2 */ /* 0x0008e20008000100 */
[----:B------:R4:W1:Y:S01]  /*0c80*/  SYNCS.EXCH.64 URZ, [UR6+0x158], UR8 ;  /* 0x0001580806ff75b2 */ /* 0x0008620008000100 */
[----:B------:R4:W1:Y:S02]  /*0c90*/  SYNCS.EXCH.64 URZ, [UR6+0x168], UR4 ;  /* 0x0001680406ff75b2 */ /* 0x0008640008000100 */
[----:B----4-:R-:W-:Y:S01]  /*0ca0*/  NOP ;  /* 0x0000000000007918 */ /* 0x010fe20000000000 */
.L_x_13:
[----:B------:R-:W4:Y:S01]  /*0cb0*/  SHFL.IDX PT, R0, R81, RZ, 0x1f ;  /* 0x00001fff51007589 */ /* 0x000f2200000e0000 */
[----:B------:R-:W-:Y:S01]  /*0cc0*/  NOP ;  /* 0x0000000000007918 */ /* 0x000fe20000000000 */
[----:B----4-:R-:W-:-:S13]  /*0cd0*/  ISETP.NE.AND P0, PT, R0, 0x5, PT ;  /* 0x000000050000780c */ /* 0x010fda0003f05270 */
[----:B------:R-:W-:Y:S05]  /*0ce0*/  @P0 BRA `(.L_x_14) ;  /* 0x0000000000580947 */ /* 0x000fea0003800000 */
[----:B--2---:R-:W2:Y:S01]  /*0cf0*/  S2UR UR5, SR_CgaCtaId ;  /* 0x00000000000579c3 */ /* 0x004ea20000008800 */
[----:B---3--:R-:W-:Y:S01]  /*0d00*/  UMOV UR4, 0x400 ;  /* 0x0000040000047882 */ /* 0x008fe20000000000 */
        /* <DEDUP_REMOVED lines=9> */
[----:B--2---:R-:W-:Y:S01]  /*0da0*/  ULEA UR4, UR5, UR4, 0x18 ;  /* 0x0000000405047291 */ /* 0x004fe2000f8ec0ff */
[----:B------:R-:W2:Y:S11]  /*0db0*/  FENCE.VIEW.ASYNC.S ;  /* 0x00000000000073c6 */ /* 0x000eb60000000000 */
[----:B--2---:R4:W2:Y:S01]  /*0dc0*/  SYNCS.EXCH.64 URZ, [UR4+0x170], UR6 ;  /* 0x0001700604ff75b2 */ /* 0x0048a20008000100 */
[----:B------:R4:W3:Y:S01]  /*0dd0*/  SYNCS.EXCH.64 URZ, [UR4+0x190], UR8 ;  /* 0x0001900804ff75b2 */ /* 0x0008e20008000100 */
[----:B------:R4:W1:Y:S01]  /*0de0*/  SYNCS.EXCH.64 URZ, [UR4+0x178], UR6 ;  /* 0x0001780604ff75b2 */ /* 0x0008620008000100 */
[----:B------:R4:W1:Y:S01]  /*0df0*/  SYNCS.EXCH.64 URZ, [UR4+0x198], UR8 ;  /* 0x0001980804ff75b2 */ /* 0x0008620008000100 */
[----:B------:R4:W1:Y:S01]  /*0e00*/  SYNCS.EXCH.64 URZ, [UR4+0x180], UR6 ;  /* 0x0001800604ff75b2 */ /* 0x0008620008000100 */
[----:B------:R4:W1:Y:S01]  /*0e10*/  SYNCS.EXCH.64 URZ, [UR4+0x1a0], UR8 ;  /* 0x0001a00804ff75b2 */ /* 0x0008620008000100 */
[----:B------:R4:W1:Y:S01]  /*0e20*/  SYNCS.EXCH.64 URZ, [UR4+0x188], UR6 ;  /* 0x0001880604ff75b2 */ /* 0x0008620008000100 */
[----:B------:R4:W1:Y:S02]  /*0e30*/  SYNCS.EXCH.64 URZ, [UR4+0x1a8], UR8 ;  /* 0x0001a80804ff75b2 */ /* 0x0008640008000100 */
[----:B----4-:R-:W-:Y:S01]  /*0e40*/  NOP ;  /* 0x0000000000007918 */ /* 0x010fe20000000000 */
.L_x_14:
[----:B------:R-:W4:Y:S01]  /*0e50*/  SHFL.IDX PT, R0, R81, RZ, 0x1f ;  /* 0x00001fff51007589 */ /* 0x000f2200000e0000 */
[----:B------:R-:W-:Y:S01]  /*0e60*/  ISETP.NE.OR P1, PT, RZ, UR13, !P1 ;  /* 0x0000000dff007c0c */ /* 0x000fe2000cf25670 */
[----:B------:R-:W-:Y:S01]  /*0e70*/  NOP ;  /* 0x0000000000007918 */ /* 0x000fe20000000000 */
[----:B----4-:R-:W-:-:S13]  /*0e80*/  ISETP.NE.AND P0, PT, R0, 0x3, PT ;  /* 0x000000030000780c */ /* 0x010fda0003f05270 */
[----:B------:R-:W-:Y:S05]  /*0e90*/  @P0 BRA `(.L_x_15) ;  /* 0x0000000000380947 */ /* 0x000fea0003800000 */
[----:B--2---:R-:W2:Y:S01]  /*0ea0*/  S2UR UR5, SR_CgaCtaId ;  /* 0x00000000000579c3 */ /* 0x004ea20000008800 */
[----:B---3--:R-:W-:Y:S01]  /*0eb0*/  UMOV UR4, 0x400 ;  /* 0x0000040000047882 */ /* 0x008fe20000000000 */
[----:B------:R-:W-:Y:S01]  /*0ec0*/  UMOV UR6, 0x20 ;  /* 0x0000002000067882 */ /* 0x000fe20000000000 */
[----:B------:R-:W-:Y:S01]  /*0ed0*/  ELECT P0, URZ, PT ;  /* 0x0000000000ff782f */ /* 0x000fe20003800000 */
[----:B------:R-:W-:-:S04]  /*0ee0*/  UIADD3 UR6, UPT, UPT, -UR6, 0x100000, URZ ;  /* 0x0010000006067890 */ /* 0x000fc8000fffe1ff */
[----:B------:R-:W-:Y:S02]  /*0ef0*/  USHF.L.U32 UR7, UR6, 0xb, URZ ;  /* 0x0000000b06077899 */ /* 0x000fe400080006ff */
[----:B------:R-:W-:Y:S02]  /*0f00*/  USHF.L.U32 UR6, UR6, 0x1, URZ ;  /* 0x0000000106067899 */ /* 0x000fe400080006ff */
[----:B--2---:R-:W-:Y:S01]  /*0f10*/  ULEA UR4, UR5, UR4, 0x18 ;  /* 0x0000000405047291 */ /* 0x004fe2000f8ec0ff */
[----:B------:R-:W2:Y:S11]  /*0f20*/  FENCE.VIEW.ASYNC.S ;  /* 0x00000000000073c6 */ /* 0x000eb60000000000 */
[----:B--2---:R4:W2:Y:S01]  /*0f30*/  SYNCS.EXCH.64 URZ, [UR4+0x1b0], UR6 ;  /* 0x0001b00604ff75b2 */ /* 0x0048a20008000100 */
[----:B------:R4:W3:Y:S01]  /*0f40*/  SYNCS.EXCH.64 URZ, [UR4+0x1c0], UR6 ;  /* 0x0001c00604ff75b2 */ /* 0x0008e20008000100 */
[----:B------:R4:W1:Y:S01]  /*0f50*/  SYNCS.EXCH.64 URZ, [UR4+0x1b8], UR6 ;  /* 0x0001b80604ff75b2 */ /* 0x0008620008000100 */
[----:B------:R4:W1:Y:S02]  /*0f60*/  SYNCS.EXCH.64 URZ, [UR4+0x1c8], UR6 ;  /* 0x0001c80604ff75b2 */ /* 0x0008640008000100 */
[----:B----4-:R-:W-:Y:S01]  /*0f70*/  NOP ;  /* 0x0000000000007918 */ /* 0x010fe20000000000 */
.L_x_15:
[----:B---3--:R-:W3:Y:S01]  /*0f80*/  S2UR UR7, SR_CgaCtaId ;  /* 0x00000000000779c3 */ /* 0x008ee20000008800 */
[----:B------:R-:W-:Y:S01]  /*0f90*/  VOTEU.ALL UP0, P1 ;  /* 0x0000000000ff7886 */ /* 0x000fe20000800000 */
[----:B--2---:R-:W-:Y:S01]  /*0fa0*/  UMOV UR4, 0x20 ;  /* 0x0000002000047882 */ /* 0x004fe20000000000 */
[----:B------:R-:W-:Y:S01]  /*0fb0*/  NOP ;  /* 0x0000000000007918 */ /* 0x000fe20000000000 */
[----:B-1----:R-:W-:Y:S01]  /*0fc0*/  LOP3.LUT R3, R95, 0x1f, RZ, 0xc0, !PT ;  /* 0x0000001f5f037812 */ /* 0x002fe200078ec0ff */
[----:B------:R-:W-:Y:S01]  /*0fd0*/  UISETP.NE.AND UP4, UPT, UR13, URZ, UPT ;  /* 0x000000ff0d00728c */ /* 0x000fe2000bf85270 */
[----:B------:R-:W-:Y:S01]  /*0fe0*/  @!UP0 UMOV UR6, 0x400 ;  /* 0x0000040000068882 */ /* 0x000fe20000000000 */
[----:B------:R-:W-:-:S04]  /*0ff0*/  @!UP0 UIADD3 UR4, UPT, UPT, -UR4, 0x100000, URZ ;  /* 0x0010000004048890 */ /* 0x000fc8000fffe1ff */
[----:B------:R-:W-:Y:S02]  /*1000*/  @!UP0 USHF.L.U32 UR5, UR4, 0xb, URZ ;  /* 0x0000000b04058899 */ /* 0x000fe400080006ff */
[----:B------:R-:W-:Y:S02]  /*1010*/  @!UP0 USHF.L.U32 UR4, UR4, 0x1, URZ ;  /* 0x0000000104048899 */ /* 0x000fe400080006ff */
[----:B---3--:R-:W-:Y:S01]  /*1020*/  @!UP0 ULEA UR6, UR7, UR6, 0x18 ;  /* 0x0000000607068291 */ /* 0x008fe2000f8ec0ff */
[----:B------:R-:W1:Y:S01]  /*1030*/  LDCU UR7, c[0x0][0x36c] ;  /* 0x00006d80ff0777ac */ /* 0x000e620008000800 */
[----:B------:R-:W-:Y:S01]  /*1040*/  VOTEU.ALL UP0, P1 ;  /* 0x0000000000ff7886 */ /* 0x000fe20000800000 */
[----:B------:R-:W2:Y:S09]  /*1050*/  FENCE.VIEW.ASYNC.S ;  /* 0x00000000000073c6 */ /* 0x000eb20000000000 */
[----:B--2---:R2:W3:Y:S01]  /*1060*/  @!UP0 SYNCS.EXCH.64 URZ, [UR6+0x1d0], UR4 ;  /* 0x0001d00406ff85b2 */ /* 0x0044e20008000100 */
[----:B-1----:R-:W-:-:S09]  /*1070*/  UISETP.EQ.U32.AND UP5, UPT, UR7, 0x1, UPT ;  /* 0x000000010700788c */ /* 0x002fd2000bfa2070 */
[----:B--2---:R-:W-:Y:S05]  /*1080*/  BRA.U !UP5, `(.L_x_16) ;  /* 0x000000010d087547 */ /* 0x004fea000b800000 */
[----:B---3--:R-:W-:Y:S01]  /*1090*/  UCGABAR_ARV ;  /* 0x00000000000079c7 */ /* 0x008fe20008000000 */
[----:B------:R-:W-:Y:S05]  /*10a0*/  BRA `(.L_x_17) ;  /* 0x0000000000047947 */ /* 0x000fea0003800000 */
.L_x_16:
[----:B---3--:R-:W-:Y:S01]  /*10b0*/  NOP ;  /* 0x0000000000007918 */ /* 0x008fe20000000000 */
.L_x_17:
[----:B------:R-:W1:Y:S01]  /*10c0*/  S2UR UR19, SR_CTAID.X ;  /* 0x00000000001379c3 */ /* 0x000e620000002500 */
[----:B------:R-:W-:-:S05]  /*10d0*/  CS2R.32 R83, SR_CgaSize ;  /* 0x0000000000537805 */ /* 0x000fca0000008a00 */
[----:B------:R-:W-:-:S05]  /*10e0*/  IMAD R83, R83, -0xa0, RZ ;  /* 0xffffff6053537824 */ /* 0x000fca00078e02ff */
[----:B------:R-:W-:-:S14]  /*10f0*/  R2UR UR5, R83 ;  /* 0x00000000530572ca */ /* 0x000fdc00000e0000 */
[----:B------:R-:W2:Y:S01]  /*1100*/  LDCU UR5, c[0x0][UR5+0x2b0] ;  /* 0x00005600050577ac */ /* 0x000ea20008000800 */
[----:B------:R-:W-:-:S05]  /*1110*/  CS2R.32 R83, SR_CgaSize ;  /* 0x0000000000537805 */ /* 0x000fca0000008a00 */
[----:B------:R-:W-:-:S05]  /*1120*/  IMAD R83, R83, -0xa0, RZ ;  /* 0xffffff6053537824 */ /* 0x000fca00078e02ff */
[----:B------:R-:W-:-:S14]  /*1130*/  R2UR UR4, R83 ;  /* 0x00000000530472ca */ /* 0x000fdc00000e0000 */
[----:B------:R-:W3:Y:S01]  /*1140*/  LDCU UR4, c[0x0][UR4+0x2b4] ;  /* 0x00005680040477ac */ /* 0x000ee20008000800 */
[----:B------:R-:W4:Y:S01]  /*1150*/  S2UR UR7, SR_CTAID.Y ;  /* 0x00000000000779c3 */ /* 0x000f220000002600 */
[----:B------:R-:W-:-:S05]  /*1160*/  CS2R.32 R83, SR_CgaSize ;  /* 0x0000000000537805 */ /* 0x000fca0000008a00 */
[----:B------:R-:W-:-:S05]  /*1170*/  IMAD R83, R83, -0xa0, RZ ;  /* 0xffffff6053537824 */ /* 0x000fca00078e02ff */
[----:B------:R-:W-:-:S14]  /*1180*/  R2UR UR8, R83 ;  /* 0x00000000530872ca */ /* 0x000fdc00000e0000 */
[----:B------:R-:W3:Y:S01]  /*1190*/  LDCU UR8, c[0x0][UR8+0x2a0] ;  /* 0x00005400080877ac */ /* 0x000ee20008000800 */
[----:B------:R-:W-:-:S05]  /*11a0*/  CS2R.32 R83, SR_CgaSize ;  /* 0x0000000000537805 */ /* 0x000fca0000008a00 */
[----:B------:R-:W-:-:S05]  /*11b0*/  IMAD R83, R83, -0xa0, RZ ;  /* 0xffffff6053537824 */ /* 0x000fca00078e02ff */
[----:B------:R-:W-:-:S14]  /*11c0*/  R2UR UR9, R83 ;  /* 0x00000000530972ca */ /* 0x000fdc00000e0000 */
[----:B------:R-:W3:Y:S01]  /*11d0*/  LDCU UR9, c[0x0][UR9+0x2a4] ;  /* 0x00005480090977ac */ /* 0x000ee20008000800 */
[----:B------:R-:W3:Y:S01]  /*11e0*/  S2UR UR10, SR_CgaCtaId ;  /* 0x00000000000a79c3 */ /* 0x000ee20000008800 */
[----:B------:R-:W-:Y:S01]  /*11f0*/  UISETP.GT.U32.AND UP0, UPT, UR33, 0xffff, UPT ;  /* 0x0000ffff2100788c */ /* 0x000fe2000bf04070 */
[----:B------:R-:W3:Y:S01]  /*1200*/  LDCU UR18, c[0x0][0xb24] ;  /* 0x00016480ff1277ac */ /* 0x000ee20008000800 */
[----:B------:R-:W-:Y:S01]  /*1210*/  UMOV UR27, 0x5 ;  /* 0x00000005001b7882 */ /* 0x000fe20000000000 */
[----:B-1----:R-:W-:-:S04]  /*1220*/  I2FP.F32.U32 R2, UR19 ;  /* 0x0000001300027c45 */ /* 0x002fc80008201000 */
[----:B------:R-:W1:Y:S01]  /*1230*/  S2UR UR36, SR_CTAID.Z ;  /* 0x00000000002479c3 */ /* 0x000e620000002700 */
[----:B------:R-:W1:Y:S01]  /*1240*/  LDCU UR45, c[0x0][0xb24] ;  /* 0x00016480ff2d77ac */ /* 0x000e620008000800 */
[----:B--2---:R-:W-:Y:S01]  /*1250*/  FMUL R2, R2, UR5 ;  /* 0x0000000502027c20 */ /* 0x004fe20008400000 */
[----:B------:R-:W-:Y:S01]  /*1260*/  USEL UR5, UR33, 0xffff, !UP0 ;  /* 0x0000ffff21057887 */ /* 0x000fe2000c000000 */
[----:B----4-:R-:W-:Y:S01]  /*1270*/  I2FP.F32.U32 R0, UR7 ;  /* 0x0000000700007c45 */ /* 0x010fe20008201000 */
[----:B------:R-:W2:Y:S03]  /*1280*/  LDCU UR26, c[0x0][0xb30] ;  /* 0x00016600ff1a77ac */ /* 0x000ea60008000800 */
[----:B------:R-:W4:Y:S01]  /*1290*/  F2I.U32.TRUNC.NTZ R2, R2 ;  /* 0x0000000200027305 */ /* 0x000f22000020f000 */
[----:B---3--:R-:W-:Y:S01]  /*12a0*/  FMUL R0, R0, UR4 ;  /* 0x0000000400007c20 */ /* 0x008fe20008400000 */
[----:B------:R-:W-:-:S02]  /*12b0*/  ULOP3.LUT UR24, UR5, 0xffff, URZ, 0xc0, !UPT ;  /* 0x0000ffff05187892 */ /* 0x000fc4000f8ec0ff */
[----:B------:R-:W-:Y:S02]  /*12c0*/  USHF.L.U32 UR28, UR10, 0x9, URZ ;  /* 0x000000090a1c7899 */ /* 0x000fe400080006ff */
[----:B------:R-:W-:Y:S02]  /*12d0*/  UISETP.GE.AND UP2, UPT, UR18, 0x1, UPT ;  /* 0x000000011200788c */ /* 0x000fe4000bf46270 */
[----:B------:R-:W3:Y:S01]  /*12e0*/  F2I.U32.TRUNC.NTZ R0, R0 ;  /* 0x0000000000007305 */ /* 0x000ee2000020f000 */
[----:B------:R-:W-:Y:S01]  /*12f0*/  UMOV UR32, UR7 ;  /* 0x0000000700207c82 */ /* 0x000fe20008000000 */
[----:B------:R-:W-:Y:S01]  /*1300*/  UMOV UR20, UR19 ;  /* 0x0000001300147c82 */ /* 0x000fe20008000000 */
[----:B----4-:R-:W-:Y:S02]  /*1310*/  R2UR UR4, R2 ;  /* 0x00000000020472ca */ /* 0x010fe400000e0000 */
[----:B------:R-:W-:Y:S02]  /*1320*/  PRMT R2, RZ, 0x7610, R2 ;  /* 0x00007610ff027816 */ /* 0x000fe40000000002 */
[----:B---3--:R-:W-:-:S02]  /*1330*/  R2UR UR6, R0 ;  /* 0x00000000000672ca */ /* 0x008fc400000e0000 */
[----:B------:R-:W-:-:S07]  /*1340*/  PRMT R0, RZ, 0x7610, R0 ;  /* 0x00007610ff007816 */ /* 0x000fce0000000000 */
[----:B------:R-:W-:-:S04]  /*1350*/  UIADD3 UR5, UPT, UPT, -UR4, URZ, URZ ;  /* 0x000000ff04057290 */ /* 0x000fc8000fffe1ff */
[----:B------:R-:W-:Y:S02]  /*1360*/  UIMAD UR5, UR8, UR5, UR19 ;  /* 0x00000005080572a4 */ /* 0x000fe4000f8e0213 */
[----:B------:R-:W-:-:S04]  /*1370*/  UIADD3 UR4, UPT, UPT, -UR6, URZ, URZ ;  /* 0x000000ff06047290 */ /* 0x000fc8000fffe1ff */
[----:B------:R-:W-:Y:S01]  /*1380*/  IMAD.U32 R83, RZ, RZ, UR5 ;  /* 0x00000005ff537e24 */ /* 0x000fe2000f8e00ff */
[----:B------:R-:W-:-:S06]  /*1390*/  UIMAD UR4, UR9, UR4, UR7 ;  /* 0x00000004090472a4 */ /* 0x000fcc000f8e0207 */
[----:B------:R-:W-:Y:S01]  /*13a0*/  IMAD.U32 R82, RZ, RZ, UR4 ;  /* 0x00000004ff527e24 */ /* 0x000fe2000f8e00ff */
[----:B-12---:R-:W-:Y:S06]  /*13b0*/  BRA.U UP4, `(.L_x_18) ;  /* 0x0000000104447547 */ /* 0x006fec000b800000 */
[----:B------:R-:W-:Y:S02]  /*13c0*/  R2UR UR4, R83 ;  /* 0x00000000530472ca */ /* 0x000fe400000e0000 */
[----:B------:R-:W-:-:S11]  /*13d0*/  R2UR UR8, R82 ;  /* 0x00000000520872ca */ /* 0x000fd600000e0000 */
[----:B------:R-:W-:Y:S02]  /*13e0*/  UISETP.GT.U32.AND UP0, UPT, UR4, 0x1, UPT ;  /* 0x000000010400788c */ /* 0x000fe4000bf04070 */
[----:B------:R-:W-:Y:S02]  /*13f0*/  ULOP3.LUT UR4, UR4, 0xfffffffe, URZ, 0xc0, !UPT ;  /* 0xfffffffe04047892 */ /* 0x000fe4000f8ec0ff */
[----:B------:R-:W-:Y:S02]  /*1400*/  UISETP.NE.AND UP1, UPT, UR8, URZ, UP0 ;  /* 0x000000ff0800728c */ /* 0x000fe40008725270 */
[----:B------:R-:W-:Y:S02]  /*1410*/  UISETP.NE.AND UP0, UPT, UR8, 0x1, UP0 ;  /* 0x000000010800788c */ /* 0x000fe40008705270 */
[----:B------:R-:W-:Y:S02]  /*1420*/  USEL UR7, URZ, 0x1, UP1 ;  /* 0x00000001ff077887 */ /* 0x000fe40008800000 */
[----:B------:R-:W-:-:S02]  /*1430*/  USEL UR6, URZ, 0x4, UP0 ;  /* 0x00000004ff067887 */ /* 0x000fc40008000000 */
[----:B------:R-:W-:Y:S02]  /*1440*/  USEL UR5, URZ, 0x2, UP1 ;  /* 0x00000002ff057887 */ /* 0x000fe40008800000 */
[----:B------:R-:W-:Y:S02]  /*1450*/  ULEA UR4, UR8, UR4, 0x1 ;  /* 0x0000000408047291 */ /* 0x000fe4000f8e08ff */
[----:B------:R-:W-:Y:S02]  /*1460*/  USEL UR8, URZ, 0x8, UP0 ;  /* 0x00000008ff087887 */ /* 0x000fe40008000000 */
[----:B------:R-:W-:-:S03]  /*1470*/  UIADD3 UR5, UPT, UPT, UR5, UR6, UR7 ;  /* 0x0000000605057290 */ /* 0x000fc6000fffe007 */
[----:B------:R-:W-:Y:S01]  /*1480*/  UMOV UR6, 0x3 ;  /* 0x0000000300067882 */ /* 0x000fe20000000000 */
[----:B------:R-:W-:Y:S02]  /*1490*/  UIADD3 UR5, UPT, UPT, UR5, UR8, URZ ;  /* 0x0000000805057290 */ /* 0x000fe4000fffe0ff */
[----:B------:R-:W-:-:S04]  /*14a0*/  USHF.L.U32 UR4, UR6, UR4, URZ ;  /* 0x0000000406047299 */ /* 0x000fc800080006ff */
[----:B------:R-:W-:Y:S02]  /*14b0*/  IMAD.U32 R2, RZ, RZ, UR5 ;  /* 0x00000005ff027e24 */ /* 0x000fe4000f8e00ff */
[----:B------:R-:W-:Y:S02]  /*14c0*/  IMAD.U32 R0, RZ, RZ, UR4 ;  /* 0x00000004ff007e24 */ /* 0x000fe4000f8e00ff */
.L_x_18:
[----:B------:R-:W-:Y:S05]  /*14d0*/  BRA.U !UP2, `(.L_x_19) ;  /* 0x000000010ad07547 */ /* 0x000fea000b800000 */
[----:B------:R-:W1:Y:S01]  /*14e0*/  LDCU.128 UR20, c[0x0][0xb10] ;  /* 0x00016200ff1477ac */ /* 0x000e620008000c00 */
[----:B------:R-:W2:Y:S01]  /*14f0*/  LDCU UR12, c[0x0][0x370] ;  /* 0x00006e00ff0c77ac */ /* 0x000ea20008000800 */
[----:B------:R-:W3:Y:S01]  /*1500*/  LDCU UR5, c[0x0][0x374] ;  /* 0x00006e80ff0577ac */ /* 0x000ee20008000800 */
[----:B------:R-:W4:Y:S01]  /*1510*/  LDCU UR25, c[0x0][0xb0c] ;  /* 0x00016180ff1977ac */ /* 0x000f220008000800 */
[----:B------:R-:W4:Y:S01]  /*1520*/  LDCU UR4, c[0x0][0xb20] ;  /* 0x00016400ff0477ac */ /* 0x000f220008000800 */
[----:B------:R-:W4:Y:S01]  /*1530*/  LDCU.64 UR16, c[0x0][0xb28] ;  /* 0x00016500ff1077ac */ /* 0x000f220008000a00 */
[----:B-1----:R-:W-:Y:S02]  /*1540*/  UISETP.NE.AND UP0, UPT, UR22, 0x1, UPT ;  /* 0x000000011600788c */ /* 0x002fe4000bf05270 */
[----:B---3--:R-:W-:Y:S02]  /*1550*/  UIMAD.WIDE.U32 UR6, UR5, UR23, URZ ;  /* 0x00000017050672a5 */ /* 0x008fe4000f8e00ff */
[----:B--2---:R-:W-:-:S02]  /*1560*/  UIMAD.WIDE.U32 UR8, UR12, UR20, URZ ;  /* 0x000000140c0872a5 */ /* 0x004fc4000f8e00ff */
[----:B----4-:R-:W-:Y:S02]  /*1570*/  UISETP.NE.AND UP1, UPT, UR25, 0x1, UPT ;  /* 0x000000011900788c */ /* 0x010fe4000bf25270 */
[----:B------:R-:W-:Y:S01]  /*1580*/  UISETP.NE.AND UP2, UPT, UR18, 0x1, UPT ;  /* 0x000000011200788c */ /* 0x000fe2000bf45270 */
[----:B------:R-:W-:Y:S02]  /*1590*/  UMOV UR6, UR7 ;  /* 0x0000000700067c82 */ /* 0x000fe40008000000 */
[----:B------:R-:W-:Y:S01]  /*15a0*/  UMOV UR8, UR9 ;  /* 0x0000000900087c82 */ /* 0x000fe20008000000 */
[----:B------:R-:W-:Y:S02]  /*15b0*/  @UP0 USHF.R.U32.HI UR5, URZ, UR4, UR6 ;  /* 0x00000004ff050299 */ /* 0x000fe40008011606 */
[----:B------:R-:W-:Y:S02]  /*15c0*/  UIMAD.WIDE.U32 UR14, UR32, UR23, URZ ;  /* 0x00000017200e72a5 */ /* 0x000fe4000f8e00ff */
[----:B------:R-:W-:-:S02]  /*15d0*/  UIMAD.WIDE.U32 UR6, UR5, UR16, URZ ;  /* 0x00000010050672a5 */ /* 0x000fc4000f8e00ff */
[----:B------:R-:W-:Y:S02]  /*15e0*/  @UP1 USHF.R.U32.HI UR12, URZ, UR21, UR8 ;  /* 0x00000015ff0c1299 */ /* 0x000fe40008011608 */
[----:B------:R-:W-:Y:S02]  /*15f0*/  UIMAD.WIDE.U32 UR10, UR19, UR20, URZ ;  /* 0x00000014130a72a5 */ /* 0x000fe4000f8e00ff */
[----:B------:R-:W-:Y:S01]  /*1600*/  UIMAD.WIDE.U32 UR8, UR12, UR16, URZ ;  /* 0x000000100c0872a5 */ /* 0x000fe2000f8e00ff */
[----:B------:R-:W-:Y:S01]  /*1610*/  UMOV UR14, UR15 ;  /* 0x0000000f000e7c82 */ /* 0x000fe20008000000 */
[----:B------:R-:W-:Y:S01]  /*1620*/  UMOV UR6, UR7 ;  /* 0x0000000700067c82 */ /* 0x000fe20008000000 */
[----:B------:R-:W-:Y:S02]  /*1630*/  USHF.R.U32.HI UR14, URZ, UR4, UR14 ;  /* 0x00000004ff0e7299 */ /* 0x000fe4000801160e */
[----:B------:R-:W-:Y:S01]  /*1640*/  @UP2 USHF.R.U32.HI UR5, URZ, UR17, UR6 ;  /* 0x00000011ff052299 */ /* 0x000fe20008011606 */
[----:B------:R-:W-:-:S02]  /*1650*/  UMOV UR10, UR11 ;  /* 0x0000000b000a7c82 */ /* 0x000fc40008000000 */
[----:B------:R-:W-:Y:S01]  /*1660*/  UMOV UR6, UR9 ;  /* 0x0000000900067c82 */ /* 0x000fe20008000000 */
[----:B------:R-:W-:Y:S02]  /*1670*/  USHF.R.U32.HI UR10, URZ, UR21, UR10 ;  /* 0x00000015ff0a7299 */ /* 0x000fe4000801160a */
[----:B------:R-:W-:Y:S02]  /*1680*/  @UP2 USHF.R.U32.HI UR12, URZ, UR17, UR6 ;  /* 0x00000011ff0c2299 */ /* 0x000fe40008011606 */
[----:B------:R-:W-:Y:S02]  /*1690*/  USEL UR4, UR32, UR14, !UP0 ;  /* 0x0000000e20047287 */ /* 0x000fe4000c000000 */
[----:B------:R-:W-:Y:S02]  /*16a0*/  UIMAD UR6, UR5, UR18, URZ ;  /* 0x00000012050672a4 */ /* 0x000fe4000f8e02ff */
[----:B------:R-:W-:Y:S02]  /*16b0*/  USEL UR5, UR19, UR10, !UP1 ;  /* 0x0000000a13057287 */ /* 0x000fe4000c800000 */
[----:B------:R-:W-:-:S02]  /*16c0*/  UIMAD UR8, UR12, UR18, URZ ;  /* 0x000000120c0872a4 */ /* 0x000fc4000f8e02ff */
[----:B------:R-:W-:Y:S02]  /*16d0*/  UISETP.GE.AND UP0, UPT, UR4, UR6, UPT ;  /* 0x000000060400728c */ /* 0x000fe4000bf06270 */
[----:B------:R-:W-:Y:S02]  /*16e0*/  UIMAD.WIDE.U32 UR6, UR4, UR16, URZ ;  /* 0x00000010040672a5 */ /* 0x000fe4000f8e00ff */
[----:B------:R-:W-:Y:S02]  /*16f0*/  UISETP.GE.OR UP0, UPT, UR5, UR8, UP0 ;  /* 0x000000080500728c */ /* 0x000fe40008706670 */
[----:B------:R-:W-:Y:S02]  /*1700*/  UIMAD.WIDE.U32 UR8, UR5, UR16, URZ ;  /* 0x00000010050872a5 */ /* 0x000fe4000f8e00ff */
[----:B------:R-:W-:Y:S02]  /*1710*/  USHF.R.U32.HI UR7, URZ, UR17, UR7 ;  /* 0x00000011ff077299 */ /* 0x000fe40008011607 */
[----:B------:R-:W-:-:S02]  /*1720*/  UIADD3 UR10, UPT, UPT, -UR4, URZ, URZ ;  /* 0x000000ff040a7290 */ /* 0x000fc4000fffe1ff */
[----:B------:R-:W-:Y:S02]  /*1730*/  USEL UR7, UR4, UR7, !UP2 ;  /* 0x0000000704077287 */ /* 0x000fe4000d000000 */
[----:B------:R-:W-:Y:S01]  /*1740*/  UIADD3 UR20, UPT, UPT, -UR5, URZ, URZ ;  /* 0x000000ff05147290 */ /* 0x000fe2000fffe1ff */
[----:B------:R-:W-:Y:S01]  /*1750*/  @!UP0 UMOV UR6, UR9 ;  /* 0x0000000900068c82 */ /* 0x000fe20008000000 */
[----:B------:R-:W-:Y:S02]  /*1760*/  UIADD3 UR8, UPT, UPT, -UR7, URZ, URZ ;  /* 0x000000ff07087290 */ /* 0x000fe4000fffe1ff */
[----:B------:R-:W-:Y:S02]  /*1770*/  @!UP0 USHF.R.U32.HI UR6, URZ, UR17, UR6 ;  /* 0x00000011ff068299 */ /* 0x000fe40008011606 */
[----:B------:R-:W-:Y:S02]  /*1780*/  UIMAD UR8, UR18, UR8, UR4 ;  /* 0x00000008120872a4 */ /* 0x000fe4000f8e0204 */
[----:B------:R-:W-:-:S02]  /*1790*/  @!UP0 USEL UR6, UR5, UR6, !UP2 ;  /* 0x0000000605068287 */ /* 0x000fc4000d000000 */
[----:B------:R-:W-:Y:S02]  /*17a0*/  UIMAD UR32, UR22, UR10, UR32 ;  /* 0x0000000a162072a4 */ /* 0x000fe4000f8e0220 */
[----:B------:R-:W-:Y:S02]  /*17b0*/  @!UP0 UIADD3 UR7, UPT, UPT, UR7, -UR6, URZ ;  /* 0x8000000607078290 */ /* 0x000fe4000fffe0ff */
[----:B------:R-:W-:Y:S02]  /*17c0*/  @!UP0 UIMAD UR6, UR8, UR12, UR6 ;  /* 0x0000000c080682a4 */ /* 0x000fe4000f8e0206 */
[----:B------:R-:W-:Y:S02]  /*17d0*/  @!UP0 UIMAD UR4, UR7, UR18, UR5 ;  /* 0x00000012070482a4 */ /* 0x000fe4000f8e0205 */
[----:B------:R-:W-:Y:S02]  /*17e0*/  UIMAD UR20, UR25, UR20, UR19 ;  /* 0x00000014191472a4 */ /* 0x000fe4000f8e0213 */
[----:B------:R-:W-:Y:S01]  /*17f0*/  UIMAD UR32, UR4, UR22, UR32 ;  /* 0x00000016042072a4 */ /* 0x000fe2000f8e0220 */
[----:B------:R-:W-:-:S02]  /*1800*/  @!UP0 UMOV UR5, UR6 ;  /* 0x0000000600058c82 */ /* 0x000fc40008000000 */
[----:B------:R-:W-:-:S12]  /*1810*/  UIMAD UR20, UR5, UR25, UR20 ;  /* 0x00000019051472a4 */ /* 0x000fd8000f8e0214 */
.L_x_19:
[----:B------:R-:W-:Y:S02]  /*1820*/  UISETP.NE.AND UP1, UPT, UR26, 0x1, UPT ;  /* 0x000000011a00788c */ /* 0x000fe4000bf25270 */
[----:B------:R-:W-:Y:S02]  /*1830*/  UISETP.NE.AND UP0, UPT, UR13, 0x2, UPT ;  /* 0x000000020d00788c */ /* 0x000fe4000bf05270 */
[----:B------:R-:W-:Y:S02]  /*1840*/  ULOP3.LUT UR28, UR28, 0x400, URZ, 0xc0, !UPT ;  /* 0x000004001c1c7892 */ /* 0x000fe4000f8ec0ff */
[----:B------:R-:W-:-:S03]  /*1850*/  USHF.L.U32 UR24, UR27, UR24, URZ ;  /* 0x000000181b187299 */ /* 0x000fc600080006ff */
[----:B------:R-:W-:Y:S09]  /*1860*/  BRA.U UP1, `(.L_x_20) ;  /* 0x0000000101447547 */ /* 0x000ff2000b800000 */
[----:B------:R-:W1:Y:S01]  /*1870*/  LDCU.128 UR8, c[0x0][0xb10] ;  /* 0x00016200ff0877ac */ /* 0x000e620008000c00 */
[----:B------:R-:W2:Y:S01]  /*1880*/  LDCU UR12, c[0x0][0xb0c] ;  /* 0x00016180ff0c77ac */ /* 0x000ea20008000800 */
[----:B------:R-:W3:Y:S01]  /*1890*/  LDCU UR14, c[0x0][0xb20] ;  /* 0x00016400ff0e77ac */ /* 0x000ee20008000800 */
[----:B-1----:R-:W-:Y:S02]  /*18a0*/  UIMAD.WIDE.U32 UR6, UR20, UR8, URZ ;  /* 0x00000008140672a5 */ /* 0x002fe4000f8e00ff */
[----:B------:R-:W-:Y:S02]  /*18b0*/  UIMAD.WIDE.U32 UR4, UR32, UR11, URZ ;  /* 0x0000000b200472a5 */ /* 0x000fe4000f8e00ff */
[----:B--2---:R-:W-:Y:S02]  /*18c0*/  UISETP.NE.AND UP2, UPT, UR12, 0x1, UPT ;  /* 0x000000010c00788c */ /* 0x004fe4000bf45270 */
[----:B------:R-:W-:Y:S01]  /*18d0*/  UISETP.NE.AND UP1, UPT, UR10, 0x1, UPT ;  /* 0x000000010a00788c */ /* 0x000fe2000bf25270 */
[----:B------:R-:W-:-:S02]  /*18e0*/  UMOV UR6, UR7 ;  /* 0x0000000700067c82 */ /* 0x000fc40008000000 */
[----:B------:R-:W-:Y:S01]  /*18f0*/  UMOV UR4, UR5 ;  /* 0x0000000500047c82 */ /* 0x000fe20008000000 */
[----:B------:R-:W-:Y:S02]  /*1900*/  USHF.R.U32.HI UR6, URZ, UR9, UR6 ;  /* 0x00000009ff067299 */ /* 0x000fe40008011606 */
[----:B---3--:R-:W-:Y:S02]  /*1910*/  USHF.R.U32.HI UR4, URZ, UR14, UR4 ;  /* 0x0000000eff047299 */ /* 0x008fe40008011604 */
[----:B------:R-:W-:Y:S02]  /*1920*/  USEL UR5, UR20, UR6, !UP2 ;  /* 0x0000000614057287 */ /* 0x000fe4000d000000 */
[----:B------:R-:W-:-:S04]  /*1930*/  USEL UR4, UR32, UR4, !UP1 ;  /* 0x0000000420047287 */ /* 0x000fc8000c800000 */
[----:B------:R-:W-:Y:S02]  /*1940*/  UIADD3 UR6, UPT, UPT, -UR4, UR5, URZ ;  /* 0x0000000504067290 */ /* 0x000fe4000fffe1ff */
[----:B------:R-:W-:Y:S02]  /*1950*/  UIADD3 UR4, UPT, UPT, UR4, -UR5, URZ ;  /* 0x8000000504047290 */ /* 0x000fe4000fffe0ff */
[----:B------:R-:W-:Y:S02]  /*1960*/  UIMAD UR32, UR6, UR10, UR32 ;  /* 0x0000000a062072a4 */ /* 0x000fe4000f8e0220 */
[----:B------:R-:W-:-:S12]  /*1970*/  UIMAD UR20, UR4, UR12, UR20 ;  /* 0x0000000c041472a4 */ /* 0x000fd8000f8e0214 */
.L_x_20:
[----:B------:R-:W-:Y:S05]  /*1980*/  BRA.U !UP5, `(.L_x_21) ;  /* 0x000000010d0c7547 */ /* 0x000fea000b800000 */
[----:B------:R-:W-:Y:S01]  /*1990*/  UCGABAR_WAIT ;  /* 0x0000000000007dc7 */ /* 0x000fe20008000000 */
[----:B------:R-:W-:Y:S01]  /*19a0*/  CCTL.IVALL ;  /* 0x00000000ff00798f */ /* 0x000fe20002000000 */
[----:B------:R-:W-:Y:S05]  /*19b0*/  BRA `(.L_x_22) ;  /* 0x0000000000047947 */ /* 0x000fea0003800000 */
.L_x_21:
[----:B------:R-:W-:Y:S06]  /*19c0*/  BAR.SYNC.DEFER_BLOCKING 0x0 ;  /* 0x0000000000007b1d */ /* 0x000fec0000010000 */
.L_x_22:
[----:B------:R-:W-:Y:S05]  /*19d0*/  BRA.U UP0, `(.L_x_23) ;  /* 0x0000001900a07547 */ /* 0x000fea000b800000 */
[----:B------:R-:W1:Y:S01]  /*19e0*/  LDCU UR6, c[0x0][0x38c] ;  /* 0x00007180ff0677ac */ /* 0x000e620008000800 */
[----:B------:R-:W2:Y:S01]  /*19f0*/  S2UR UR9, SR_CgaCtaId ;  /* 0x00000000000979c3 */ /* 0x000ea20000008800 */
[----:B------:R-:W-:Y:S01]  /*1a00*/  PLOP3.LUT P1, PT, PT, PT, UP3, 0x80, 0x8 ;  /* 0x000000000008781c */ /* 0x000fe20003f2f038 */
[----:B------:R-:W-:Y:S01]  /*1a10*/  IMAD.MOV.U32 R12, RZ, RZ, 0x1 ;  /* 0x00000001ff0c7424 */ /* 0x000fe200078e00ff */
[----:B------:R-:W-:Y:S01]  /*1a20*/  UMOV UR8, 0x400 ;  /* 0x0000040000087882 */ /* 0x000fe20000000000 */
[----:B------:R-:W-:Y:S01]  /*1a30*/  UISETP.NE.AND UP1, UPT, UR13, URZ, UPT ;  /* 0x000000ff0d00728c */ /* 0x000fe2000bf25270 */
[----:B------:R-:W-:Y:S01]  /*1a40*/  ISETP.NE.AND P2, PT, R3, RZ, P3 ;  /* 0x000000ff0300720c */ /* 0x000fe20001f45270 */
[----:B------:R-:W-:Y:S01]  /*1a50*/  USHF.L.U32 UR7, UR19, 0x6, URZ ;  /* 0x0000000613077899 */ /* 0x000fe200080006ff */
[----:B------:R-:W-:Y:S01]  /*1a60*/  PLOP3.LUT P1, PT, P1, PT, PT, 0x8, 0x80 ;  /* 0x000000000080781c */ /* 0x000fe20000f2e170 */
[----:B------:R-:W-:Y:S01]  /*1a70*/  USHF.L.U32 UR46, UR19, 0x7, URZ ;  /* 0x00000007132e7899 */ /* 0x000fe200080006ff */
[----:B------:R-:W-:Y:S01]  /*1a80*/  CS2R R10, SRZ ;  /* 0x00000000000a7805 */ /* 0x000fe2000001ff00 */
[----:B------:R-:W-:Y:S01]  /*1a90*/  IMAD.MOV.U32 R9, RZ, RZ, RZ ;  /* 0x000000ffff097224 */ /* 0x000fe200078e00ff */
[----:B------:R-:W3:Y:S01]  /*1aa0*/  LDCU UR39, c[0x0][0x370] ;  /* 0x00006e00ff2777ac */ /* 0x000ee20008000800 */
[----:B------:R-:W-:Y:S01]  /*1ab0*/  IMAD.MOV.U32 R8, RZ, RZ, 0x1 ;  /* 0x00000001ff087424 */ /* 0x000fe200078e00ff */
[----:B------:R-:W4:Y:S01]  /*1ac0*/  LDCU.64 UR26, c[0x0][0x348] ;  /* 0x00006900ff1a77ac */ /* 0x000f220008000a00 */
[----:B-1----:R-:W-:-:S02]  /*1ad0*/  UIADD3 UR5, UPT, UPT, UR6, 0x1f, URZ ;  /* 0x0000001f06057890 */ /* 0x002fc4000fffe0ff */
[----:B------:R-:W-:Y:S02]  /*1ae0*/  UIADD3 UR47, UPT, UPT, UR6, 0x3e, URZ ;  /* 0x0000003e062f7890 */ /* 0x000fe4000fffe0ff */
[----:B------:R-:W-:Y:S02]  /*1af0*/  USHF.R.S32.HI UR4, URZ, 0x1f, UR5 ;  /* 0x0000001fff047899 */ /* 0x000fe40008011405 */
[----:B--2---:R-:W-:Y:S02]  /*1b00*/  ULEA UR13, UR9, UR8, 0x18 ;  /* 0x00000008090d7291 */ /* 0x004fe4000f8ec0ff */
[----:B------:R-:W-:Y:S02]  /*1b10*/  ULEA.HI UR4, UR4, UR5, URZ, 0x5 ;  /* 0x0000000504047291 */ /* 0x000fe4000f8f28ff */
[----:B------:R-:W-:Y:S02]  /*1b20*/  ULOP3.LUT UR5, UR7, 0x40, URZ, 0xc0, !UPT ;  /* 0x0000004007057892 */ /* 0x000fe4000f8ec0ff */
[----:B------:R-:W-:-:S02]  /*1b30*/  USHF.R.S32.HI UR41, URZ, 0x5, UR4 ;  /* 0x00000005ff297899 */ /* 0x000fc40008011404 */
[----:B------:R-:W-:Y:S02]  /*1b40*/  UIADD3 UR4, UPT, UPT, UR6, -0x1, URZ ;  /* 0xffffffff06047890 */ /* 0x000fe4000fffe0ff */
[----:B------:R-:W-:Y:S02]  /*1b50*/  UISETP.LT.U32.AND UP0, UPT, UR41, 0x10, UPT ;  /* 0x000000102900788c */ /* 0x000fe4000bf01070 */
[----:B------:R-:W-:Y:S02]  /*1b60*/  UISETP.GE.U32.AND UP2, UPT, UR4, -0x3f, UPT ;  /* 0xffffffc10400788c */ /* 0x000fe4000bf46070 */
[----:B------:R-:W-:Y:S02]  /*1b70*/  USEL UR40, UR41, 0x10, UP0 ;  /* 0x0000001029287887 */ /* 0x000fe40008000000 */
[----:B------:R-:W-:Y:S02]  /*1b80*/  ULEA UR30, UR28, UR13, 0x1 ;  /* 0x0000000d1c1e7291 */ /* 0x000fe4000f8e08ff */
[----:B------:R-:W-:Y:S01]  /*1b90*/  UIADD3 UR4, UPT, UPT, UR40, -0x1, URZ ;  /* 0xffffffff28047890 */ /* 0x000fe2000fffe0ff */
[----:B------:R-:W1:Y:S04]  /*1ba0*/  LDCU UR38, c[0x0][0x374] ;  /* 0x00006e80ff2677ac */ /* 0x000e680008000800 */
[----:B------:R-:W-:-:S02]  /*1bb0*/  @UP2 UIADD3 UR4, UPT, UPT, UR40, URZ, URZ ;  /* 0x000000ff28042290 */ /* 0x000fc4000fffe0ff */
[----:B------:R-:W-:Y:S02]  /*1bc0*/  ULOP3.LUT UR46, UR46, 0x80, URZ, 0xc0, !UPT ;  /* 0x000000802e2e7892 */ /* 0x000fe4000f8ec0ff */
[----:B------:R-:W-:Y:S02]  /*1bd0*/  USEL UR21, UR53, 0x2, UP1 ;  /* 0x0000000235157887 */ /* 0x000fe40008800000 */
[----:B------:R-:W-:Y:S02]  /*1be0*/  ULEA.HI UR44, UR28, UR5, URZ, 0x1b ;  /* 0x000000051c2c7291 */ /* 0x000fe4000f8fd8ff */
[----:B------:R-:W-:Y:S02]  /*1bf0*/  UIADD3 UR30, UPT, UPT, UR30, 0x8600, URZ ;  /* 0x000086001e1e7890 */ /* 0x000fe4000fffe0ff */
[----:B------:R-:W-:Y:S02]  /*1c00*/  UIADD3 UR43, UPT, UPT, UR41, -UR40, URZ ;  /* 0x80000028292b7290 */ /* 0x000fe4000fffe0ff */
[----:B------:R-:W-:-:S02]  /*1c10*/  UIADD3 UR29, UPT, UPT, UR4, 0x1, URZ ;  /* 0x00000001041d7890 */ /* 0x000fc4000fffe0ff */
[----:B------:R-:W-:Y:S01]  /*1c20*/  UIADD3 UR42, UPT, UPT, -UR4, URZ, URZ ;  /* 0x000000ff042a7290 */ /* 0x000fe2000fffe1ff */
[----:B-1-34-:R-:W-:-:S11]  /*1c30*/  UMOV UR6, URZ ;  /* 0x000000ff00067c82 */ /* 0x01afd60008000000 */
.L_x_43:
[----:B-1----:R-:W1:Y:S02]  /*1c40*/  S2UR UR4, SR_CgaCtaId ;  /* 0x00000000000479c3 */ /* 0x002e640000008800 */
[----:B-1----:R-:W-:-:S09]  /*1c50*/  UISETP.NE.AND UP0, UPT, UR4, URZ, UPT ;  /* 0x000000ff0400728c */ /* 0x002fd2000bf05270 */
[----:B------:R-:W-:Y:S05]  /*1c60*/  BRA.U UP0, `(.L_x_24) ;  /* 0x0000000100287547 */ /* 0x000fea000b800000 */
[----:B------:R-:W-:Y:S02]  /*1c70*/  LEA R0, R9, UR13, 0x3 ;  /* 0x0000000d09007c11 */ /* 0x000fe4000f8e18ff */
[----:B------:R-:W-:-:S04]  /*1c80*/  SHF.L.U32 R3, R8, 0x1f, RZ ;  /* 0x0000001f08037819 */ /* 0x000fc800000006ff */
[----:B------:R-:W1:Y:S02]  /*1c90*/  SYNCS.PHASECHK.TRANS64.TRYWAIT P0, [R0+URZ+0x1c0], R3 ;  /* 0x0001c003000075a7 */ /* 0x000e6400080011ff */
[----:B-1----:R-:W-:Y:S05]  /*1ca0*/  @!P0 BRA `(.L_x_25) ;  /* 0x0000008800488947 */ /* 0x002fea0003800000 */
.L_x_162:
[----:B------:R2:W-:Y:S01]  /*1cb0*/  SYNCS.ARRIVE.TRANS64.A1T0 RZ, [R0+URZ+0x1b0], RZ ;  /* 0x0001b0ff00ff79a7 */ /* 0x0005e200081000ff */
[----:B------:R-:W-:-:S05]  /*1cc0*/  VIADD R9, R9, 0x1 ;  /* 0x0000000109097836 */ /* 0x000fca0000000000 */
[----:B------:R-:W-:-:S04]  /*1cd0*/  ISETP.NE.AND P0, PT, R9, 0x2, PT ;  /* 0x000000020900780c */ /* 0x000fc80003f05270 */
[----:B-1----:R-:W-:Y:S02]  /*1ce0*/  SEL R3, RZ, 0x1, P0 ;  /* 0x00000001ff037807 */ /* 0x002fe40000000000 */
[----:B------:R-:W-:Y:S02]  /*1cf0*/  SEL R9, R9, RZ, P0 ;  /* 0x000000ff09097207 */ /* 0x000fe40000000000 */
[----:B------:R-:W-:-:S07]  /*1d00*/  LOP3.LUT R8, R8, R3, RZ, 0x3c, !PT ;  /* 0x0000000308087212 */ /* 0x000fce00078e3cff */
.L_x_24:
[----:B------:R-:W-:Y:S01]  /*1d10*/  ULEA UR4, UR6, UR13, 0x3 ;  /* 0x0000000d06047291 */ /* 0x000fe2000f8e18ff */
[----:B--2---:R-:W-:Y:S01]  /*1d20*/  SHF.L.U32 R0, R12, 0x1f, RZ ;  /* 0x0000001f0c007819 */ /* 0x004fe200000006ff */
[----:B------:R-:W-:Y:S02]  /*1d30*/  UISETP.GE.U32.AND UP0, UPT, UR47, 0x3f, UPT ;  /* 0x0000003f2f00788c */ /* 0x000fe4000bf06070 */
[----:B------:R-:W-:Y:S01]  /*1d40*/  ULEA UR11, UR32, UR46, 0x8 ;  /* 0x0000002e200b7291 */ /* 0x000fe2000f8e40ff */
[----:B------:R-:W-:-:S04]  /*1d50*/  UMOV UR7, URZ ;  /* 0x000000ff00077c82 */ /* 0x000fc80008000000 */
[----:B------:R1:W2:Y:S01]  /*1d60*/  SYNCS.PHASECHK.TRANS64.TRYWAIT P0, [UR4+0x80], R0 ;  /* 0x00008000ff0075a7 */ /* 0x0002a20008001104 */
[----:B------:R-:W-:-:S04]  /*1d70*/  ULEA.HI UR4, UR20, UR20, URZ, 0x1 ;  /* 0x0000001414047291 */ /* 0x000fc8000f8f08ff */
[----:B------:R-:W-:-:S04]  /*1d80*/  USHF.L.U32 UR4, UR4, 0x6, URZ ;  /* 0x0000000604047899 */ /* 0x000fc800080006ff */
[----:B------:R-:W-:-:S04]  /*1d90*/  ULOP3.LUT UR35, UR4, 0xffffff80, URZ, 0xc0, !UPT ;  /* 0xffffff8004237892 */ /* 0x000fc8000f8ec0ff */
[----:B------:R-:W-:Y:S01]  /*1da0*/  UIADD3 UR35, UPT, UPT, UR44, UR35, URZ ;  /* 0x000000232c237290 */ /* 0x000fe2000fffe0ff */
[----:B------:R-:W-:Y:S11]  /*1db0*/  BRA.U !UP0, `(.L_x_26) ;  /* 0x0000000108c87547 */ /* 0x000ff6000b800000 */
[----:B------:R-:W-:Y:S01]  /*1dc0*/  UMOV UR16, UR42 ;  /* 0x0000002a00107c82 */ /* 0x000fe20008000000 */
[----:B------:R-:W-:Y:S01]  /*1dd0*/  UMOV UR4, UR6 ;  /* 0x0000000600047c82 */ /* 0x000fe20008000000 */
[----:B------:R-:W-:-:S05]  /*1de0*/  UMOV UR34, URZ ;  /* 0x000000ff00227c82 */ /* 0x000fca0008000000 */
.L_x_32:
[----:B------:R-:W-:Y:S01]  /*1df0*/  ULEA UR33, UR4, UR13, 0x3 ;  /* 0x0000000d04217291 */ /* 0x000fe2000f8e18ff */
[----:B------:R-:W-:Y:S01]  /*1e00*/  @P3 MOV R2, 0x6000 ;  /* 0x0000600000023802 */ /* 0x000fe20000000f00 */
[----:B--234-:R-:W-:Y:S10]  /*1e10*/  @P0 BRA `(.L_x_27) ;  /* 0x00000000000c0947 */ /* 0x01cff40003800000 */
[----:B------:R-:W-:-:S04]  /*1e20*/  SHF.L.U32 R3, R12, 0x1f, RZ ;  /* 0x0000001f0c037819 */ /* 0x000fc800000006ff */
[----:B------:R-:W2:Y:S02]  /*1e30*/  SYNCS.PHASECHK.TRANS64.TRYWAIT P0, [UR33+0x80], R3 ;  /* 0x00008003ff0075a7 */ /* 0x000ea40008001121 */
[----:B--2---:R-:W-:Y:S05]  /*1e40*/  @!P0 BRA `(.L_x_28) ;  /* 0x0000008400f48947 */ /* 0x004fea0003800000 */
.L_x_27:
[----:B------:R2:W-:Y:S01]  /*1e50*/  @P3 SYNCS.ARRIVE.TRANS64 RZ, [UR33], R2 ;  /* 0x00000002ffff39a7 */ /* 0x0005e20008000021 */
[----:B------:R-:W-:Y:S02]  /*1e60*/  ULOP3.LUT UR5, UR21, 0x2, URZ, 0xfc, !UPT ;  /* 0x0000000215057892 */ /* 0x000fe4000f8efcff */
[----:B------:R-:W-:Y:S02]  /*1e70*/  UIADD3 UR16, UPT, UPT, UR16, 0x1, URZ ;  /* 0x0000000110107890 */ /* 0x000fe4000fffe0ff */
[----:B------:R-:W-:Y:S02]  /*1e80*/  UISETP.NE.AND UP0, UPT, UR5, 0x2, UPT ;  /* 0x000000020500788c */ /* 0x000fe4000bf05270 */
[----:B------:R-:W-:-:S07]  /*1e90*/  UISETP.NE.AND UP2, UPT, UR16, 0x1, UPT ;  /* 0x000000011000788c */ /* 0x000fce000bf45270 */
[----:B------:R-:W-:Y:S05]  /*1ea0*/  BRA.U UP0, `(.L_x_29) ;  /* 0x0000000100047547 */ /* 0x000fea000b800000 */
[----:B------:R-:W-:Y:S05]  /*1eb0*/  BPT.TRAP 0x1 ;  /* 0x000000040000795c */ /* 0x000fea0000300000 */
.L_x_29:
[----:B------:R-:W-:Y:S04]  /*1ec0*/  BSSY.RECONVERGENT B0, `(.L_x_30) ;  /* 0x0000003000007945 */ /* 0x000fe80003800200 */
[----:B------:R-:W-:Y:S05]  /*1ed0*/  @!P2 BRA `(.L_x_31) ;  /* 0x000000000004a947 */ /* 0x000fea0003800000 */
[----:B------:R-:W-:Y:S05]  /*1ee0*/  BPT.TRAP 0x1 ;  /* 0x000000040000795c */ /* 0x000fea0000300000 */
.L_x_31:
[----:B------:R-:W-:Y:S05]  /*1ef0*/  BSYNC.RECONVERGENT B0 ;  /* 0x0000000000007941 */ /* 0x000fea0003800200 */
.L_x_30:
[----:B------:R-:W-:Y:S02]  /*1f00*/  UIADD3 UR5, UPT, UPT, UR4, 0x1, URZ ;  /* 0x0000000104057890 */ /* 0x000fe4000fffe0ff */
[----:B------:R-:W-:Y:S02]  /*1f10*/  ULEA UR32, UR4, UR28, 0xb ;  /* 0x0000001c04207291 */ /* 0x000fe4000f8e58ff */
[----:B------:R-:W-:Y:S02]  /*1f20*/  UISETP.NE.AND UP0, UPT, UR5, 0x10, UPT ;  /* 0x000000100500788c */ /* 0x000fe4000bf05270 */
[----:B------:R-:W-:Y:S02]  /*1f30*/  UIADD3 UR14, UP1, UPT, UR26, 0x80, URZ ;  /* 0x000000801a0e7890 */ /* 0x000fe4000ff3e0ff */
[----:B------:R-:W-:Y:S02]  /*1f40*/  USEL UR7, URZ, 0x1, UP0 ;  /* 0x00000001ff077887 */ /* 0x000fe40008000000 */
[----:B------:R-:W-:-:S02]  /*1f50*/  USEL UR6, UR5, URZ, UP0 ;  /* 0x000000ff05067287 */ /* 0x000fc40008000000 */
[----:B------:R-:W-:Y:S02]  /*1f60*/  ULEA UR8, UR4, UR13, 0xd ;  /* 0x0000000d04087291 */ /* 0x000fe4000f8e68ff */
[----:B------:R-:W-:Y:S01]  /*1f70*/  ULEA UR5, UR6, UR13, 0x3 ;  /* 0x0000000d06057291 */ /* 0x000fe2000f8e18ff */
[----:B------:R-:W-:Y:S01]  /*1f80*/  LOP3.LUT R12, R12, UR7, RZ, 0x3c, !PT ;  /* 0x000000070c0c7c12 */ /* 0x000fe2000f8e3cff */
[----:B------:R-:W-:Y:S02]  /*1f90*/  ULEA UR32, UR32, UR13, 0x1 ;  /* 0x0000000d20207291 */ /* 0x000fe4000f8e08ff */
[----:B------:R-:W-:Y:S01]  /*1fa0*/  UIADD3 UR4, UP0, UPT, UR26, 0x180, URZ ;  /* 0x000001801a047890 */ /* 0x000fe2000ff1e0ff */
[----:B-1----:R-:W-:Y:S01]  /*1fb0*/  SHF.L.U32 R0, R12, 0x1f, RZ ;  /* 0x0000001f0c007819 */ /* 0x002fe200000006ff */
[----:B------:R-:W-:Y:S02]  /*1fc0*/  ULOP3.LUT UR33, UR33, 0xfefffff8, URZ, 0xc0, !UPT ;  /* 0xfefffff821217892 */ /* 0x000fe4000f8ec0ff */
[----:B------:R-:W-:Y:S01]  /*1fd0*/  UIADD3.X UR15, UPT, UPT, URZ, UR27, URZ, UP1, !UPT ;  /* 0x0000001bff0f7290 */ /* 0x000fe20008ffe4ff */
[----:B------:R3:W4:Y:S01]  /*1fe0*/  SYNCS.PHASECHK.TRANS64.TRYWAIT P0, [UR5+0x80], R0 ;  /* 0x00008000ff0075a7 */ /* 0x0007220008001105 */
[----:B------:R-:W-:-:S02]  /*1ff0*/  UIADD3 UR32, UPT, UPT, UR32, 0x8600, URZ ;  /* 0x0000860020207890 */ /* 0x000fc4000fffe0ff */
[----:B------:R-:W-:Y:S02]  /*2000*/  UPRMT UR7, URZ, 0x5410, UR24 ;  /* 0x00005410ff077896 */ /* 0x000fe40008000018 */
[----:B------:R-:W-:Y:S02]  /*2010*/  UIADD3 UR8, UPT, UPT, UR8, 0x18600, URZ ;  /* 0x0001860008087890 */ /* 0x000fe4000fffe0ff */
[----:B------:R-:W-:Y:S01]  /*2020*/  UIADD3.X UR5, UPT, UPT, URZ, UR27, URZ, UP0, !UPT ;  /* 0x0000001bff057290 */ /* 0x000fe200087fe4ff */
[----:B------:R-:W-:Y:S01]  /*2030*/  UMOV UR18, 0x0 ;  /* 0x0000000000127882 */ /* 0x000fe20000000000 */
[----:B------:R-:W-:Y:S01]  /*2040*/  UMOV UR19, 0x10000000 ;  /* 0x1000000000137882 */ /* 0x000fe20000000000 */
[----:B------:R-:W-:Y:S01]  /*2050*/  UMOV UR10, UR34 ;  /* 0x00000022000a7c82 */ /* 0x000fe20008000000 */
[----:B------:R-:W-:Y:S01]  /*2060*/  UMOV UR12, UR36 ;  /* 0x00000024000c7c82 */ /* 0x000fe20008000000 */
[----:B------:R-:W-:Y:S01]  /*2070*/  UMOV UR9, UR33 ;  /* 0x0000002100097c82 */ /* 0x000fe20008000000 */
[----:B------:R1:W-:Y:S03]  /*2080*/  UTMALDG.3D.MULTICAST.2CTA [UR32], [UR14], UR7, desc[UR18] ;  /* 0x000012200e0073b4 */ /* 0x0003e60008211807 */
[----:B------:R2:W-:Y:S01]  /*2090*/  UTMALDG.3D.2CTA [UR8], [UR4], desc[UR18] ;  /* 0x00001208040075b4 */ /* 0x0005e20008211000 */
[----:B-1----:R-:W-:Y:S01]  /*20a0*/  UIADD3 UR34, UPT, UPT, UR34, 0x20, URZ ;  /* 0x0000002022227890 */ /* 0x002fe2000fffe0ff */
[----:B------:R-:W-:Y:S01]  /*20b0*/  UMOV UR7, UR29 ;  /* 0x0000001d00077c82 */ /* 0x000fe20008000000 */
[----:B--2---:R-:W-:Y:S01]  /*20c0*/  UMOV UR4, UR6 ;  /* 0x0000000600047c82 */ /* 0x004fe20008000000 */
[----:B------:R-:W-:Y:S09]  /*20d0*/  BRA.U UP2, `(.L_x_32) ;  /* 0xfffffffd02447547 */ /* 0x000ff2000b83ffff */
.L_x_26:
[----:B------:R-:W-:Y:S01]  /*20e0*/  ULEA UR4, UR6, UR13, 0x3 ;  /* 0x0000000d06047291 */ /* 0x000fe2000f8e18ff */
[----:B-1-3--:R-:W-:Y:S01]  /*20f0*/  SHF.L.U32 R0, R12, 0x1f, RZ ;  /* 0x0000001f0c007819 */ /* 0x00afe200000006ff */
[----:B------:R-:W-:Y:S01]  /*2100*/  @!P1 SYNCS.ARRIVE.TRANS64.A1T0 RZ, [UR13+0x148], RZ ;  /* 0x000148ffffff99a7 */ /* 0x000fe2000810000d */
[----:B------:R-:W-:-:S06]  /*2110*/  UISETP.GT.AND UP0, UPT, UR41, UR40, UPT ;  /* 0x000000282900728c */ /* 0x000fcc000bf04270 */
[----:B--2-4-:R1:W2:Y:S03]  /*2120*/  SYNCS.PHASECHK.TRANS64.TRYWAIT P0, [UR4+0x80], R0 ;  /* 0x00008000ff0075a7 */ /* 0x0142a60008001104 */
[----:B------:R-:W-:Y:S05]  /*2130*/  BRA.U !UP0, `(.L_x_33) ;  /* 0x0000000108c07547 */ /* 0x000fea000b800000 */
[----:B------:R-:W-:Y:S01]  /*2140*/  UIADD3 UR25, UPT, UPT, UR43, UR7, URZ ;  /* 0x000000072b197290 */ /* 0x000fe2000fffe0ff */
[----:B------:R-:W-:-:S11]  /*2150*/  UMOV UR4, UR6 ;  /* 0x0000000600047c82 */ /* 0x000fd60008000000 */
.L_x_39:
[----:B------:R-:W-:Y:S01]  /*2160*/  ULEA UR17, UR4, UR13, 0x3 ;  /* 0x0000000d04117291 */ /* 0x000fe2000f8e18ff */
[----:B--2---:R-:W-:Y:S01]  /*2170*/  @P3 MOV R2, 0x6000 ;  /* 0x0000600000023802 */ /* 0x004fe20000000f00 */
[----:B--2-4-:R-:W-:Y:S10]  /*2180*/  @P0 BRA `(.L_x_34) ;  /* 0x00000000000c0947 */ /* 0x014ff40003800000 */
[----:B------:R-:W-:-:S04]  /*2190*/  SHF.L.U32 R3, R12, 0x1f, RZ ;  /* 0x0000001f0c037819 */ /* 0x000fc800000006ff */
[----:B------:R-:W2:Y:S02]  /*21a0*/  SYNCS.PHASECHK.TRANS64.TRYWAIT P0, [UR17+0x80], R3 ;  /* 0x00008003ff0075a7 */ /* 0x000ea40008001111 */
[----:B--2---:R-:W-:Y:S05]  /*21b0*/  @!P0 BRA `(.L_x_35) ;  /* 0x0000008400308947 */ /* 0x004fea0003800000 */
.L_x_34:
[----:B------:R2:W-:Y:S01]  /*21c0*/  @P3 SYNCS.ARRIVE.TRANS64 RZ, [UR17], R2 ;  /* 0x00000002ffff39a7 */ /* 0x0005e20008000011 */
[----:B------:R-:W-:-:S04]  /*21d0*/  ULOP3.LUT UR5, UR21, 0x2, URZ, 0xfc, !UPT ;  /* 0x0000000215057892 */ /* 0x000fc8000f8efcff */
[----:B------:R-:W-:-:S09]  /*21e0*/  UISETP.NE.AND UP0, UPT, UR5, 0x2, UPT ;  /* 0x000000020500788c */ /* 0x000fd2000bf05270 */
[----:B------:R-:W-:Y:S05]  /*21f0*/  BRA.U UP0, `(.L_x_36) ;  /* 0x0000000100047547 */ /* 0x000fea000b800000 */
[----:B------:R-:W-:Y:S05]  /*2200*/  BPT.TRAP 0x1 ;  /* 0x000000040000795c */ /* 0x000fea0000300000 */
.L_x_36:
[----:B------:R-:W-:Y:S04]  /*2210*/  BSSY.RECONVERGENT B0, `(.L_x_37) ;  /* 0x0000003000007945 */ /* 0x000fe80003800200 */
[----:B------:R-:W-:Y:S05]  /*2220*/  @!P2 BRA `(.L_x_38) ;  /* 0x000000000004a947 */ /* 0x000fea0003800000 */
[----:B------:R-:W-:Y:S05]  /*2230*/  BPT.TRAP 0x1 ;  /* 0x000000040000795c */ /* 0x000fea0000300000 */
.L_x_38:
[----:B------:R-:W-:Y:S05]  /*2240*/  BSYNC.RECONVERGENT B0 ;  /* 0x0000000000007941 */ /* 0x000fea0003800200 */
.L_x_37:
[----:B------:R-:W-:Y:S02]  /*2250*/  UIADD3 UR5, UPT, UPT, UR4, 0x1, URZ ;  /* 0x0000000104057890 */ /* 0x000fe4000fffe0ff */
[----:B------:R-:W-:Y:S02]  /*2260*/  UIADD3 UR14, UP1, UPT, UR26, 0x80, URZ ;  /* 0x000000801a0e7890 */ /* 0x000fe4000ff3e0ff */
[----:B------:R-:W-:Y:S02]  /*2270*/  UISETP.NE.AND UP0, UPT, UR5, 0x10, UPT ;  /* 0x000000100500788c */ /* 0x000fe4000bf05270 */
[----:B------:R-:W-:Y:S02]  /*2280*/  ULEA UR16, UR4, UR30, 0xc ;  /* 0x0000001e04107291 */ /* 0x000fe4000f8e60ff */
[----:B------:R-:W-:Y:S02]  /*2290*/  USEL UR8, URZ, 0x1, UP0 ;  /* 0x00000001ff087887 */ /* 0x000fe40008000000 */
[----:B------:R-:W-:-:S02]  /*22a0*/  USEL UR6, UR5, URZ, UP0 ;  /* 0x000000ff05067287 */ /* 0x000fc40008000000 */
[----:B------:R-:W-:Y:S02]  /*22b0*/  UIADD3 UR22, UP0, UPT, UR26, 0x180, URZ ;  /* 0x000001801a167890 */ /* 0x000fe4000ff1e0ff */
[----:B------:R-:W-:Y:S01]  /*22c0*/  LOP3.LUT R12, R12, UR8, RZ, 0x3c, !PT ;  /* 0x000000080c0c7c12 */ /* 0x000fe2000f8e3cff */
[----:B------:R-:W-:Y:S02]  /*22d0*/  ULEA UR8, UR4, UR13, 0xd ;  /* 0x0000000d04087291 */ /* 0x000fe4000f8e68ff */
[----:B------:R-:W-:Y:S01]  /*22e0*/  ULEA UR5, UR6, UR13, 0x3 ;  /* 0x0000000d06057291 */ /* 0x000fe2000f8e18ff */
[----:B-1----:R-:W-:Y:S01]  /*22f0*/  SHF.L.U32 R0, R12, 0x1f, RZ ;  /* 0x0000001f0c007819 */ /* 0x002fe200000006ff */
[----:B------:R-:W-:Y:S02]  /*2300*/  USHF.L.U32 UR18, UR7, 0x5, URZ ;  /* 0x0000000507127899 */ /* 0x000fe400080006ff */
[----:B------:R-:W-:Y:S02]  /*2310*/  ULOP3.LUT UR17, UR17, 0xfefffff8, URZ, 0xc0, !UPT ;  /* 0xfefffff811117892 */ /* 0x000fe4000f8ec0ff */
[----:B------:R-:W-:-:S02]  /*2320*/  UIADD3.X UR15, UPT, UPT, URZ, UR27, URZ, UP1, !UPT ;  /* 0x0000001bff0f7290 */ /* 0x000fc40008ffe4ff */
[----:B------:R-:W-:Y:S01]  /*2330*/  UPRMT UR4, URZ, 0x5410, UR24 ;  /* 0x00005410ff047896 */ /* 0x000fe20008000018 */
[----:B------:R3:W4:Y:S01]  /*2340*/  SYNCS.PHASECHK.TRANS64.TRYWAIT P0, [UR5+0x80], R0 ;  /* 0x00008000ff0075a7 */ /* 0x0007220008001105 */
[----:B------:R-:W-:Y:S02]  /*2350*/  UIADD3 UR8, UPT, UPT, UR8, 0x18600, URZ ;  /* 0x0001860008087890 */ /* 0x000fe4000fffe0ff */
[----:B------:R-:W-:Y:S01]  /*2360*/  UIADD3.X UR23, UPT, UPT, URZ, UR27, URZ, UP0, !UPT ;  /* 0x0000001bff177290 */ /* 0x000fe200087fe4ff */
[----:B------:R-:W-:Y:S01]  /*2370*/  UMOV UR32, 0x0 ;  /* 0x0000000000207882 */ /* 0x000fe20000000000 */
[----:B------:R-:W-:Y:S01]  /*2380*/  UMOV UR33, 0x10000000 ;  /* 0x1000000000217882 */ /* 0x000fe20000000000 */
[----:B------:R-:W-:Y:S01]  /*2390*/  UMOV UR19, UR35 ;  /* 0x0000002300137c82 */ /* 0x000fe20008000000 */
[----:B------:R-:W-:Y:S01]  /*23a0*/  UMOV UR20, UR36 ;  /* 0x0000002400147c82 */ /* 0x000fe20008000000 */
[----:B------:R-:W-:Y:S01]  /*23b0*/  UMOV UR12, UR36 ;  /* 0x00000024000c7c82 */ /* 0x000fe20008000000 */
[----:B------:R-:W-:Y:S01]  /*23c0*/  UMOV UR9, UR17 ;  /* 0x0000001100097c82 */ /* 0x000fe20008000000 */
[----:B------:R-:W-:Y:S01]  /*23d0*/  UMOV UR10, UR18 ;  /* 0x00000012000a7c82 */ /* 0x000fe20008000000 */
[----:B------:R1:W-:Y:S01]  /*23e0*/  UTMALDG.3D.MULTICAST.2CTA [UR16], [UR14], UR4, desc[UR32] ;  /* 0x000020100e0073b4 */ /* 0x0003e20008211804 */
[----:B------:R-:W-:-:S04]  /*23f0*/  UIADD3 UR7, UPT, UPT, UR7, 0x1, URZ ;  /* 0x0000000107077890 */ /* 0x000fc8000fffe0ff */
[----:B------:R-:W-:Y:S01]  /*2400*/  UISETP.NE.AND UP0, UPT, UR7, UR25, UPT ;  /* 0x000000190700728c */ /* 0x000fe2000bf05270 */
[----:B------:R3:W-:Y:S01]  /*2410*/  UTMALDG.3D.2CTA [UR8], [UR22], desc[UR32] ;  /* 0x00002008160075b4 */ /* 0x0007e20008211000 */
[----:B-1----:R-:W-:-:S07]  /*2420*/  UMOV UR4, UR6 ;  /* 0x0000000600047c82 */ /* 0x002fce0008000000 */
[----:B---3--:R-:W-:Y:S05]  /*2430*/  BRA.U UP0, `(.L_x_39) ;  /* 0xfffffffd00487547 */ /* 0x008fea000b83ffff */
.L_x_33:
[C---:B------:R-:W-:Y:S01]  /*2440*/  LEA R3, R11.reuse, UR13, 0x3 ;  /* 0x0000000d0b037c11 */ /* 0x040fe2000f8e18ff */
[----:B------:R-:W-:Y:S01]  /*2450*/  NOP ;  /* 0x0000000000007918 */ /* 0x000fe20000000000 */
[----:B-1----:R-:W-:Y:S02]  /*2460*/  SHF.L.U32 R0, R10, 0x1f, RZ ;  /* 0x0000001f0a007819 */ /* 0x002fe400000006ff */
[----:B------:R-:W-:Y:S02]  /*2470*/  LEA R5, R11, UR13, 0x4 ;  /* 0x0000000d0b057c11 */ /* 0x000fe4000f8e20ff */
[----:B--2-4-:R-:W1:Y:S02]  /*2480*/  SYNCS.PHASECHK.TRANS64.TRYWAIT P0, [R3+URZ+0x150], R0 ;  /* 0x00015000030075a7 */ /* 0x014e6400080011ff */
[----:B-1----:R-:W-:Y:S05]  /*2490*/  @!P0 BRA `(.L_x_40) ;  /* 0x0000008000908947 */ /* 0x002fea0003800000 */
.L_x_165:
[----:B------:R-:W2:Y:S01]  /*24a0*/  LDS.128 R4, [R5+0x1e0] ;  /* 0x0001e00005047984 */ /* 0x000ea20000000c00 */
[----:B------:R-:W-:Y:S01]  /*24b0*/  UISETP.GE.AND UP0, UPT, UR45, 0x1, UPT ;  /* 0x000000012d00788c */ /* 0x000fe2000bf06270 */
[----:B------:R-:W-:Y:S01]  /*24c0*/  @!PT LDS RZ, [RZ] ;  /* 0x00000000fffff984 */ /* 0x000fe20000000800 */
[----:B------:R-:W-:Y:S01]  /*24d0*/  @!PT LDS RZ, [RZ] ;  /* 0x00000000fffff984 */ /* 0x000fe20000000800 */
[----:B------:R-:W-:Y:S01]  /*24e0*/  @!PT LDS RZ, [RZ] ;  /* 0x00000000fffff984 */ /* 0x000fe20000000800 */
[----:B------:R-:W-:Y:S01]  /*24f0*/  @!PT LDS RZ, [RZ] ;  /* 0x00000000fffff984 */ /* 0x000fe20000000800 */
[----:B------:R3:W-:Y:S06]  /*2500*/  MEMBAR.ALL.CTA ;  /* 0x0000000000007992 */ /* 0x0007ec0000008000 */
[----:B---3--:R-:W3:Y:S01]  /*2510*/  FENCE.VIEW.ASYNC.S ;  /* 0x00000000000073c6 */ /* 0x008ee20000000000 */
[----:B--2---:R-:W-:-:S13]  /*2520*/  LOP3.LUT P0, RZ, R6, 0x1, RZ, 0xc0, !PT ;  /* 0x0000000106ff7812 */ /* 0x004fda000780c0ff */
[----:B---3--:R-:W-:Y:S01]  /*2530*/  VOTEU.ANY UP1, P0 ;  /* 0x0000000000ff7886 */ /* 0x008fe20000020100 */
[----:B------:R-:W-:-:S13]  /*2540*/  PLOP3.LUT P0, PT, PT, PT, UP1, 0x80, 0x8 ;  /* 0x000000000008781c */ /* 0x000fda0003f0f018 */
[----:B-1----:R-:W-:Y:S02]  /*2550*/  @P0 LOP3.LUT R0, R5, 0xffff, RZ, 0xc0, !PT ;  /* 0x0000ffff05000812 */ /* 0x002fe400078ec0ff */
[----:B------:R-:W-:Y:S02]  /*2560*/  @P0 MOV R2, R4 ;  /* 0x0000000400020202 */ /* 0x000fe40000000f00 */
[----:B------:R-:W-:Y:S01]  /*2570*/  @P0 R2UR UR5, R0 ;  /* 0x00000000000502ca */ /* 0x000fe200000e0000 */
[----:B------:R-:W-:Y:S01]  /*2580*/  VIADD R0, R3, 0x160 ;  /* 0x0000016003007836 */ /* 0x000fe20000000000 */
[----:B------:R-:W-:Y:S02]  /*2590*/  @P0 SHF.R.U32.HI R4, RZ, 0x10, R5 ;  /* 0x00000010ff040819 */ /* 0x000fe40000011605 */
[----:B------:R-:W-:Y:S02]  /*25a0*/  @P0 R2UR UR7, R2 ;  /* 0x00000000020702ca */ /* 0x000fe400000e0000 */
[----:B------:R-:W-:-:S02]  /*25b0*/  PRMT R0, RZ, 0x654, R0 ;  /* 0x00000654ff007816 */ /* 0x000fc40000000000 */
[----:B------:R-:W-:Y:S02]  /*25c0*/  @P0 R2UR UR4, R4 ;  /* 0x00000000040402ca */ /* 0x000fe400000e0000 */
[----:B------:R1:W-:Y:S03]  /*25d0*/  SYNCS.ARRIVE.TRANS64.RED.A1T0 RZ, [R0+URZ], RZ ;  /* 0x000000ff00ff79a7 */ /* 0x0003e600081004ff */
[----:B------:R-:W-:-:S04]  /*25e0*/  @UP1 UMOV UR31, UR5 ;  /* 0x00000005001f1c82 */ /* 0x000fc80008000000 */
[----:B------:R-:W-:-:S04]  /*25f0*/  @UP1 UMOV UR37, UR7 ;  /* 0x0000000700251c82 */ /* 0x000fc80008000000 */
[----:B------:R-:W-:Y:S01]  /*2600*/  @UP1 UMOV UR36, UR4 ;  /* 0x0000000400241c82 */ /* 0x000fe20008000000 */
[----:B------:R-:W-:Y:S05]  /*2610*/  BRA.U !UP0, `(.L_x_41) ;  /* 0x0000000108d47547 */ /* 0x000fea000b800000 */
[----:B------:R-:W2:Y:S01]  /*2620*/  LDCU.128 UR16, c[0x0][0xb10] ;  /* 0x00016200ff1077ac */ /* 0x000ea20008000c00 */
[----:B------:R-:W3:Y:S01]  /*2630*/  LDCU UR12, c[0x0][0xb20] ;  /* 0x00016400ff0c77ac */ /* 0x000ee20008000800 */
[----:B------:R-:W4:Y:S01]  /*2640*/  LDCU UR20, c[0x0][0xb0c] ;  /* 0x00016180ff1477ac */ /* 0x000f220008000800 */
[----:B------:R-:W1:Y:S01]  /*2650*/  LDCU.64 UR8, c[0x0][0xb28] ;  /* 0x00016500ff0877ac */ /* 0x000e620008000a00 */
[----:B------:R-:W-:Y:S02]  /*2660*/  UISETP.NE.AND UP3, UPT, UR45, 0x1, UPT ;  /* 0x000000012d00788c */ /* 0x000fe4000bf65270 */
[----:B--2---:R-:W-:Y:S02]  /*2670*/  UIMAD.WIDE.U32 UR10, UR38, UR19, URZ ;  /* 0x00000013260a72a5 */ /* 0x004fe4000f8e00ff */
[----:B------:R-:W-:Y:S02]  /*2680*/  UIMAD.WIDE.U32 UR4, UR39, UR16, URZ ;  /* 0x00000010270472a5 */ /* 0x000fe4000f8e00ff */
[----:B------:R-:W-:-:S02]  /*2690*/  UISETP.NE.AND UP0, UPT, UR18, 0x1, UPT ;  /* 0x000000011200788c */ /* 0x000fc4000bf05270 */
[----:B------:R-:W-:Y:S01]  /*26a0*/  UIMAD.WIDE.U32 UR22, UR31, UR19, URZ ;  /* 0x000000131f1672a5 */ /* 0x000fe2000f8e00ff */
[----:B------:R-:W-:Y:S02]  /*26b0*/  UMOV UR10, UR11 ;  /* 0x0000000b000a7c82 */ /* 0x000fe40008000000 */
[----:B------:R-:W-:Y:S01]  /*26c0*/  UMOV UR4, UR5 ;  /* 0x0000000500047c82 */ /* 0x000fe20008000000 */
[----:B---3--:R-:W-:Y:S02]  /*26d0*/  USHF.R.U32.HI UR10, URZ, UR12, UR10 ;  /* 0x0000000cff0a7299 */ /* 0x008fe4000801160a */
[----:B----4-:R-:W-:Y:S02]  /*26e0*/  UISETP.NE.AND UP2, UPT, UR20, 0x1, UPT ;  /* 0x000000011400788c */ /* 0x010fe4000bf45270 */
[----:B------:R-:W-:Y:S02]  /*26f0*/  USHF.R.U32.HI UR4, URZ, UR17, UR4 ;  /* 0x00000011ff047299 */ /* 0x000fe40008011604 */
[----:B------:R-:W-:-:S02]  /*2700*/  USEL UR5, UR38, UR10, !UP0 ;  /* 0x0000000a26057287 */ /* 0x000fc4000c000000 */
[----:B------:R-:W-:Y:S02]  /*2710*/  USEL UR7, UR39, UR4, !UP2 ;  /* 0x0000000427077287 */ /* 0x000fe4000d000000 */
[----:B-1----:R-:W-:Y:S01]  /*2720*/  UIMAD.WIDE.U32 UR10, UR5, UR8, URZ ;  /* 0x00000008050a72a5 */ /* 0x002fe2000f8e00ff */
[----:B------:R-:W-:Y:S01]  /*2730*/  UMOV UR4, UR23 ;  /* 0x0000001700047c82 */ /* 0x000fe20008000000 */
[----:B------:R-:W-:Y:S02]  /*2740*/  UIMAD.WIDE.U32 UR14, UR37, UR16, URZ ;  /* 0x00000010250e72a5 */ /* 0x000fe4000f8e00ff */
[----:B------:R-:W-:-:S03]  /*2750*/  UIMAD.WIDE.U32 UR22, UR7, UR8, URZ ;  /* 0x00000008071672a5 */ /* 0x000fc6000f8e00ff */
[----:B------:R-:W-:Y:S01]  /*2760*/  UMOV UR10, UR11 ;  /* 0x0000000b000a7c82 */ /* 0x000fe20008000000 */
[----:B------:R-:W-:Y:S02]  /*2770*/  USHF.R.U32.HI UR4, URZ, UR12, UR4 ;  /* 0x0000000cff047299 */ /* 0x000fe40008011604 */
[----:B------:R-:W-:Y:S01]  /*2780*/  @UP3 USHF.R.U32.HI UR5, URZ, UR9, UR10 ;  /* 0x00000009ff053299 */ /* 0x000fe2000801160a */
[----:B------:R-:W-:Y:S01]  /*2790*/  UMOV UR14, UR15 ;  /* 0x0000000f000e7c82 */ /* 0x000fe20008000000 */
[----:B------:R-:W-:Y:S01]  /*27a0*/  UMOV UR22, UR23 ;  /* 0x0000001700167c82 */ /* 0x000fe20008000000 */
[----:B------:R-:W-:Y:S02]  /*27b0*/  USHF.R.U32.HI UR17, URZ, UR17, UR14 ;  /* 0x00000011ff117299 */ /* 0x000fe4000801160e */
[----:B------:R-:W-:Y:S02]  /*27c0*/  USEL UR4, UR31, UR4, !UP0 ;  /* 0x000000041f047287 */ /* 0x000fe4000c000000 */
[----:B------:R-:W-:-:S02]  /*27d0*/  @UP3 USHF.R.U32.HI UR7, URZ, UR9, UR22 ;  /* 0x00000009ff073299 */ /* 0x000fc40008011616 */
[----:B------:R-:W-:Y:S02]  /*27e0*/  UIMAD UR10, UR45, UR5, URZ ;  /* 0x000000052d0a72a4 */ /* 0x000fe4000f8e02ff */
[----:B------:R-:W-:Y:S02]  /*27f0*/  USEL UR5, UR37, UR17, !UP2 ;  /* 0x0000001125057287 */ /* 0x000fe4000d000000 */
[----:B------:R-:W-:Y:S02]  /*2800*/  UIMAD UR12, UR45, UR7, URZ ;  /* 0x000000072d0c72a4 */ /* 0x000fe4000f8e02ff */
[----:B------:R-:W-:Y:S02]  /*2810*/  UISETP.GE.AND UP0, UPT, UR4, UR10, UPT ;  /* 0x0000000a0400728c */ /* 0x000fe4000bf06270 */
[----:B------:R-:W-:Y:S02]  /*2820*/  UIMAD.WIDE.U32 UR10, UR4, UR8, URZ ;  /* 0x00000008040a72a5 */ /* 0x000fe4000f8e00ff */
[----:B------:R-:W-:-:S02]  /*2830*/  UISETP.GE.OR UP0, UPT, UR5, UR12, UP0 ;  /* 0x0000000c0500728c */ /* 0x000fc40008706670 */
[----:B------:R-:W-:Y:S02]  /*2840*/  UIMAD.WIDE.U32 UR14, UR5, UR8, URZ ;  /* 0x00000008050e72a5 */ /* 0x000fe4000f8e00ff */
[----:B------:R-:W-:Y:S01]  /*2850*/  UIADD3 UR12, UPT, UPT, -UR5, URZ, URZ ;  /* 0x000000ff050c7290 */ /* 0x000fe2000fffe1ff */
[----:B------:R-:W-:Y:S01]  /*2860*/  UMOV UR10, UR11 ;  /* 0x0000000b000a7c82 */ /* 0x000fe20008000000 */
[----:B------:R-:W-:Y:S02]  /*2870*/  UIADD3 UR11, UPT, UPT, -UR4, URZ, URZ ;  /* 0x000000ff040b7290 */ /* 0x000fe4000fffe1ff */
[----:B------:R-:W-:-:S03]  /*2880*/  USHF.R.U32.HI UR10, URZ, UR9, UR10 ;  /* 0x00000009ff0a7299 */ /* 0x000fc6000801160a */
[----:B------:R-:W-:Y:S01]  /*2890*/  @!UP0 UMOV UR8, UR15 ;  /* 0x0000000f00088c82 */ /* 0x000fe20008000000 */
[----:B------:R-:W-:Y:S02]  /*28a0*/  UIMAD UR11, UR18, UR11, UR31 ;  /* 0x0000000b120b72a4 */ /* 0x000fe4000f8e021f */
[----:B------:R-:W-:Y:S02]  /*28b0*/  USEL UR10, UR4, UR10, !UP3 ;  /* 0x0000000a040a7287 */ /* 0x000fe4000d800000 */
[----:B------:R-:W-:Y:S02]  /*28c0*/  @!UP0 USHF.R.U32.HI UR8, URZ, UR9, UR8 ;  /* 0x00000009ff088299 */ /* 0x000fe40008011608 */
[----:B------:R-:W-:Y:S02]  /*28d0*/  UIADD3 UR9, UPT, UPT, -UR10, URZ, URZ ;  /* 0x000000ff0a097290 */ /* 0x000fe4000fffe1ff */
[----:B------:R-:W-:Y:S02]  /*28e0*/  @!UP0 USEL UR8, UR5, UR8, !UP3 ;  /* 0x0000000805088287 */ /* 0x000fe4000d800000 */
[----:B------:R-:W-:-:S02]  /*28f0*/  UIMAD UR9, UR45, UR9, UR4 ;  /* 0x000000092d0972a4 */ /* 0x000fc4000f8e0204 */
[----:B------:R-:W-:Y:S02]  /*2900*/  @!UP0 UIADD3 UR10, UPT, UPT, UR10, -UR8, URZ ;  /* 0x800000080a0a8290 */ /* 0x000fe4000fffe0ff */
[----:B------:R-:W-:Y:S02]  /*2910*/  @!UP0 UIMAD UR8, UR9, UR7, UR8 ;  /* 0x00000007090882a4 */ /* 0x000fe4000f8e0208 */
[----:B------:R-:W-:Y:S02]  /*2920*/  @!UP0 UIMAD UR4, UR45, UR10, UR5 ;  /* 0x0000000a2d0482a4 */ /* 0x000fe4000f8e0205 */
[----:B------:R-:W-:Y:S02]  /*2930*/  UIMAD UR7, UR20, UR12, UR37 ;  /* 0x0000000c140772a4 */ /* 0x000fe4000f8e0225 */
[----:B------:R-:W-:Y:S01]  /*2940*/  UIMAD UR31, UR4, UR18, UR11 ;  /* 0x00000012041f72a4 */ /* 0x000fe2000f8e020b */
[----:B------:R-:W-:Y:S02]  /*2950*/  @!UP0 UMOV UR5, UR8 ;  /* 0x0000000800058c82 */ /* 0x000fe40008000000 */
[----:B------:R-:W-:-:S12]  /*2960*/  UIMAD UR37, UR5, UR20, UR7 ;  /* 0x00000014052572a4 */ /* 0x000fd8000f8e0207 */
.L_x_41:
[----:B------:R-:W2:Y:S02]  /*2970*/  LDCU UR4, c[0x0][0xb30] ;  /* 0x00016600ff0477ac */ /* 0x000ea40008000800 */
[----:B--2---:R-:W-:-:S09]  /*2980*/  UISETP.NE.AND UP0, UPT, UR4, 0x1, UPT ;  /* 0x000000010400788c */ /* 0x004fd2000bf05270 */
[----:B------:R-:W-:Y:S05]  /*2990*/  BRA.U UP0, `(.L_x_42) ;  /* 0x0000000100447547 */ /* 0x000fea000b800000 */
[----:B------:R-:W2:Y:S01]  /*29a0*/  LDCU.128 UR16, c[0x0][0xb10] ;  /* 0x00016200ff1077ac */ /* 0x000ea20008000c00 */
[----:B------:R-:W3:Y:S01]  /*29b0*/  LDCU UR10, c[0x0][0xb0c] ;  /* 0x00016180ff0a77ac */ /* 0x000ee20008000800 */
[----:B------:R-:W4:Y:S01]  /*29c0*/  LDCU UR7, c[0x0][0xb20] ;  /* 0x00016400ff0777ac */ /* 0x000f220008000800 */
[----:B--2---:R-:W-:Y:S02]  /*29d0*/  UIMAD.WIDE.U32 UR8, UR37, UR16, URZ ;  /* 0x00000010250872a5 */ /* 0x004fe4000f8e00ff */
[----:B------:R-:W-:Y:S02]  /*29e0*/  UIMAD.WIDE.U32 UR4, UR31, UR19, URZ ;  /* 0x000000131f0472a5 */ /* 0x000fe4000f8e00ff */
[----:B---3--:R-:W-:Y:S02]  /*29f0*/  UISETP.NE.AND UP2, UPT, UR10, 0x1, UPT ;  /* 0x000000010a00788c */ /* 0x008fe4000bf45270 */
[----:B------:R-:W-:Y:S01]  /*2a00*/  UISETP.NE.AND UP0, UPT, UR18, 0x1, UPT ;  /* 0x000000011200788c */ /* 0x000fe2000bf05270 */
[----:B------:R-:W-:-:S02]  /*2a10*/  UMOV UR8, UR9 ;  /* 0x0000000900087c82 */ /* 0x000fc40008000000 */
[----:B------:R-:W-:Y:S01]  /*2a20*/  UMOV UR4, UR5 ;  /* 0x0000000500047c82 */ /* 0x000fe20008000000 */
[----:B------:R-:W-:Y:S02]  /*2a30*/  USHF.R.U32.HI UR17, URZ, UR17, UR8 ;  /* 0x00000011ff117299 */ /* 0x000fe40008011608 */
[----:B----4-:R-:W-:Y:S02]  /*2a40*/  USHF.R.U32.HI UR4, URZ, UR7, UR4 ;  /* 0x00000007ff047299 */ /* 0x010fe40008011604 */
[----:B------:R-:W-:Y:S02]  /*2a50*/  USEL UR5, UR37, UR17, !UP2 ;  /* 0x0000001125057287 */ /* 0x000fe4000d000000 */
[----:B------:R-:W-:-:S04]  /*2a60*/  USEL UR4, UR31, UR4, !UP0 ;  /* 0x000000041f047287 */ /* 0x000fc8000c000000 */
[----:B------:R-:W-:Y:S02]  /*2a70*/  UIADD3 UR7, UPT, UPT, UR5, -UR4, URZ ;  /* 0x8000000405077290 */ /* 0x000fe4000fffe0ff */
[----:B------:R-:W-:Y:S02]  /*2a80*/  UIADD3 UR4, UPT, UPT, -UR5, UR4, URZ ;  /* 0x0000000405047290 */ /* 0x000fe4000fffe1ff */
[----:B------:R-:W-:Y:S02]  /*2a90*/  UIMAD UR31, UR7, UR18, UR31 ;  /* 0x00000012071f72a4 */ /* 0x000fe4000f8e021f */
[----:B------:R-:W-:-:S12]  /*2aa0*/  UIMAD UR37, UR4, UR10, UR37 ;  /* 0x0000000a042572a4 */ /* 0x000fd8000f8e0225 */
.L_x_42:
[----:B------:R-:W-:Y:S01]  /*2ab0*/  VIADD R11, R11, 0x1 ;  /* 0x000000010b0b7836 */ /* 0x000fe20000000000 */
[----:B------:R-:W-:Y:S02]  /*2ac0*/  R2UR UR5, R83 ;  /* 0x00000000530572ca */ /* 0x000fe400000e0000 */
[----:B------:R-:W-:Y:S02]  /*2ad0*/  R2UR UR4, R82 ;  /* 0x00000000520472ca */ /* 0x000fe400000e0000 */
[C---:B------:R-:W-:Y:S02]  /*2ae0*/  ISETP.NE.AND P0, PT, R11.reuse, 0x2, PT ;  /* 0x000000020b00780c */ /* 0x040fe40003f05270 */
[----:B------:R-:W-:Y:S02]  /*2af0*/  PLOP3.LUT P1, PT, PT, PT, PT, 0x80, 0x8 ;  /* 0x000000000008781c */ /* 0x000fe40003f2f070 */
[----:B------:R-:W-:Y:S02]  /*2b00*/  SEL R3, RZ, 0x1, P0 ;  /* 0x00000001ff037807 */ /* 0x000fe40000000000 */
[----:B------:R-:W-:-:S02]  /*2b10*/  SEL R11, R11, RZ, P0 ;  /* 0x000000ff0b0b7207 */ /* 0x000fc40000000000 */
[----:B------:R-:W-:Y:S01]  /*2b20*/  LOP3.LUT R10, R10, R3, RZ, 0x3c, !PT ;  /* 0x000000030a0a7212 */ /* 0x000fe200078e3cff */
[----:B------:R-:W-:Y:S02]  /*2b30*/  UIADD3 UR20, UPT, UPT, UR37, UR5, URZ ;  /* 0x0000000525147290 */ /* 0x000fe4000fffe0ff */
[----:B------:R-:W-:Y:S01]  /*2b40*/  UIADD3 UR32, UPT, UPT, UR31, UR4, URZ ;  /* 0x000000041f207290 */ /* 0x000fe2000fffe0ff */
[----:B------:R-:W-:Y:S11]  /*2b50*/  BRA.U UP1, `(.L_x_43) ;  /* 0xfffffff101387547 */ /* 0x000ff6000b83ffff */
[----:B------:R-:W-:Y:S01]  /*2b60*/  UIADD3 UR13, UPT, UPT, UR13, 0x80, URZ ;  /* 0x000000800d0d7890 */ /* 0x000fe2000fffe0ff */
[----:B------:R-:W-:-:S03]  /*2b70*/  SHF.L.U32 R3, R12, 0x1f, RZ ;  /* 0x0000001f0c037819 */ /* 0x000fc600000006ff */
[----:B------:R-:W-:-:S09]  /*2b80*/  ULEA UR4, UR6, UR13, 0x3 ;  /* 0x0000000d06047291 */ /* 0x000fd2000f8e18ff */
[----:B------:R-:W2:Y:S02]  /*2b90*/  SYNCS.PHASECHK.TRANS64.TRYWAIT P0, [UR4], R3 ;  /* 0x00000003ff0075a7 */ /* 0x000ea40008001104 */
[----:B--2---:R-:W-:Y:S05]  /*2ba0*/  @!P0 BRA `(.L_x_44) ;  /* 0x0000007800e08947 */ /* 0x004fea0003800000 */
.L_x_167:
[----:B------:R-:W-:-:S04]  /*2bb0*/  UIADD3 UR4, UPT, UPT, UR6, 0x1, URZ ;  /* 0x0000000106047890 */ /* 0x000fc8000fffe0ff */
[----:B------:R-:W-:-:S04]  /*2bc0*/  UISETP.NE.AND UP0, UPT, UR4, 0x10, UPT ;  /* 0x000000100400788c */ /* 0x000fc8000bf05270 */
[----:B------:R-:W-:Y:S02]  /*2bd0*/  USEL UR6, URZ, 0x1, UP0 ;  /* 0x00000001ff067887 */ /* 0x000fe40008000000 */
[----:B------:R-:W-:-:S04]  /*2be0*/  USEL UR4, UR4, URZ, UP0 ;  /* 0x000000ff04047287 */ /* 0x000fc80008000000 */
[----:B------:R-:W-:Y:S01]  /*2bf0*/  ULEA UR5, UR4, UR13, 0x3 ;  /* 0x0000000d04057291 */ /* 0x000fe2000f8e18ff */
[----:B------:R-:W-:-:S04]  /*2c00*/  LOP3.LUT R2, R12, UR6, RZ, 0x3c, !PT ;  /* 0x000000060c027c12 */ /* 0x000fc8000f8e3cff */
[----:B-1----:R-:W-:-:S04]  /*2c10*/  SHF.L.U32 R3, R2, 0x1f, RZ ;  /* 0x0000001f02037819 */ /* 0x002fc800000006ff */
[----:B------:R-:W1:Y:S02]  /*2c20*/  SYNCS.PHASECHK.TRANS64.TRYWAIT P0, [UR5], R3 ;  /* 0x00000003ff0075a7 */ /* 0x000e640008001105 */
[----:B-1----:R-:W-:Y:S05]  /*2c30*/  @!P0 BRA `(.L_x_45) ;  /* 0x0000007800d48947 */ /* 0x002fea0003800000 */
.L_x_169:
        /* <DEDUP_REMOVED lines=9> */
.L_x_171:
        /* <DEDUP_REMOVED lines=9> */
.L_x_173:
        /* <DEDUP_REMOVED lines=9> */
.L_x_175:
        /* <DEDUP_REMOVED lines=9> */
.L_x_177:
        /* <DEDUP_REMOVED lines=9> */
.L_x_179:
        /* <DEDUP_REMOVED lines=9> */
.L_x_181:
        /* <DEDUP_REMOVED lines=9> */
.L_x_183:
        /* <DEDUP_REMOVED lines=9> */
.L_x_185:
        /* <DEDUP_REMOVED lines=9> */
.L_x_187:
        /* <DEDUP_REMOVED lines=9> */
.L_x_189:
        /* <DEDUP_REMOVED lines=9> */
.L_x_191:
        /* <DEDUP_REMOVED lines=9> */
.L_x_193:
        /* <DEDUP_REMOVED lines=9> */
.L_x_195:
[----:B------:R-:W-:-:S04]  /*3390*/  UIADD3 UR4, UPT, UPT, UR4, 0x1, URZ ;  /* 0x0000000104047890 */ /* 0x000fc8000fffe0ff */
[----:B------:R-:W-:-:S04]  /*33a0*/  UISETP.NE.AND UP0, UPT, UR4, 0x10, UPT ;  /* 0x000000100400788c */ /* 0x000fc8000bf05270 */
[----:B------:R-:W-:Y:S02]  /*33b0*/  USEL UR5, URZ, 0x1, UP0 ;  /* 0x00000001ff057887 */ /* 0x000fe40008000000 */
[----:B------:R-:W-:-:S04]  /*33c0*/  USEL UR4, UR4, URZ, UP0 ;  /* 0x000000ff04047287 */ /* 0x000fc80008000000 */
[----:B------:R-:W-:Y:S01]  /*33d0*/  ULEA UR4, UR4, UR13, 0x3 ;  /* 0x0000000d04047291 */ /* 0x000fe2000f8e18ff */
[----:B-1----:R-:W-:-:S04]  /*33e0*/  LOP3.LUT R3, R2, UR5, RZ, 0x3c, !PT ;  /* 0x0000000502037c12 */ /* 0x002fc8000f8e3cff */
[----:B------:R-:W-:Y:S01]  /*33f0*/  SHF.L.U32 R3, R3, 0x1f, RZ ;  /* 0x0000001f03037819 */ /* 0x000fe200000006ff */
[----:B------:R-:W-:-:S07]  /*3400*/  IMAD.U32 R0, RZ, RZ, UR4 ;  /* 0x00000004ff007e24 */ /* 0x000fce000f8e00ff */
.L_x_59:
[----:B-1----:R1:W2:Y:S02]  /*3410*/  SYNCS.PHASECHK.TRANS64.TRYWAIT P0, [R0+URZ], R3 ;  /* 0x00000003000075a7 */ /* 0x0022a400080011ff */
[----:B--2---:R-:W-:Y:S05]  /*3420*/  @!P0 NANOSLEEP.SYNCS 0x989680 ;  /* 0x009896800000895d */ /* 0x004fea0003900000 */
[----:B------:R-:W2:Y:S02]  /*3430*/  @!P0 SYNCS.PHASECHK.TRANS64 P0, [R0+URZ], R3 ;  /* 0x00000003000085a7 */ /* 0x000ea400080010ff */
[----:B--2---:R-:W-:Y:S05]  /*3440*/  @P0 EXIT ;  /* 0x000000000000094d */ /* 0x004fea0003800000 */
[----:B------:R-:W-:Y:S05]  /*3450*/  BRA `(.L_x_59) ;  /* 0xfffffffc00ec7947 */ /* 0x000fea000383ffff */
.L_x_23:
[----:B------:R-:W1:Y:S02]  /*3460*/  S2UR UR4, SR_CgaCtaId ;  /* 0x00000000000479c3 */ /* 0x000e640000008800 */
[----:B-1----:R-:W-:-:S04]  /*3470*/  UISETP.NE.AND UP0, UPT, UR4, URZ, UPT ;  /* 0x000000ff0400728c */ /* 0x002fc8000bf05270 */
[----:B------:R-:W-:-:S09]  /*3480*/  UISETP.NE.OR UP0, UPT, UR13, 0x1, UP0 ;  /* 0x000000010d00788c */ /* 0x000fd20008705670 */
[----:B------:R-:W-:Y:S05]  /*3490*/  BRA.U UP0, `(.L_x_60) ;  /* 0x00000005004c7547 */ /* 0x000fea000b800000 */
[----:B------:R-:W1:Y:S01]  /*34a0*/  S2UR UR5, SR_CgaCtaId ;  /* 0x00000000000579c3 */ /* 0x000e620000008800 */
[----:B------:R-:W-:Y:S01]  /*34b0*/  UMOV UR4, 0x400 ;  /* 0x0000040000047882 */ /* 0x000fe20000000000 */
[----:B------:R-:W-:Y:S01]  /*34c0*/  ISETP.GE.U32.AND P2, PT, R3, 0x4, PT ;  /* 0x000000040300780c */ /* 0x000fe20003f46070 */
[----:B------:R-:W-:Y:S01]  /*34d0*/  IMAD.MOV.U32 R12, RZ, RZ, 0x1 ;  /* 0x00000001ff0c7424 */ /* 0x000fe200078e00ff */
[----:B------:R-:W-:Y:S02]  /*34e0*/  CS2R R10, SRZ ;  /* 0x00000000000a7805 */ /* 0x000fe4000001ff00 */
[----:B------:R-:W-:Y:S01]  /*34f0*/  CS2R R8, SRZ ;  /* 0x0000000000087805 */ /* 0x000fe2000001ff00 */
[----:B-1----:R-:W-:-:S03]  /*3500*/  ULEA UR6, UR5, UR4, 0x18 ;  /* 0x0000000405067291 */ /* 0x002fc6000f8ec0ff */
[----:B------:R-:W-:-:S09]  /*3510*/  UMOV UR5, URZ ;  /* 0x000000ff00057c82 */ /* 0x000fd20008000000 */
.L_x_64:
[----:B------:R-:W-:Y:S02]  /*3520*/  LEA R0, R8, UR6, 0x3 ;  /* 0x0000000608007c11 */ /* 0x000fe4000f8e18ff */
[----:B------:R-:W-:-:S03]  /*3530*/  SHF.L.U32 R5, R9, 0x1f, RZ ;  /* 0x0000001f09057819 */ /* 0x000fc600000006ff */
[----:B------:R-:W-:Y:S01]  /*3540*/  VIADD R4, R0, 0x1c0 ;  /* 0x000001c000047836 */ /* 0x000fe20000000000 */
[----:B------:R-:W1:Y:S02]  /*3550*/  SYNCS.PHASECHK.TRANS64.TRYWAIT P0, [R0+URZ+0x1b0], R5 ;  /* 0x0001b005000075a7 */ /* 0x000e6400080011ff */
[----:B-1----:R-:W-:Y:S05]  /*3560*/  @!P0 BRA `(.L_x_61) ;  /* 0x0000007400d88947 */ /* 0x002fea0003800000 */
.L_x_196:
[----:B------:R-:W-:Y:S01]  /*3570*/  ULEA UR4, UR5, UR6, 0x3 ;  /* 0x0000000605047291 */ /* 0x000fe2000f8e18ff */
[----:B------:R-:W-:Y:S01]  /*3580*/  PRMT R4, RZ, 0x654, R4 ;  /* 0x00000654ff047816 */ /* 0x000fe20000000004 */
[----:B-1----:R-:W-:Y:S01]  /*3590*/  @!P2 IMAD.MOV.U32 R5, RZ, RZ, 0x10 ;  /* 0x00000010ff05a424 */ /* 0x002fe200078e00ff */
[----:B------:R-:W-:Y:S01]  /*35a0*/  SHF.L.U32 R7, R12, 0x1f, RZ ;  /* 0x0000001f0c077819 */ /* 0x000fe200000006ff */
[----:B------:R-:W-:Y:S01]  /*35b0*/  UIADD3 UR7, UPT, UPT, UR4, 0x150, URZ ;  /* 0x0000015004077890 */ /* 0x000fe2000fffe0ff */
[----:B------:R1:W-:Y:S05]  /*35c0*/  SYNCS.ARRIVE.TRANS64.RED.A1T0 RZ, [R4+URZ], RZ ;  /* 0x000000ff04ff79a7 */ /* 0x0003ea00081004ff */
[----:B------:R-:W-:Y:S01]  /*35d0*/  IMAD.U32 R0, RZ, RZ, UR7 ;  /* 0x00000007ff007e24 */ /* 0x000fe2000f8e00ff */
[----:B------:R-:W2:Y:S04]  /*35e0*/  SYNCS.PHASECHK.TRANS64.TRYWAIT P0, [UR4+0x160], R7 ;  /* 0x00016007ff0075a7 */ /* 0x000ea80008001104 */
[----:B------:R-:W-:Y:S01]  /*35f0*/  PRMT R13, R3, 0x654, R0 ;  /* 0x00000654030d7816 */ /* 0x000fe20000000000 */
[----:B-12---:R-:W-:Y:S06]  /*3600*/  @!P0 BRA `(.L_x_62) ;  /* 0x0000007400c48947 */ /* 0x006fec0003800000 */
.L_x_198:
[----:B------:R-:W-:Y:S01]  /*3610*/  ULEA UR8, UR5, UR6, 0x4 ;  /* 0x0000000605087291 */ /* 0x000fe2000f8e20ff */
[----:B------:R-:W-:Y:S01]  /*3620*/  SEL R2, R13, R2, !P2 ;  /* 0x000000020d027207 */ /* 0x000fe20005000000 */
[----:B------:R-:W-:Y:S01]  /*3630*/  UIADD3 UR9, UPT, UPT, UR4, 0x150, URZ ;  /* 0x0000015004097890 */ /* 0x000fe2000fffe0ff */
[----:B-1----:R-:W-:Y:S01]  /*3640*/  LEA R0, R11, UR6, 0x3 ;  /* 0x000000060b007c11 */ /* 0x002fe2000f8e18ff */
[----:B------:R-:W-:Y:S01]  /*3650*/  UIADD3 UR8, UPT, UPT, UR8, 0x1e0, URZ ;  /* 0x000001e008087890 */ /* 0x000fe2000fffe0ff */
[----:B------:R1:W-:Y:S01]  /*3660*/  @!P2 SYNCS.ARRIVE.TRANS64.RED RZ, [R2+URZ], R5 ;  /* 0x0000000502ffa9a7 */ /* 0x0003e200080004ff */
[----:B------:R-:W-:Y:S01]  /*3670*/  UIADD3 UR4, UPT, UPT, UR5, 0x1, URZ ;  /* 0x0000000105047890 */ /* 0x000fe2000fffe0ff */
[----:B------:R-:W-:-:S03]  /*3680*/  VIADD R8, R8, 0x1 ;  /* 0x0000000108087836 */ /* 0x000fc60000000000 */
[----:B------:R-:W-:Y:S02]  /*3690*/  UISETP.NE.AND UP0, UPT, UR4, 0x2, UPT ;  /* 0x000000020400788c */ /* 0x000fe4000bf05270 */
[----:B------:R-:W-:Y:S01]  /*36a0*/  ISETP.NE.AND P0, PT, R8, 0x2, PT ;  /* 0x000000020800780c */ /* 0x000fe20003f05270 */
[----:B------:R-:W-:Y:S06]  /*36b0*/  UGETNEXTWORKID.BROADCAST [UR8], [UR9] ;  /* 0x00000000080073ca */ /* 0x000fec0008000100 */
[----:B------:R-:W-:Y:S02]  /*36c0*/  USEL UR7, URZ, 0x1, UP0 ;  /* 0x00000001ff077887 */ /* 0x000fe40008000000 */
[----:B------:R-:W-:-:S04]  /*36d0*/  USEL UR5, UR4, URZ, UP0 ;  /* 0x000000ff04057287 */ /* 0x000fc80008000000 */
[----:B------:R-:W-:Y:S02]  /*36e0*/  LOP3.LUT R12, R12, UR7, RZ, 0x3c, !PT ;  /* 0x000000070c0c7c12 */ /* 0x000fe4000f8e3cff */
[----:B-1----:R-:W-:-:S04]  /*36f0*/  SHF.L.U32 R5, R10, 0x1f, RZ ;  /* 0x0000001f0a057819 */ /* 0x002fc800000006ff */
[----:B------:R-:W1:Y:S02]  /*3700*/  SYNCS.PHASECHK.TRANS64.TRYWAIT P1, [R0+URZ+0x150], R5 ;  /* 0x00015005000075a7 */ /* 0x000e6400080211ff */
[----:B-1----:R-:W-:Y:S05]  /*3710*/  @!P1 BRA `(.L_x_63) ;  /* 0x0000007400989947 */ /* 0x002fea0003800000 */
.L_x_199:
[C---:B------:R-:W-:Y:S01]  /*3720*/  LEA R4, R11.reuse, UR6, 0x4 ;  /* 0x000000060b047c11 */ /* 0x040fe2000f8e20ff */
[----:B-1----:R-:W-:Y:S01]  /*3730*/  VIADD R0, R0, 0x160 ;  /* 0x0000016000007836 */ /* 0x002fe20000000000 */
[----:B------:R-:W-:Y:S01]  /*3740*/  SEL R8, R8, RZ, P0 ;  /* 0x000000ff08087207 */ /* 0x000fe20000000000 */
[----:B------:R-:W-:-:S03]  /*3750*/  VIADD R11, R11, 0x1 ;  /* 0x000000010b0b7836 */ /* 0x000fc60000000000 */
[----:B------:R-:W1:Y:S01]  /*3760*/  LDS.128 R4, [R4+0x1e0] ;  /* 0x0001e00004047984 */ /* 0x000e620000000c00 */
[----:B------:R-:W-:Y:S02]  /*3770*/  PRMT R0, RZ, 0x654, R0 ;  /* 0x00000654ff007816 */ /* 0x000fe40000000000 */
[C---:B------:R-:W-:Y:S01]  /*3780*/  ISETP.NE.AND P1, PT, R11.reuse, 0x2, PT ;  /* 0x000000020b00780c */ /* 0x040fe20003f25270 */
[----:B------:R-:W-:Y:S01]  /*3790*/  @!PT LDS RZ, [RZ] ;  /* 0x00000000fffff984 */ /* 0x000fe20000000800 */
[----:B------:R-:W-:Y:S01]  /*37a0*/  @!PT LDS RZ, [RZ] ;  /* 0x00000000fffff984 */ /* 0x000fe20000000800 */
[----:B------:R-:W-:Y:S01]  /*37b0*/  @!PT LDS RZ, [RZ] ;  /* 0x00000000fffff984 */ /* 0x000fe20000000800 */
[----:B------:R-:W-:Y:S01]  /*37c0*/  @!PT LDS RZ, [RZ] ;  /* 0x00000000fffff984 */ /* 0x000fe20000000800 */
[----:B------:R2:W-:Y:S06]  /*37d0*/  MEMBAR.ALL.CTA ;  /* 0x0000000000007992 */ /* 0x0005ec0000008000 */
[----:B--2---:R-:W2:Y:S01]  /*37e0*/  FENCE.VIEW.ASYNC.S ;  /* 0x00000000000073c6 */ /* 0x004ea20000000000 */
[----:B------:R-:W-:Y:S01]  /*37f0*/  SEL R11, R11, RZ, P1 ;  /* 0x000000ff0b0b7207 */ /* 0x000fe20000800000 */
[----:B--2---:R2:W-:Y:S01]  /*3800*/  SYNCS.ARRIVE.TRANS64.RED.A1T0 RZ, [R0+URZ], RZ ;  /* 0x000000ff00ff79a7 */ /* 0x0045e200081004ff */
[----:B-1----:R-:W-:-:S02]  /*3810*/  LOP3.LUT P3, RZ, R6, 0x1, RZ, 0xc0, !PT ;  /* 0x0000000106ff7812 */ /* 0x002fc4000786c0ff */
[----:B------:R-:W-:-:S04]  /*3820*/  SEL R5, RZ, 0x1, P1 ;  /* 0x00000001ff057807 */ /* 0x000fc80000800000 */
[----:B------:R-:W-:Y:S02]  /*3830*/  LOP3.LUT R10, R10, R5, RZ, 0x3c, !PT ;  /* 0x000000050a0a7212 */ /* 0x000fe400078e3cff */
[----:B--2---:R-:W-:-:S04]  /*3840*/  SEL R0, RZ, 0x1, P0 ;  /* 0x00000001ff007807 */ /* 0x004fc80000000000 */
[----:B------:R-:W-:Y:S01]  /*3850*/  LOP3.LUT R9, R9, R0, RZ, 0x3c, !PT ;  /* 0x0000000009097212 */ /* 0x000fe200078e3cff */
[----:B------:R-:W-:Y:S06]  /*3860*/  @P3 BRA `(.L_x_64) ;  /* 0xfffffffc002c3947 */ /* 0x000fec000383ffff */
[----:B------:R-:W-:Y:S01]  /*3870*/  ULEA UR4, UR5, UR6, 0x3 ;  /* 0x0000000605047291 */ /* 0x000fe2000f8e18ff */
[----:B------:R-:W-:-:S08]  /*3880*/  SHF.L.U32 R3, R12, 0x1f, RZ ;  /* 0x0000001f0c037819 */ /* 0x000fd000000006ff */
[----:B------:R-:W1:Y:S02]  /*3890*/  SYNCS.PHASECHK.TRANS64 P0, [UR4+0x160], R3 ;  /* 0x00016003ff0075a7 */ /* 0x000e640008001004 */
[----:B-1----:R-:W-:Y:S05]  /*38a0*/  @P0 BRA `(.L_x_65) ;  /* 0x0000000000080947 */ /* 0x002fea0003800000 */
[----:B------:R-:W1:Y:S02]  /*38b0*/  SYNCS.PHASECHK.TRANS64.TRYWAIT P0, [UR4+0x160], R3 ;  /* 0x00016003ff0075a7 */ /* 0x000e640008001104 */
[----:B-1----:R-:W-:Y:S05]  /*38c0*/  @!P0 BRA `(.L_x_66) ;  /* 0x0000007400408947 */ /* 0x002fea0003800000 */
.L_x_65:
[----:B------:R-:W-:-:S04]  /*38d0*/  UIADD3 UR7, UPT, UPT, UR5, 0x1, URZ ;  /* 0x0000000105077890 */ /* 0x000fc8000fffe0ff */
[----:B------:R-:W-:-:S04]  /*38e0*/  UISETP.NE.AND UP0, UPT, UR7, 0x2, UPT ;  /* 0x000000020700788c */ /* 0x000fc8000bf05270 */
[----:B------:R-:W-:Y:S02]  /*38f0*/  USEL UR8, URZ, 0x1, UP0 ;  /* 0x00000001ff087887 */ /* 0x000fe40008000000 */
[----:B------:R-:W-:-:S04]  /*3900*/  USEL UR7, UR7, URZ, UP0 ;  /* 0x000000ff07077287 */ /* 0x000fc80008000000 */
[----:B------:R-:W-:Y:S01]  /*3910*/  ULEA UR7, UR7, UR6, 0x3 ;  /* 0x0000000607077291 */ /* 0x000fe2000f8e18ff */
[----:B-1----:R-:W-:-:S04]  /*3920*/  LOP3.LUT R3, R12, UR8, RZ, 0x3c, !PT ;  /* 0x000000080c037c12 */ /* 0x002fc8000f8e3cff */
[----:B------:R-:W-:-:S04]  /*3930*/  SHF.L.U32 R0, R3, 0x1f, RZ ;  /* 0x0000001f03007819 */ /* 0x000fc800000006ff */
[----:B------:R-:W1:Y:S02]  /*3940*/  SYNCS.PHASECHK.TRANS64 P0, [UR7+0x160], R0 ;  /* 0x00016000ff0075a7 */ /* 0x000e640008001007 */
[----:B-1----:R-:W-:Y:S05]  /*3950*/  @P0 EXIT ;  /* 0x000000000000094d */ /* 0x002fea0003800000 */
[----:B------:R-:W-:Y:S02]  /*3960*/  SHF.L.U32 R3, R3, 0x1f, RZ ;  /* 0x0000001f03037819 */ /* 0x000fe400000006ff */
[----:B------:R-:W-:-:S07]  /*3970*/  MOV R0, UR7 ;  /* 0x0000000700007c02 */ /* 0x000fce0008000f00 */
.L_x_67:
[----:B-1----:R1:W2:Y:S02]  /*3980*/  SYNCS.PHASECHK.TRANS64.TRYWAIT P0, [R0+URZ+0x160], R3 ;  /* 0x00016003000075a7 */ /* 0x0022a400080011ff */
[----:B--2---:R-:W-:Y:S05]  /*3990*/  @!P0 NANOSLEEP.SYNCS 0x989680 ;  /* 0x009896800000895d */ /* 0x004fea0003900000 */
[----:B------:R-:W2:Y:S02]  /*39a0*/  @!P0 SYNCS.PHASECHK.TRANS64 P0, [R0+URZ+0x160], R3 ;  /* 0x00016003000085a7 */ /* 0x000ea400080010ff */
[----:B--2---:R-:W-:Y:S05]  /*39b0*/  @P0 EXIT ;  /* 0x000000000000094d */ /* 0x004fea0003800000 */
[----:B------:R-:W-:Y:S05]  /*39c0*/  BRA `(.L_x_67) ;  /* 0xfffffffc00ec7947 */ /* 0x000fea000383ffff */
.L_x_60:
[----:B------:R-:W-:Y:S05]  /*39d0*/  BRA.U UP4, `(.L_x_68) ;  /* 0x0000001104a47547 */ /* 0x000fea000b800000 */
[----:B------:R-:W1:Y:S01]  /*39e0*/  S2UR UR7, SR_CgaCtaId ;  /* 0x00000000000779c3 */ /* 0x000e620000008800 */
[----:B------:R-:W-:Y:S01]  /*39f0*/  UMOV UR4, 0x40 ;  /* 0x0000004000047882 */ /* 0x000fe20000000000 */
[----:B------:R-:W-:Y:S01]  /*3a00*/  NOP ;  /* 0x0000000000007918 */ /* 0x000fe20000000000 */
[----:B------:R-:W-:Y:S01]  /*3a10*/  UMOV UR6, 0x400 ;  /* 0x0000040000067882 */ /* 0x000fe20000000000 */
[----:B-1----:R-:W-:Y:S02]  /*3a20*/  ULEA UR5, UR7, UR4, 0x18 ;  /* 0x0000000407057291 */ /* 0x002fe4000f8ec0ff */
[----:B------:R-:W-:-:S07]  /*3a30*/  ULEA UR6, UR7, UR6, 0x18 ;  /* 0x0000000607067291 */ /* 0x000fce000f8ec0ff */
[----:B------:R-:W1:Y:S02]  /*3a40*/  LDS.U8 R3, [UR5+0x1c] ;  /* 0x00001c05ff037984 */ /* 0x000e640008000000 */
[----:B-1----:R-:W-:-:S13]  /*3a50*/  ISETP.NE.AND P0, PT, R3, RZ, PT ;  /* 0x000000ff0300720c */ /* 0x002fda0003f05270 */
[----:B------:R-:W-:Y:S05]  /*3a60*/  @P0 BRA `(.L_x_69) ;  /* 0x0000000400080947 */ /* 0x000fea0003800000 */
[----:B------:R-:W-:Y:S02]  /*3a70*/  UISETP.NE.U32.AND UP1, UPT, UR33, 0x1, UPT ;  /* 0x000000012100788c */ /* 0x000fe4000bf25070 */
[----:B------:R-:W-:-:S07]  /*3a80*/  UIADD3 UR7, UPT, UPT, UR5, 0x8, URZ ;  /* 0x0000000805077890 */ /* 0x000fce000fffe0ff */
[----:B------:R-:W-:Y:S05]  /*3a90*/  BRA.U !UP1, `(.L_x_70) ;  /* 0x00000001099c7547 */ /* 0x000fea000b800000 */
[----:B------:R-:W-:Y:S01]  /*3aa0*/  ELECT P0, URZ, PT ;  /* 0x0000000000ff782f */ /* 0x000fe20003800000 */
[----:B------:R-:W-:-:S12]  /*3ab0*/  BSSY B0, `(.L_x_70) ;  /* 0x0000025000007945 */ /* 0x000fd80003800000 */
[----:B------:R-:W-:Y:S05]  /*3ac0*/  @!P0 BRA `(.L_x_71) ;  /* 0x00000000008c8947 */ /* 0x000fea0003800000 */
[----:B------:R-:W-:-:S05]  /*3ad0*/  UMOV UR4, 0x10 ;  /* 0x0000001000047882 */ /* 0x000fca0000000000 */
[----:B------:R-:W-:Y:S04]  /*3ae0*/  DEPBAR.LE SB1, 0x36 ;  /* 0x00009d800000791a */ /* 0x000fe80000000000 */
[----:B------:R-:W1:Y:S02]  /*3af0*/  UTCATOMSWS.2CTA.FIND_AND_SET.ALIGN UP0, UR4, UR4 ;  /* 0x00000004000475e3 */ /* 0x000e640008200800 */
[----:B-1----:R-:W-:Y:S01]  /*3b00*/  MOV R10, UR4 ;  /* 0x00000004000a7c02 */ /* 0x002fe20008000f00 */
[----:B------:R-:W-:Y:S06]  /*3b10*/  BRA.U UP0, `(.L_x_72) ;  /* 0x0000000100187547 */ /* 0x000fec000b800000 */
.L_x_73:
[----:B------:R-:W-:Y:S05]  /*3b20*/  NANOSLEEP 0x64 ;  /* 0x000000640000795d */ /* 0x000fea0003800000 */
[----:B------:R-:W-:-:S05]  /*3b30*/  UMOV UR4, 0x10 ;  /* 0x0000001000047882 */ /* 0x000fca0000000000 */
[----:B------:R-:W-:Y:S04]  /*3b40*/  DEPBAR.LE SB1, 0x36 ;  /* 0x00009d800000791a */ /* 0x000fe80000000000 */
[----:B------:R-:W1:Y:S02]  /*3b50*/  UTCATOMSWS.2CTA.FIND_AND_SET.ALIGN UP0, UR4, UR4 ;  /* 0x00000004000475e3 */ /* 0x000e640008200800 */
[----:B-1----:R-:W-:Y:S01]  /*3b60*/  MOV R10, UR4 ;  /* 0x00000004000a7c02 */ /* 0x002fe20008000f00 */
[----:B------:R-:W-:Y:S05]  /*3b70*/  BRA.U !UP0, `(.L_x_73) ;  /* 0xfffffffd08e87547 */ /* 0x000fea000b83ffff */
.L_x_72:
[----:B------:R-:W1:Y:S01]  /*3b80*/  LDS R6, [UR5+0x10] ;  /* 0x00001005ff067984 */ /* 0x000e620008000800 */
[----:B------:R-:W-:Y:S01]  /*3b90*/  IMAD.U32 R3, RZ, RZ, UR6 ;  /* 0x00000006ff037e24 */ /* 0x000fe2000f8e00ff */
[----:B------:R-:W-:-:S03]  /*3ba0*/  MOV R4, UR34 ;  /* 0x0000002200047c02 */ /* 0x000fc60008000f00 */
[----:B------:R-:W-:Y:S01]  /*3bb0*/  VIADD R3, R3, 0x200 ;  /* 0x0000020003037836 */ /* 0x000fe20000000000 */
[----:B-1----:R-:W-:-:S04]  /*3bc0*/  SHF.L.U32 R6, R6, 0x1f, RZ ;  /* 0x0000001f06067819 */ /* 0x002fc800000006ff */
[----:B------:R-:W1:Y:S02]  /*3bd0*/  SYNCS.PHASECHK.TRANS64.TRYWAIT P0, [UR5+0x8], R6 ;  /* 0x00000806ff0075a7 */ /* 0x000e640008001105 */
[----:B-1----:R-:W-:Y:S05]  /*3be0*/  @P0 BRA `(.L_x_74) ;  /* 0x0000000000080947 */ /* 0x002fea0003800000 */
[----:B------:R-:W1:Y:S02]  /*3bf0*/  SYNCS.PHASECHK.TRANS64.TRYWAIT P0, [UR5+0x8], R6 ;  /* 0x00000806ff0075a7 */ /* 0x000e640008001105 */
[----:B-1----:R-:W-:Y:S05]  /*3c00*/  @!P0 BRA `(.L_x_75) ;  /* 0x0000007000888947 */ /* 0x002fea0003800000 */
.L_x_74:
[----:B------:R-:W-:Y:S01]  /*3c10*/  PRMT R4, R4, 0x654, R3 ;  /* 0x0000065404047816 */ /* 0x000fe20000000003 */
[----:B------:R-:W-:Y:S01]  /*3c20*/  HFMA2 R3, -RZ, RZ, 0, 5.9604644775390625e-08 ;  /* 0x00000001ff037431 */ /* 0x000fe200000001ff */
[----:B------:R-:W-:Y:S01]  /*3c30*/  UPRMT UR4, UR34, 0x654, UR7 ;  /* 0x0000065422047896 */ /* 0x000fe20008000007 */
[----:B------:R-:W-:Y:S02]  /*3c40*/  IMAD.MOV.U32 R7, RZ, RZ, 0xffff ;  /* 0x0000ffffff077424 */ /* 0x000fe400078e00ff */
[----:B-1----:R-:W-:Y:S02]  /*3c50*/  IMAD.MOV.U32 R6, RZ, RZ, 0x4 ;  /* 0x00000004ff067424 */ /* 0x002fe400078e00ff */
[----:B------:R-:W-:Y:S01]  /*3c60*/  IMAD.SHL.U32 R9, R10, 0x20, RZ ;  /* 0x000000200a097824 */ /* 0x000fe200078e00ff */
[----:B------:R-:W-:Y:S02]  /*3c70*/  MOV R5, UR4 ;  /* 0x0000000400057c02 */ /* 0x000fe40008000f00 */
[-C--:B------:R-:W-:Y:S01]  /*3c80*/  SHF.L.U32 R8, R7, R10.reuse, RZ ;  /* 0x0000000a07087219 */ /* 0x080fe200000006ff */
[----:B------:R1:W-:Y:S01]  /*3c90*/  SYNCS.ARRIVE.TRANS64.RED RZ, [UR4], R6 ;  /* 0x00000006ffff79a7 */ /* 0x0003e20008000404 */
[----:B------:R-:W-:Y:S01]  /*3ca0*/  SHF.L.U32 R7, R3, R10, RZ ;  /* 0x0000000a03077219 */ /* 0x000fe200000006ff */
[----:B------:R1:W-:Y:S04]  /*3cb0*/  STS [UR6+0x200], R9 ;  /* 0x00020009ff007988 */ /* 0x0003e80008000806 */
[----:B------:R1:W-:Y:S04]  /*3cc0*/  STAS [R4.64], R10 ;  /* 0x0000000a04007dbd */ /* 0x0003e8000c0008ff */
[----:B------:R1:W-:Y:S04]  /*3cd0*/  ATOMS.OR RZ, [UR5+0x14], R8 ;  /* 0x00001408ffff798c */ /* 0x0003e8000b000005 */
[----:B------:R1:W-:Y:S04]  /*3ce0*/  ATOMS.OR RZ, [UR5+0x18], R7 ;  /* 0x00001807ffff798c */ /* 0x0003e8000b000005 */
[----:B------:R1:W-:Y:S02]  /*3cf0*/  ATOMS.XOR RZ, [UR5+0x10], R3 ;  /* 0x00001003ffff798c */ /* 0x0003e4000b800005 */
.L_x_71:
[----:B------:R-:W-:Y:S05]  /*3d00*/  BSYNC B0 ;  /* 0x0000000000007941 */ /* 0x000fea0003800000 */
.L_x_70:
[----:B------:R-:W-:Y:S05]  /*3d10*/  BRA.U UP1, `(.L_x_76) ;  /* 0x00000001016c7547 */ /* 0x000fea000b800000 */
[----:B------:R-:W-:-:S03]  /*3d20*/  UMOV UR4, 0xffffffff ;  /* 0xffffffff00047882 */ /* 0x000fc60000000000 */
[----:B------:R-:W-:Y:S05]  /*3d30*/  BRA.DIV UR4, `(.L_x_77) ;  /* 0x0000007204547947 */ /* 0x000fea000b800000 */
[----:B------:R-:W-:-:S13]  /*3d40*/  ELECT P0, URZ, PT ;  /* 0x0000000000ff782f */ /* 0x000fda0003800000 */
.L_x_203:
[----:B------:R-:W-:Y:S05]  /*3d50*/  @!P0 BRA `(.L_x_76) ;  /* 0x00000000005c8947 */ /* 0x000fea0003800000 */
[----:B-1----:R-:W1:Y:S02]  /*3d60*/  LDS R4, [UR5+0x10] ;  /* 0x00001005ff047984 */ /* 0x002e640008000800 */
[----:B-1----:R-:W-:-:S04]  /*3d70*/  SHF.L.U32 R4, R4, 0x1f, RZ ;  /* 0x0000001f04047819 */ /* 0x002fc800000006ff */
[----:B------:R-:W1:Y:S02]  /*3d80*/  SYNCS.PHASECHK.TRANS64.TRYWAIT P0, [UR5+0x8], R4 ;  /* 0x00000804ff0075a7 */ /* 0x000e640008001105 */
[----:B-1----:R-:W-:Y:S05]  /*3d90*/  @P0 BRA `(.L_x_78) ;  /* 0x0000000000080947 */ /* 0x002fea0003800000 */
[----:B------:R-:W1:Y:S02]  /*3da0*/  SYNCS.PHASECHK.TRANS64.TRYWAIT P0, [UR5+0x8], R4 ;  /* 0x00000804ff0075a7 */ /* 0x000e640008001105 */
[----:B-1----:R-:W-:Y:S05]  /*3db0*/  @!P0 BRA `(.L_x_79) ;  /* 0x0000007000588947 */ /* 0x002fea0003800000 */
.L_x_78:
[----:B------:R-:W2:Y:S01]  /*3dc0*/  LDS R6, [UR6+0x200] ;  /* 0x00020006ff067984 */ /* 0x000ea20008000800 */
[----:B-1----:R-:W-:Y:S02]  /*3dd0*/  HFMA2 R3, -RZ, RZ, 0, 5.9604644775390625e-08 ;  /* 0x00000001ff037431 */ /* 0x002fe400000001ff */
[----:B------:R-:W-:Y:S01]  /*3de0*/  IMAD.MOV.U32 R4, RZ, RZ, 0xffff ;  /* 0x0000ffffff047424 */ /* 0x000fe200078e00ff */
[----:B------:R-:W-:Y:S01]  /*3df0*/  UPRMT UR4, UR34, 0x654, UR7 ;  /* 0x0000065422047896 */ /* 0x000fe20008000007 */
[----:B--2---:R-:W-:-:S03]  /*3e00*/  IMAD.SHL.U32 R5, R6, 0x20, RZ ;  /* 0x0000002006057824 */ /* 0x004fc600078e00ff */
[-C--:B------:R-:W-:Y:S02]  /*3e10*/  SHF.L.U32 R4, R4, R6.reuse, RZ ;  /* 0x0000000604047219 */ /* 0x080fe400000006ff */
[----:B------:R-:W-:Y:S01]  /*3e20*/  SHF.L.U32 R6, R3, R6, RZ ;  /* 0x0000000603067219 */ /* 0x000fe200000006ff */
[----:B------:R2:W-:Y:S04]  /*3e30*/  STS [UR6+0x200], R5 ;  /* 0x00020005ff007988 */ /* 0x0005e80008000806 */
[----:B------:R2:W-:Y:S04]  /*3e40*/  ATOMS.OR RZ, [UR5+0x14], R4 ;  /* 0x00001404ffff798c */ /* 0x0005e8000b000005 */
[----:B------:R2:W-:Y:S01]  /*3e50*/  ATOMS.OR RZ, [UR5+0x18], R6 ;  /* 0x00001806ffff798c */ /* 0x0005e2000b000005 */
[----:B------:R-:W-:Y:S03]  /*3e60*/  SYNCS.ARRIVE.TRANS64.RED.A1T0 RZ, [UR4], RZ ;  /* 0x000000ffffff79a7 */ /* 0x000fe60008100404 */
[----:B------:R2:W-:Y:S01]  /*3e70*/  ATOMS.XOR RZ, [UR5+0x10], R3 ;  /* 0x00001003ffff798c */ /* 0x0005e2000b800005 */
[----:B------:R-:W-:Y:S05]  /*3e80*/  BRA `(.L_x_76) ;  /* 0x0000000000107947 */ /* 0x000fea0003800000 */
.L_x_69:
[----:B------:R-:W-:Y:S02]  /*3e90*/  MOV R3, 0xffffffff ;  /* 0xffffffff00037802 */ /* 0x000fe40000000f00 */
[----:B------:R-:W-:-:S03]  /*3ea0*/  MOV R4, 0x3ed0 ;  /* 0x00003ed000047802 */ /* 0x000fc60000000f00 */
[----:B------:R1:W-:Y:S04]  /*3eb0*/  STS [UR6+0x200], R3 ;  /* 0x00020003ff007988 */ /* 0x0003e80008000806 */
[----:B-1---5:R-:W-:Y:S05]  /*3ec0*/  CALL.REL.NOINC `($__internal_1_$__cuda_sm10x_tcgen05_guardrail_trap_phase_invalid_during_alloc) ;  /* 0x00000078002c7944 */ /* 0x022fea0003c00000 */
.L_x_76:
[----:B------:R-:W-:Y:S05]  /*3ed0*/  WARPSYNC.ALL ;  /* 0x0000000000007948 */ /* 0x000fea0003800000 */
[----:B------:R-:W3:Y:S01]  /*3ee0*/  S2UR UR4, SR_CgaCtaId ;  /* 0x00000000000479c3 */ /* 0x000ee20000008800 */
[----:B------:R-:W-:Y:S01]  /*3ef0*/  UMOV UR17, 0x400 ;  /* 0x0000040000117882 */ /* 0x000fe20000000000 */
[----:B------:R-:W-:-:S06]  /*3f00*/  NOP ;  /* 0x0000000000007918 */ /* 0x000fcc0000000000 */
[----:B------:R-:W-:Y:S06]  /*3f10*/  BAR.ARV 0x6, 0xa0 ;  /* 0x0182800000007b1d */ /* 0x000fec0000002000 */
[----:B------:R-:W4:Y:S01]  /*3f20*/  LDCU UR6, c[0x0][0x38c] ;  /* 0x00007180ff0677ac */ /* 0x000f220008000800 */
[----:B------:R-:W-:Y:S01]  /*3f30*/  LOP3.LUT R0, R0, 0xffff, RZ, 0xc0, !PT ;  /* 0x0000ffff00007812 */ /* 0x000fe200078ec0ff */
[----:B-1----:R-:W-:Y:S01]  /*3f40*/  IMAD.MOV.U32 R9, RZ, RZ, 0x1 ;  /* 0x00000001ff097424 */ /* 0x002fe200078e00ff */
[----:B------:R-:W-:Y:S01]  /*3f50*/  LOP3.LUT R2, R2, 0xffff, RZ, 0xc0, !PT ;  /* 0x0000ffff02027812 */ /* 0x000fe200078ec0ff */
[----:B------:R-:W-:Y:S01]  /*3f60*/  IMAD.MOV.U32 R8, RZ, RZ, RZ ;  /* 0x000000ffff087224 */ /* 0x000fe200078e00ff */
[----:B------:R-:W-:Y:S01]  /*3f70*/  R2UR UR30, R0 ;  /* 0x00000000001e72ca */ /* 0x000fe200000e0000 */
[----:B------:R-:W-:Y:S01]  /*3f80*/  UMOV UR24, URZ ;  /* 0x000000ff00187c82 */ /* 0x000fe20008000000 */
[----:B------:R-:W-:Y:S01]  /*3f90*/  R2UR UR20, R2 ;  /* 0x00000000021472ca */ /* 0x000fe200000e0000 */
[----:B------:R-:W-:Y:S01]  /*3fa0*/  UMOV UR15, URZ ;  /* 0x000000ff000f7c82 */ /* 0x000fe20008000000 */
[----:B------:R-:W-:Y:S01]  /*3fb0*/  UMOV UR14, URZ ;  /* 0x000000ff000e7c82 */ /* 0x000fe20008000000 */
[----:B---3--:R-:W-:-:S02]  /*3fc0*/  ULEA UR17, UR4, UR17, 0x18 ;  /* 0x0000001104117291 */ /* 0x008fc4000f8ec0ff */
[----:B------:R-:W-:Y:S02]  /*3fd0*/  UISETP.NE.AND UP3, UPT, UR33, URZ, UPT ;  /* 0x000000ff2100728c */ /* 0x000fe4000bf65270 */
[----:B------:R-:W-:Y:S02]  /*3fe0*/  UIADD3 UR5, UPT, UPT, UR17, 0x8600, URZ ;  /* 0x0000860011057890 */ /* 0x000fe4000fffe0ff */
[----:B------:R-:W-:Y:S02]  /*3ff0*/  UIADD3 UR4, UPT, UPT, UR17, 0x18600, URZ ;  /* 0x0001860011047890 */ /* 0x000fe4000fffe0ff */
[----:B----4-:R-:W-:Y:S01]  /*4000*/  UIADD3 UR6, UPT, UPT, UR6, 0x1f, URZ ;  /* 0x0000001f06067890 */ /* 0x010fe2000fffe0ff */
[----:B--2---:R-:W1:Y:S01]  /*4010*/  LDS R3, [UR17+0x200] ;  /* 0x00020011ff037984 */ /* 0x004e620008000800 */
[----:B------:R-:W-:Y:S02]  /*4020*/  USHF.R.U32.HI UR5, URZ, 0x4, UR5 ;  /* 0x00000004ff057899 */ /* 0x000fe40008011605 */
[----:B------:R-:W-:-:S02]  /*4030*/  USHF.R.S32.HI UR25, URZ, 0x1f, UR6 ;  /* 0x0000001fff197899 */ /* 0x000fc40008011406 */
[----:B------:R-:W-:Y:S02]  /*4040*/  USHF.R.U32.HI UR4, URZ, 0x4, UR4 ;  /* 0x00000004ff047899 */ /* 0x000fe40008011604 */
[----:B------:R-:W-:Y:S02]  /*4050*/  ULEA.HI UR25, UR25, UR6, URZ, 0x5 ;  /* 0x0000000619197291 */ /* 0x000fe4000f8f28ff */
[----:B------:R-:W-:Y:S02]  /*4060*/  ULOP3.LUT UR5, UR5, 0x3fff, URZ, 0xc0, !UPT ;  /* 0x00003fff05057892 */ /* 0x000fe4000f8ec0ff */
[----:B------:R-:W-:Y:S02]  /*4070*/  USHF.R.S32.HI UR25, URZ, 0x5, UR25 ;  /* 0x00000005ff197899 */ /* 0x000fe40008011419 */
[----:B------:R-:W-:Y:S02]  /*4080*/  ULOP3.LUT UR22, UR4, 0x3fff, URZ, 0xc0, !UPT ;  /* 0x00003fff04167892 */ /* 0x000fe4000f8ec0ff */
[----:B------:R-:W-:-:S02]  /*4090*/  UISETP.LT.AND UP0, UPT, UR25, 0x1, UPT ;  /* 0x000000011900788c */ /* 0x000fc4000bf01270 */
[----:B------:R-:W-:Y:S02]  /*40a0*/  ULOP3.LUT UR21, UR5, 0x10000, URZ, 0xfc, !UPT ;  /* 0x0001000005157892 */ /* 0x000fe4000f8efcff */
[----:B------:R-:W-:Y:S02]  /*40b0*/  ULOP3.LUT UR22, UR22, 0x10000, URZ, 0xfc, !UPT ;  /* 0x0001000016167892 */ /* 0x000fe4000f8efcff */
[----:B------:R-:W-:Y:S01]  /*40c0*/  USEL UR31, UR25, 0x1, !UP0 ;  /* 0x00000001191f7887 */ /* 0x000fe2000c000000 */
[----:B------:R-:W-:Y:S01]  /*40d0*/  UMOV UR28, 0x0 ;  /* 0x00000000001c7882 */ /* 0x000fe20000000000 */
[----:B------:R-:W-:Y:S01]  /*40e0*/  UMOV UR29, 0x8400490 ;  /* 0x08400490001d7882 */ /* 0x000fe20000000000 */
[----:B------:R-:W-:Y:S01]  /*40f0*/  UMOV UR26, 0x0 ;  /* 0x00000000001a7882 */ /* 0x000fe20000000000 */
[----:B------:R-:W-:Y:S01]  /*4100*/  UMOV UR27, 0x8400490 ;  /* 0x08400490001b7882 */ /* 0x000fe20000000000 */
[----:B-1----:R-:W-:Y:S02]  /*4110*/  R2UR UR32, R3 ;  /* 0x00000000032072ca */ /* 0x002fe400000e0000 */
[----:B------:R-:W-:-:S13]  /*4120*/  CS2R R2, SRZ ;  /* 0x0000000000027805 */ /* 0x000fda000001ff00 */
.L_x_87:
[C---:B------:R-:W-:Y:S02]  /*4130*/  LEA R0, R8.reuse, UR17, 0x3 ;  /* 0x0000001108007c11 */ /* 0x040fe4000f8e18ff */
[----:B------:R-:W-:Y:S02]  /*4140*/  SHF.L.U32 R5, R3, 0x1f, RZ ;  /* 0x0000001f03057819 */ /* 0x000fe400000006ff */
[----:B------:R-:W-:Y:S02]  /*4150*/  LEA R4, R8, UR17, 0x4 ;  /* 0x0000001108047c11 */ /* 0x000fe4000f8e20ff */
[----:B------:R-:W1:Y:S02]  /*4160*/  SYNCS.PHASECHK.TRANS64.TRYWAIT P0, [R0+URZ+0x150], R5 ;  /* 0x00015005000075a7 */ /* 0x000e6400080011ff */
[----:B-1-3--:R-:W-:Y:S05]  /*4170*/  @!P0 BRA `(.L_x_80) ;  /* 0x0000006c00808947 */ /* 0x00afea0003800000 */
.L_x_204:
[----:B-1----:R-:W1:Y:S01]  /*4180*/  LDS.128 R4, [R4+0x1e0] ;  /* 0x0001e00004047984 */ /* 0x002e620000000c00 */
[----:B------:R-:W-:Y:S02]  /*4190*/  VIADD R0, R0, 0x160 ;  /* 0x0000016000007836 */ /* 0x000fe40000000000 */
[----:B------:R-:W-:Y:S01]  /*41a0*/  VIADD R8, R8, 0x1 ;  /* 0x0000000108087836 */ /* 0x000fe20000000000 */
[----:B------:R-:W-:Y:S01]  /*41b0*/  @!PT LDS RZ, [RZ] ;  /* 0x00000000fffff984 */ /* 0x000fe20000000800 */
[----:B------:R-:W-:Y:S01]  /*41c0*/  @!PT LDS RZ, [RZ] ;  /* 0x00000000fffff984 */ /* 0x000fe20000000800 */
[----:B------:R-:W-:Y:S01]  /*41d0*/  @!PT LDS RZ, [RZ] ;  /* 0x00000000fffff984 */ /* 0x000fe20000000800 */
[----:B------:R-:W-:Y:S01]  /*41e0*/  @!PT LDS RZ, [RZ] ;  /* 0x00000000fffff984 */ /* 0x000fe20000000800 */
[----:B------:R2:W-:Y:S06]  /*41f0*/  MEMBAR.ALL.CTA ;  /* 0x0000000000007992 */ /* 0x0005ec0000008000 */
[----:B--2---:R-:W2:Y:S01]  /*4200*/  FENCE.VIEW.ASYNC.S ;  /* 0x00000000000073c6 */ /* 0x004ea20000000000 */
[----:B------:R-:W-:-:S04]  /*4210*/  PRMT R0, RZ, 0x654, R0 ;  /* 0x00000654ff007816 */ /* 0x000fc80000000000 */
[----:B--2---:R2:W-:Y:S01]  /*4220*/  SYNCS.ARRIVE.TRANS64.RED.A1T0 RZ, [R0+URZ], RZ ;  /* 0x000000ff00ff79a7 */ /* 0x0045e200081004ff */
[----:B-1----:R-:W-:Y:S01]  /*4230*/  LOP3.LUT P1, RZ, R6, 0x1, RZ, 0xc0, !PT ;  /* 0x0000000106ff7812 */ /* 0x002fe2000782c0ff */
[----:B--2---:R-:W-:-:S12]  /*4240*/  BRA.U UP3, `(.L_x_81) ;  /* 0x0000000103e07547 */ /* 0x004fd8000b800000 */
[----:B------:R-:W1:Y:S01]  /*4250*/  LDCU UR4, c[0x0][0x38c] ;  /* 0x00007180ff0477ac */ /* 0x000e620008000800 */
[----:B------:R-:W-:Y:S02]  /*4260*/  PLOP3.LUT P2, PT, PT, PT, PT, 0x80, 0x8 ;  /* 0x000000000008781c */ /* 0x000fe40003f4f070 */
[----:B------:R-:W-:Y:S01]  /*4270*/  SHF.L.U32 R5, R9, 0x1f, RZ ;  /* 0x0000001f09057819 */ /* 0x000fe200000006ff */
[----:B------:R-:W-:Y:S02]  /*4280*/  ULEA UR23, UR24, UR17, 0x3 ;  /* 0x0000001118177291 */ /* 0x000fe4000f8e18ff */
[----:B------:R-:W-:Y:S02]  /*4290*/  ULEA UR18, UR24, UR32, 0x7 ;  /* 0x0000002018127291 */ /* 0x000fe4000f8e38ff */
[----:B-1----:R-:W-:-:S06]  /*42a0*/  UISETP.GE.AND UP0, UPT, UR4, 0x1, UPT ;  /* 0x000000010400788c */ /* 0x002fcc000bf06270 */
[----:B------:R-:W-:-:S05]  /*42b0*/  PLOP3.LUT P0, PT, PT, PT, UP0, 0x80, 0x8 ;  /* 0x000000000008781c */ /* 0x000fca0003f0f008 */
[----:B------:R-:W-:-:S08]  /*42c0*/  @UP0 ULEA UR4, UR15, UR17, 0x3 ;  /* 0x000000110f040291 */ /* 0x000fd0000f8e18ff */
[----:B------:R-:W-:-:S04]  /*42d0*/  @P0 SHF.L.U32 R0, R2, 0x1f, RZ ;  /* 0x0000001f02000819 */ /* 0x000fc800000006ff */
[----:B------:R1:W2:Y:S01]  /*42e0*/  @P0 SYNCS.PHASECHK.TRANS64.TRYWAIT P2, [UR4], R0 ;  /* 0x00000000ff0005a7 */ /* 0x0002a20008041104 */
[----:B------:R-:W3:Y:S02]  /*42f0*/  SYNCS.PHASECHK.TRANS64.TRYWAIT P0, [UR23+0x190], R5 ;  /* 0x00019005ff0075a7 */ /* 0x000ee40008001117 */
[----:B-123--:R-:W-:Y:S05]  /*4300*/  @!P0 BRA `(.L_x_82) ;  /* 0x0000006c00308947 */ /* 0x00efea0003800000 */
.L_x_206:
[----:B------:R-:W-:Y:S01]  /*4310*/  UMOV UR19, UR14 ;  /* 0x0000000e00137c82 */ /* 0x000fe20008000000 */
[----:B------:R-:W-:Y:S05]  /*4320*/  BRA.U !UP0, `(.L_x_83) ;  /* 0x0000000108987547 */ /* 0x000fea000b800000 */
[----:B------:R-:W-:Y:S02]  /*4330*/  UIADD3 UR19, UPT, UPT, UR31, UR14, URZ ;  /* 0x0000000e1f137290 */ /* 0x000fe4000fffe0ff */
[----:B------:R-:W-:Y:S01]  /*4340*/  UPLOP3.LUT UP2, UPT, UPT, UPT, UPT, 0x40, 0x4 ;  /* 0x000000000004789c */ /* 0x000fe20003f4e870 */
[----:B------:R-:W-:Y:S01]  /*4350*/  UMOV UR16, UR25 ;  /* 0x0000001900107c82 */ /* 0x000fe20008000000 */
[----:B------:R-:W-:-:S09]  /*4360*/  UMOV UR6, UR15 ;  /* 0x0000000f00067c82 */ /* 0x000fd20008000000 */
.L_x_86:
[----:B--2---:R-:W-:Y:S01]  /*4370*/  ULEA UR5, UR6, UR17, 0x3 ;  /* 0x0000001106057291 */ /* 0x004fe2000f8e18ff */
[----:B---3--:R-:W-:Y:S11]  /*4380*/  @P2 BRA `(.L_x_84) ;  /* 0x00000000000c2947 */ /* 0x008ff60003800000 */
[----:B-1----:R-:W-:Y:S04]  /*4390*/  SHF.L.U32 R5, R2, 0x1f, RZ ;  /* 0x0000001f02057819 */ /* 0x002fe800000006ff */
[----:B------:R-:W1:Y:S02]  /*43a0*/  SYNCS.PHASECHK.TRANS64.TRYWAIT P0, [UR5], R5 ;  /* 0x00000005ff0075a7 */ /* 0x000e640008001105 */
[----:B-1----:R-:W-:Y:S05]  /*43b0*/  @!P0 BRA `(.L_x_85) ;  /* 0x0000006c001c8947 */ /* 0x002fea0003800000 */
.L_x_84:
[----:B------:R-:W-:Y:S01]  /*43c0*/  UISETP.NE.AND UP0, UPT, UR16, 0x1, UPT ;  /* 0x000000011000788c */ /* 0x000fe2000bf05270 */
[----:B------:R-:W-:Y:S01]  /*43d0*/  PLOP3.LUT P2, PT, PT, PT, PT, 0x80, 0x8 ;  /* 0x000000000008781c */ /* 0x000fe20003f4f070 */
[----:B------:R-:W-:Y:S02]  /*43e0*/  UIADD3 UR4, UPT, UPT, UR6, 0x1, URZ ;  /* 0x0000000106047890 */ /* 0x000fe4000fffe0ff */
[----:B------:R-:W-:Y:S02]  /*43f0*/  ULEA UR12, UR6, UR22, 0x9 ;  /* 0x00000016060c7291 */ /* 0x000fe4000f8e48ff */
[----:B------:R-:W-:Y:S01]  /*4400*/  UISETP.NE.AND UP1, UPT, UR4, 0x10, UPT ;  /* 0x000000100400788c */ /* 0x000fe2000bf25270 */
[----:B------:R-:W-:Y:S01]  /*4410*/  PLOP3.LUT P0, PT, PT, PT, UP0, 0x80, 0x8 ;  /* 0x000000000008781c */ /* 0x000fe20003f0f008 */
[----:B------:R-:W-:Y:S02]  /*4420*/  UIADD3 UR10, UPT, UPT, UR12, 0x2, URZ ;  /* 0x000000020c0a7890 */ /* 0x000fe4000fffe0ff */
[----:B------:R-:W-:Y:S02]  /*4430*/  USEL UR7, URZ, 0x1, UP1 ;  /* 0x00000001ff077887 */ /* 0x000fe40008800000 */
[----:B------:R-:W-:Y:S02]  /*4440*/  USEL UR15, UR4, URZ, UP1 ;  /* 0x000000ff040f7287 */ /* 0x000fe40008800000 */
[----:B------:R-:W-:Y:S02]  /*4450*/  UIADD3 UR14, UPT, UPT, UR14, 0x1, URZ ;  /* 0x000000010e0e7890 */ /* 0x000fe4000fffe0ff */
[----:B------:R-:W-:Y:S01]  /*4460*/  @UP0 ULEA UR4, UR15, UR17, 0x3 ;  /* 0x000000110f040291 */ /* 0x000fe2000f8e18ff */
[----:B------:R-:W-:Y:S01]  /*4470*/  LOP3.LUT R2, R2, UR7, RZ, 0x3c, !PT ;  /* 0x0000000702027c12 */ /* 0x000fe2000f8e3cff */
[----:B------:R-:W-:Y:S01]  /*4480*/  UIADD3 UR7, UPT, UPT, UR5, 0x80, URZ ;  /* 0x0000008005077890 */ /* 0x000fe2000fffe0ff */
[----:B------:R-:W-:Y:S02]  /*4490*/  UMOV UR13, 0x80004020 ;  /* 0x80004020000d7882 */ /* 0x000fe40000000000 */
[----:B-1----:R-:W-:Y:S01]  /*44a0*/  @P0 SHF.L.U32 R0, R2, 0x1f, RZ ;  /* 0x0000001f02000819 */ /* 0x002fe200000006ff */
[----:B------:R-:W-:Y:S01]  /*44b0*/  UMOV UR5, 0x80004020 ;  /* 0x8000402000057882 */ /* 0x000fe20000000000 */
[----:B------:R-:W-:Y:S01]  /*44c0*/  UMOV UR11, 0x80004020 ;  /* 0x80004020000b7882 */ /* 0x000fe20000000000 */
[----:B------:R-:W-:Y:S01]  /*44d0*/  UMOV UR9, 0x80004020 ;  /* 0x8000402000097882 */ /* 0x000fe20000000000 */
[----:B------:R2:W3:Y:S01]  /*44e0*/  @P0 SYNCS.PHASECHK.TRANS64.TRYWAIT P2, [UR4], R0 ;  /* 0x00000000ff0005a7 */ /* 0x0004e20008041104 */
[----:B------:R-:W-:Y:S02]  /*44f0*/  ULEA UR4, UR6, UR21, 0x8 ;  /* 0x0000001506047291 */ /* 0x000fe4000f8e40ff */
[----:B------:R-:W-:Y:S02]  /*4500*/  UISETP.NE.AND UP0, UPT, UR14, UR19, UPT ;  /* 0x000000130e00728c */ /* 0x000fe4000bf05270 */
[----:B------:R-:W-:Y:S02]  /*4510*/  UIADD3 UR8, UPT, UPT, UR4, 0x2, URZ ;  /* 0x0000000204087890 */ /* 0x000fe4000fffe0ff */
[----:B------:R-:W-:Y:S01]  /*4520*/  UIADD3 UR16, UPT, UPT, UR16, -0x1, URZ ;  /* 0xffffffff10107890 */ /* 0x000fe2000fffe0ff */
[----:B------:R-:W-:Y:S02]  /*4530*/  UMOV UR6, UR15 ;  /* 0x0000000f00067c82 */ /* 0x000fe40008000000 */
[----:B------:R2:W-:Y:S01]  /*4540*/  UTCHMMA.2CTA gdesc[UR4], gdesc[UR12], tmem[UR18], tmem[UR28], idesc[UR29], UP2 ;  /* 0x00ff1c0c040075ea */ /* 0x0005e20009200012 */
[----:B------:R-:W-:Y:S03]  /*4550*/  UPLOP3.LUT UP2, UPT, UPT, UPT, UPT, 0x80, 0x8 ;  /* 0x000000000008789c */ /* 0x000fe60003f4f070 */
[----:B------:R2:W-:Y:S01]  /*4560*/  UTCHMMA.2CTA gdesc[UR8], gdesc[UR10], tmem[UR18], tmem[UR26], idesc[UR27], UPT ;  /* 0x00ff1a0a080075ea */ /* 0x0005e2000ba00012 */
[----:B------:R2:W-:Y:S01]  /*4570*/  UTCBAR.2CTA.MULTICAST [UR7], URZ, UR20 ;  /* 0x000000ff070073e9 */ /* 0x0005e20008200814 */
[----:B------:R-:W-:Y:S06]  /*4580*/  BRA.U UP0, `(.L_x_86) ;  /* 0xfffffffd00787547 */ /* 0x000fec000b83ffff */
.L_x_83:
[----:B--2---:R-:W-:Y:S01]  /*4590*/  UIADD3 UR4, UPT, UPT, UR23, 0x170, URZ ;  /* 0x0000017017047890 */ /* 0x004fe2000fffe0ff */
[----:B------:R-:W-:-:S08]  /*45a0*/  UMOV UR14, UR19 ;  /* 0x00000013000e7c82 */ /* 0x000fd00008000000 */
[----:B------:R2:W-:Y:S01]  /*45b0*/  UTCBAR.2CTA.MULTICAST [UR4], URZ, UR30 ;  /* 0x000000ff040073e9 */ /* 0x0005e2000820081e */
[----:B------:R-:W-:Y:S02]  /*45c0*/  NOP ;  /* 0x0000000000007918 */ /* 0x000fe40000000000 */
.L_x_81:
[----:B--2---:R-:W-:Y:S01]  /*45d0*/  UIADD3 UR4, UPT, UPT, UR24, 0x1, URZ ;  /* 0x0000000118047890 */ /* 0x004fe2000fffe0ff */
[----:B------:R-:W-:-:S03]  /*45e0*/  ISETP.NE.AND P0, PT, R8, 0x2, PT ;  /* 0x000000020800780c */ /* 0x000fc60003f05270 */
[----:B------:R-:W-:Y:S01]  /*45f0*/  UISETP.NE.AND UP0, UPT, UR4, 0x4, UPT ;  /* 0x000000040400788c */ /* 0x000fe2000bf05270 */
[----:B-1----:R-:W-:Y:S02]  /*4600*/  SEL R0, RZ, 0x1, P0 ;  /* 0x00000001ff007807 */ /* 0x002fe40000000000 */
[----:B------:R-:W-:Y:S01]  /*4610*/  SEL R8, R8, RZ, P0 ;  /* 0x000000ff08087207 */ /* 0x000fe20000000000 */
[----:B------:R-:W-:Y:S01]  /*4620*/  USEL UR5, URZ, 0x1, UP0 ;  /* 0x00000001ff057887 */ /* 0x000fe20008000000 */
[----:B------:R-:W-:Y:S01]  /*4630*/  LOP3.LUT R3, R3, R0, RZ, 0x3c, !PT ;  /* 0x0000000003037212 */ /* 0x000fe200078e3cff */
[----:B------:R-:W-:-:S04]  /*4640*/  USEL UR24, UR4, URZ, UP0 ;  /* 0x000000ff04187287 */ /* 0x000fc80008000000 */
[----:B------:R-:W-:Y:S01]  /*4650*/  LOP3.LUT R9, R9, UR5, RZ, 0x3c, !PT ;  /* 0x0000000509097c12 */ /* 0x000fe2000f8e3cff */
[----:B------:R-:W-:Y:S07]  /*4660*/  @P1 BRA `(.L_x_87) ;  /* 0xfffffff800b01947 */ /* 0x000fee000383ffff */
[----:B------:R-:W1:Y:S01]  /*4670*/  S2UR UR8, SR_CgaCtaId ;  /* 0x00000000000879c3 */ /* 0x000e620000008800 */
[----:B------:R-:W-:Y:S01]  /*4680*/  ELECT P0, URZ, PT ;  /* 0x0000000000ff782f */ /* 0x000fe20003800000 */
[----:B------:R-:W-:Y:S01]  /*4690*/  HFMA2 R0, -RZ, RZ, 0, 5.9604644775390625e-08 ;  /* 0x00000001ff007431 */ /* 0x000fe200000001ff */
[----:B------:R-:W-:-:S05]  /*46a0*/  UMOV UR4, 0x40 ;  /* 0x0000004000047882 */ /* 0x000fca0000000000 */
[----:B------:R-:W-:Y:S01]  /*46b0*/  UVIRTCOUNT.DEALLOC.SMPOOL 0x80 ;  /* 0x000000800000784c */ /* 0x000fe20000000000 */
[----:B------:R-:W-:Y:S02]  /*46c0*/  UISETP.NE.AND UP1, UPT, UR33, URZ, UPT ;  /* 0x000000ff2100728c */ /* 0x000fe4000bf25270 */
[----:B-1----:R-:W-:-:S09]  /*46d0*/  ULEA UR8, UR8, UR4, 0x18 ;  /* 0x0000000408087291 */ /* 0x002fd2000f8ec0ff */
[----:B------:R1:W-:Y:S01]  /*46e0*/  @P0 STS.U8 [UR8+0x1c], R0 ;  /* 0x00001c00ff000988 */ /* 0x0003e20008000008 */
[----:B------:R-:W-:Y:S05]  /*46f0*/  BRA.U UP1, `(.L_x_88) ;  /* 0x0000000101a07547 */ /* 0x000fea000b800000 */
[----:B------:R-:W-:Y:S01]  /*4700*/  UIADD3 UR7, UPT, UPT, UR17, 0x190, URZ ;  /* 0x0000019011077890 */ /* 0x000fe2000fffe0ff */
[----:B------:R-:W-:-:S03]  /*4710*/  SHF.L.U32 R3, R9, 0x1f, RZ ;  /* 0x0000001f09037819 */ /* 0x000fc600000006ff */
[----:B------:R-:W-:-:S09]  /*4720*/  ULEA UR4, UR24, UR7, 0x3 ;  /* 0x0000000718047291 */ /* 0x000fd2000f8e18ff */
[----:B------:R-:W2:Y:S02]  /*4730*/  SYNCS.PHASECHK.TRANS64.TRYWAIT P0, [UR4], R3 ;  /* 0x00000003ff0075a7 */ /* 0x000ea40008001104 */
[----:B--2---:R-:W-:Y:S05]  /*4740*/  @!P0 BRA `(.L_x_89) ;  /* 0x0000006800508947 */ /* 0x004fea0003800000 */
.L_x_209:
        /* <DEDUP_REMOVED lines=9> */
.L_x_211:
        /* <DEDUP_REMOVED lines=9> */
.L_x_213:
[----:B------:R-:W-:-:S04]  /*4870*/  UIADD3 UR4, UPT, UPT, UR4, 0x1, URZ ;  /* 0x0000000104047890 */ /* 0x000fc8000fffe0ff */
[----:B------:R-:W-:-:S04]  /*4880*/  UISETP.NE.AND UP0, UPT, UR4, 0x4, UPT ;  /* 0x000000040400788c */ /* 0x000fc8000bf05270 */
[----:B------:R-:W-:Y:S02]  /*4890*/  USEL UR5, URZ, 0x1, UP0 ;  /* 0x00000001ff057887 */ /* 0x000fe40008000000 */
[----:B------:R-:W-:-:S04]  /*48a0*/  USEL UR4, UR4, URZ, UP0 ;  /* 0x000000ff04047287 */ /* 0x000fc80008000000 */
[----:B------:R-:W-:Y:S01]  /*48b0*/  ULEA UR4, UR4, UR7, 0x3 ;  /* 0x0000000704047291 */ /* 0x000fe2000f8e18ff */
[----:B-1----:R-:W-:-:S04]  /*48c0*/  LOP3.LUT R3, R2, UR5, RZ, 0x3c, !PT ;  /* 0x0000000502037c12 */ /* 0x002fc8000f8e3cff */
[----:B------:R-:W-:Y:S01]  /*48d0*/  SHF.L.U32 R3, R3, 0x1f, RZ ;  /* 0x0000001f03037819 */ /* 0x000fe200000006ff */
[----:B------:R-:W-:-:S04]  /*48e0*/  IMAD.U32 R0, RZ, RZ, UR4 ;  /* 0x00000004ff007e24 */ /* 0x000fc8000f8e00ff */
[----:B------:R1:W2:Y:S03]  /*48f0*/  SYNCS.PHASECHK.TRANS64.TRYWAIT P0, [R0+URZ], R3 ;  /* 0x00000003000075a7 */ /* 0x0002a600080011ff */
[----:B--2---:R-:W-:Y:S05]  /*4900*/  @!P0 NANOSLEEP.SYNCS 0x989680 ;  /* 0x009896800000895d */ /* 0x004fea0003900000 */
[----:B------:R-:W2:Y:S02]  /*4910*/  @!P0 SYNCS.PHASECHK.TRANS64 P0, [R0+URZ], R3 ;  /* 0x00000003000085a7 */ /* 0x000ea400080010ff */
[----:B--2---:R-:W-:Y:S05]  /*4920*/  @P0 BRA `(.L_x_92) ;  /* 0x0000000000200947 */ /* 0x004fea0003800000 */
.L_x_93:
[----:B--2---:R2:W4:Y:S02]  /*4930*/  SYNCS.PHASECHK.TRANS64.TRYWAIT P0, [R0+URZ], R3 ;  /* 0x00000003000075a7 */ /* 0x00452400080011ff */
[----:B----4-:R-:W-:Y:S05]  /*4940*/  @!P0 NANOSLEEP.SYNCS 0x989680 ;  /* 0x009896800000895d */ /* 0x010fea0003900000 */
[----:B------:R-:W4:Y:S02]  /*4950*/  @!P0 SYNCS.PHASECHK.TRANS64 P0, [R0+URZ], R3 ;  /* 0x00000003000085a7 */ /* 0x000f2400080010ff */
[----:B----4-:R-:W-:Y:S05]  /*4960*/  @!P0 BRA `(.L_x_93) ;  /* 0xfffffffc00f08947 */ /* 0x010fea000383ffff */
[----:B------:R-:W-:Y:S05]  /*4970*/  BRA `(.L_x_92) ;  /* 0x00000000000c7947 */ /* 0x000fea0003800000 */
.L_x_88:
[----:B------:R-:W-:-:S04]  /*4980*/  UIADD3 UR4, UPT, UPT, UR17, 0x1d0, URZ ;  /* 0x000001d011047890 */ /* 0x000fc8000fffe0ff */
[----:B------:R-:W-:-:S09]  /*4990*/  UPRMT UR4, UR34, 0x654, UR4 ;  /* 0x0000065422047896 */ /* 0x000fd20008000004 */
[----:B------:R-:W-:Y:S03]  /*49a0*/  SYNCS.ARRIVE.TRANS64.RED.A1T0 RZ, [UR4], RZ ;  /* 0x000000ffffff79a7 */ /* 0x000fe60008100404 */
.L_x_92:
[----:B-12---:R-:W-:Y:S01]  /*49b0*/  SHF.L.U32 R3, RZ, 0x1f, RZ ;  /* 0x0000001fff037819 */ /* 0x006fe200000006ff */
[----:B------:R-:W-:Y:S01]  /*49c0*/  UIADD3 UR4, UPT, UPT, UR17, 0x1d0, URZ ;  /* 0x000001d011047890 */ /* 0x000fe2000fffe0ff */
[----:B------:R-:W-:Y:S02]  /*49d0*/  PLOP3.LUT P0, PT, PT, PT, UP1, 0x80, 0x8 ;  /* 0x000000000008781c */ /* 0x000fe40003f0f018 */
[----:B------:R-:W1:Y:S02]  /*49e0*/  SYNCS.PHASECHK.TRANS64.TRYWAIT P1, [UR17+0x1d0], R3 ;  /* 0x0001d003ff0075a7 */ /* 0x000e640008021111 */
[----:B-1----:R-:W-:Y:S09]  /*49f0*/  @!P1 BRA `(.L_x_94) ;  /* 0x0000006400ec9947 */ /* 0x002ff20003800000 */
.L_x_215:
[----:B------:R-:W-:Y:S01]  /*4a00*/  @!UP1 UPRMT UR4, UR34, 0x654, UR4 ;  /* 0x0000065422049896 */ /* 0x000fe20008000004 */
[----:B------:R-:W-:Y:S01]  /*4a10*/  UMOV UR5, 0xffff ;  /* 0x0000ffff00057882 */ /* 0x000fe20000000000 */
[----:B------:R-:W-:-:S07]  /*4a20*/  UMOV UR6, 0x1 ;  /* 0x0000000100067882 */ /* 0x000fce0000000000 */
[----:B------:R-:W-:Y:S01]  /*4a30*/  @!P0 SYNCS.ARRIVE.TRANS64.RED.A1T0 RZ, [UR4], RZ ;  /* 0x000000ffffff89a7 */ /* 0x000fe20008100404 */
[----:B------:R-:W-:Y:S01]  /*4a40*/  NOP ;  /* 0x0000000000007918 */ /* 0x000fe20000000000 */
[----:B-1----:R-:W1:Y:S01]  /*4a50*/  LDS R0, [UR8+0x14] ;  /* 0x00001408ff007984 */ /* 0x002e620008000800 */
[----:B------:R-:W-:-:S04]  /*4a60*/  ULOP3.LUT UR4, UR32, 0xffff, URZ, 0xc0, !UPT ;  /* 0x0000ffff20047892 */ /* 0x000fc8000f8ec0ff */
[----:B------:R-:W-:-:S04]  /*4a70*/  USHF.R.U32.HI UR4, URZ, 0x5, UR4 ;  /* 0x00000005ff047899 */ /* 0x000fc80008011604 */
[----:B------:R-:W-:Y:S02]  /*4a80*/  USHF.L.U32 UR5, UR5, UR4, URZ ;  /* 0x0000000405057299 */ /* 0x000fe400080006ff */
[----:B------:R-:W-:-:S04]  /*4a90*/  USHF.L.U32 UR4, UR6, UR4, URZ ;  /* 0x0000000406047299 */ /* 0x000fc800080006ff */
[----:B-1----:R-:W-:-:S04]  /*4aa0*/  LOP3.LUT R0, R0, UR5, RZ, 0xc0, !PT ;  /* 0x0000000500007c12 */ /* 0x002fc8000f8ec0ff */
[----:B------:R-:W-:-:S13]  /*4ab0*/  ISETP.NE.AND P0, PT, R0, UR5, PT ;  /* 0x0000000500007c0c */ /* 0x000fda000bf05270 */
[----:B------:R-:W-:Y:S05]  /*4ac0*/  @P0 BRA `(.L_x_95) ;  /* 0x0000000000580947 */ /* 0x000fea0003800000 */
[----:B------:R-:W1:Y:S02]  /*4ad0*/  LDS R0, [UR8+0x18] ;  /* 0x00001808ff007984 */ /* 0x000e640008000800 */
[----:B-1----:R-:W-:-:S04]  /*4ae0*/  LOP3.LUT R0, R0, UR4, RZ, 0xc0, !PT ;  /* 0x0000000400007c12 */ /* 0x002fc8000f8ec0ff */
[----:B------:R-:W-:-:S13]  /*4af0*/  ISETP.NE.AND P0, PT, R0, UR4, PT ;  /* 0x0000000400007c0c */ /* 0x000fda000bf05270 */
[----:B------:R-:W-:Y:S05]  /*4b00*/  @P0 BRA `(.L_x_96) ;  /* 0x00000000003c0947 */ /* 0x000fea0003800000 */
[----:B------:R-:W1:Y:S01]  /*4b10*/  S2R R2, SR_LANEID ;  /* 0x0000000000027919 */ /* 0x000e620000000000 */
[----:B------:R-:W-:Y:S01]  /*4b20*/  ULOP3.LUT UR5, URZ, UR5, URZ, 0x33, !UPT ;  /* 0x00000005ff057292 */ /* 0x000fe2000f8e33ff */
[----:B------:R-:W-:Y:S01]  /*4b30*/  LOP3.LUT R4, RZ, UR4, RZ, 0x33, !PT ;  /* 0x00000004ff047c12 */ /* 0x000fe2000f8e33ff */
[----:B------:R-:W-:Y:S02]  /*4b40*/  VOTEU.ANY UR4, UPT, PT ;  /* 0x0000000000047886 */ /* 0x000fe400038e0100 */
[----:B------:R-:W-:Y:S01]  /*4b50*/  UFLO.U32 UR4, UR4 ;  /* 0x00000004000472bd */ /* 0x000fe200080e0000 */
[----:B------:R-:W2:Y:S01]  /*4b60*/  REDUX UR6, R4 ;  /* 0x00000000040673c4 */ /* 0x000ea20000000000 */
[----:B------:R-:W-:-:S06]  /*4b70*/  IMAD.U32 R0, RZ, RZ, UR5 ;  /* 0x00000005ff007e24 */ /* 0x000fcc000f8e00ff */
[----:B------:R4:W-:Y:S01]  /*4b80*/  UTCATOMSWS.AND URZ, UR5 ;  /* 0x0000000500ff79e3 */ /* 0x0009e20008000000 */
[----:B------:R-:W3:Y:S01]  /*4b90*/  REDUX UR7, R0 ;  /* 0x00000000000773c4 */ /* 0x000ee20000000000 */
[----:B-1----:R-:W-:Y:S01]  /*4ba0*/  ISETP.EQ.U32.AND P0, PT, R2, UR4, PT ;  /* 0x0000000402007c0c */ /* 0x002fe2000bf02070 */
[----:B--2---:R-:W-:Y:S01]  /*4bb0*/  IMAD.U32 R2, RZ, RZ, UR6 ;  /* 0x00000006ff027e24 */ /* 0x004fe2000f8e00ff */
[----:B---3--:R-:W-:-:S11]  /*4bc0*/  MOV R3, UR7 ;  /* 0x0000000700037c02 */ /* 0x008fd60008000f00 */
[----:B------:R4:W-:Y:S04]  /*4bd0*/  @P0 ATOMS.AND RZ, [UR8+0x14], R3 ;  /* 0x00001403ffff098c */ /* 0x0009e8000a800008 */
[----:B------:R4:W-:Y:S01]  /*4be0*/  @P0 ATOMS.AND RZ, [UR8+0x18], R2 ;  /* 0x00001802ffff098c */ /* 0x0009e2000a800008 */
[----:B------:R-:W-:Y:S05]  /*4bf0*/  BRA `(.L_x_97) ;  /* 0x0000000000147947 */ /* 0x000fea0003800000 */
.L_x_96:
[----:B------:R-:W-:Y:S02]  /*4c00*/  MOV R2, 0x4c20 ;  /* 0x00004c2000027802 */ /* 0x000fe40000000f00 */
[----:B---3-5:R-:W-:Y:S05]  /*4c10*/  CALL.REL.NOINC `($__internal_0_$__cuda_sm10x_tcgen05_guardrail_trap_col_being_dealloced_not_returned_by_alloc) ;  /* 0x0000006800cc7944 */ /* 0x028fea0003c00000 */
[----:B------:R-:W-:Y:S05]  /*4c20*/  BRA `(.L_x_97) ;  /* 0x0000000000087947 */ /* 0x000fea0003800000 */
.L_x_95:
[----:B------:R-:W-:Y:S02]  /*4c30*/  MOV R2, 0x4c50 ;  /* 0x00004c5000027802 */ /* 0x000fe40000000f00 */
[----:B---3-5:R-:W-:Y:S05]  /*4c40*/  CALL.REL.NOINC `($__internal_2_$__cuda_sm10x_tcgen05_guardrail_trap_unallocated_columns_being_dealloced) ;  /* 0x0000006800d87944 */ /* 0x028fea0003c00000 */
.L_x_97:
[----:B------:R-:W-:Y:S01]  /*4c50*/  NOP ;  /* 0x0000000000007918 */ /* 0x000fe20000000000 */
[----:B----4-:R-:W-:Y:S05]  /*4c60*/  EXIT ;  /* 0x000000000000794d */ /* 0x010fea0003800000 */
.L_x_68:
[----:B------:R-:W-:-:S09]  /*4c70*/  UISETP.NE.OR UP0, UPT, UR13, 0x3, !UP3 ;  /* 0x000000030d00788c */ /* 0x000fd2000df05670 */
[----:B------:R-:W-:Y:S05]  /*4c80*/  BRA.U UP0, `(.L_x_98) ;  /* 0x0000001100c87547 */ /* 0x000fea000b800000 */
[----:B------:R-:W1:Y:S01]  /*4c90*/  S2UR UR10, SR_CgaCtaId ;  /* 0x00000000000a79c3 */ /* 0x000e620000008800 */
[----:B------:R-:W2:Y:S01]  /*4ca0*/  LDCU UR31, c[0x0][0x370] ;  /* 0x00006e00ff1f77ac */ /* 0x000ea20008000800 */
[----:B------:R-:W-:Y:S02]  /*4cb0*/  HFMA2 R13, -RZ, RZ, 0, 0 ;  /* 0x00000000ff0d7431 */ /* 0x000fe400000001ff */
[----:B------:R-:W-:Y:S01]  /*4cc0*/  IMAD.MOV.U32 R15, RZ, RZ, 0x1 ;  /* 0x00000001ff0f7424 */ /* 0x000fe200078e00ff */
[----:B------:R-:W-:Y:S01]  /*4cd0*/  MOV R7, 0x2000 ;  /* 0x0000200000077802 */ /* 0x000fe20000000f00 */
[----:B------:R-:W2:Y:S01]  /*4ce0*/  LDCU.128 UR48, c[0x0][0xb10] ;  /* 0x00016200ff3077ac */ /* 0x000ea20008000c00 */
[----:B------:R-:W-:Y:S01]  /*4cf0*/  IMAD.MOV.U32 R14, RZ, RZ, RZ ;  /* 0x000000ffff0e7224 */ /* 0x000fe200078e00ff */
[----:B------:R-:W3:Y:S01]  /*4d00*/  LDC.64 R16, c[0x0][0x348] ;  /* 0x0000d200ff107b82 */ /* 0x000ee20000000a00 */
[----:B------:R-:W4:Y:S01]  /*4d10*/  LDCU UR30, c[0x0][0x374] ;  /* 0x00006e80ff1e77ac */ /* 0x000f220008000800 */
[----:B------:R-:W1:Y:S06]  /*4d20*/  LDCU UR15, c[0x0][0xb0c] ;  /* 0x00016180ff0f77ac */ /* 0x000e6c0008000800 */
[----:B------:R-:W3:Y:S01]  /*4d30*/  LDC.64 R2, c[0x0][0x888] ;  /* 0x00022200ff027b82 */ /* 0x000ee20000000a00 */
[----:B------:R-:W3:Y:S01]  /*4d40*/  LDCU UR54, c[0x0][0xb20] ;  /* 0x00016400ff3677ac */ /* 0x000ee20008000800 */
[----:B------:R-:W3:Y:S06]  /*4d50*/  LDCU UR4, c[0x0][0xb30] ;  /* 0x00016600ff0477ac */ /* 0x000eec0008000800 */
[----:B------:R-:W3:Y:S01]  /*4d60*/  LDC.64 R4, c[0x0][0x890] ;  /* 0x00022400ff047b82 */ /* 0x000ee20000000a00 */
[----:B------:R-:W-:Y:S01]  /*4d70*/  UMOV UR21, 0x400 ;  /* 0x0000040000157882 */ /* 0x000fe20000000000 */
[----:B--2---:R-:W-:-:S02]  /*4d80*/  UIMAD.WIDE.U32 UR6, UR31, UR48, URZ ;  /* 0x000000301f0672a5 */ /* 0x004fc4000f8e00ff */
[----:B----4-:R-:W-:Y:S02]  /*4d90*/  UIMAD.WIDE.U32 UR8, UR30, UR51, URZ ;  /* 0x000000331e0872a5 */ /* 0x010fe4000f8e00ff */
[----:B-1----:R-:W-:Y:S02]  /*4da0*/  ULEA UR21, UR10, UR21, 0x18 ;  /* 0x000000150a157291 */ /* 0x002fe4000f8ec0ff */
[----:B------:R-:W-:Y:S02]  /*4db0*/  UPLOP3.LUT UP2, UPT, UPT, UPT, UPT, 0x40, 0x4 ;  /* 0x000000000004789c */ /* 0x000fe40003f4e870 */
[----:B------:R-:W-:Y:S02]  /*4dc0*/  UIADD3 UR37, UPT, UPT, UR21, 0x118, URZ ;  /* 0x0000011815257890 */ /* 0x000fe4000fffe0ff */
[----:B------:R-:W-:Y:S02]  /*4dd0*/  UIADD3 UR41, UPT, UPT, UR21, 0x100, URZ ;  /* 0x0000010015297890 */ /* 0x000fe4000fffe0ff */
[----:B------:R-:W-:-:S02]  /*4de0*/  UIADD3 UR33, UPT, UPT, UR21, 0x108, URZ ;  /* 0x0000010815217890 */ /* 0x000fc4000fffe0ff */
[----:B------:R-:W-:Y:S01]  /*4df0*/  UIADD3 UR25, UPT, UPT, UR21, 0x110, URZ ;  /* 0x0000011015197890 */ /* 0x000fe2000fffe0ff */
[----:B------:R-:W-:Y:S01]  /*4e00*/  UMOV UR6, UR7 ;  /* 0x0000000700067c82 */ /* 0x000fe20008000000 */
[----:B------:R-:W-:Y:S01]  /*4e10*/  UMOV UR47, UR9 ;  /* 0x00000009002f7c82 */ /* 0x000fe20008000000 */
[----:B------:R-:W-:Y:S02]  /*4e20*/  UISETP.GE.AND UP0, UPT, UR45, 0x1, UPT ;  /* 0x000000012d00788c */ /* 0x000fe4000bf06270 */
[----:B------:R-:W-:Y:S01]  /*4e30*/  UISETP.NE.AND UP4, UPT, UR45, 0x1, UPT ;  /* 0x000000012d00788c */ /* 0x000fe2000bf85270 */
[----:B------:R-:W1:Y:S01]  /*4e40*/  LDCU.64 UR22, c[0x0][0xb28] ;  /* 0x00016500ff1677ac */ /* 0x000e620008000a00 */
[----:B------:R-:W-:Y:S02]  /*4e50*/  UISETP.NE.AND UP6, UPT, UR15, 0x1, UPT ;  /* 0x000000010f00788c */ /* 0x000fe4000bfc5270 */
[----:B------:R-:W-:Y:S02]  /*4e60*/  UISETP.NE.AND UP5, UPT, UR50, 0x1, UPT ;  /* 0x000000013200788c */ /* 0x000fe4000bfa5270 */
[----:B------:R-:W-:-:S02]  /*4e70*/  UPRMT UR37, UR10, 0x654, UR37 ;  /* 0x000006540a257896 */ /* 0x000fc40008000025 */
[----:B------:R-:W-:Y:S02]  /*4e80*/  USHF.R.U32.HI UR52, URZ, UR49, UR6 ;  /* 0x00000031ff347299 */ /* 0x000fe40008011606 */
[----:B------:R-:W-:Y:S02]  /*4e90*/  UPRMT UR46, UR10, 0x654, UR41 ;  /* 0x000006540a2e7896 */ /* 0x000fe40008000029 */
[----:B------:R-:W-:Y:S02]  /*4ea0*/  UPRMT UR39, UR10, 0x654, UR33 ;  /* 0x000006540a277896 */ /* 0x000fe40008000021 */
[----:B------:R-:W-:Y:S02]  /*4eb0*/  UPRMT UR38, UR10, 0x654, UR25 ;  /* 0x000006540a267896 */ /* 0x000fe40008000019 */
[----:B---3--:R-:W-:Y:S02]  /*4ec0*/  USHF.R.U32.HI UR47, URZ, UR54, UR47 ;  /* 0x00000036ff2f7299 */ /* 0x008fe4000801162f */
[----:B------:R-:W-:-:S11]  /*4ed0*/  UISETP.NE.AND UP3, UPT, UR4, 0x1, UPT ;  /* 0x000000010400788c */ /* 0x000fd6000bf65270 */
.L_x_109:
[C---:B------:R-:W-:Y:S02]  /*4ee0*/  LEA R12, R14.reuse, UR21, 0x3 ;  /* 0x000000150e0c7c11 */ /* 0x040fe4000f8e18ff */
[----:B------:R-:W-:Y:S02]  /*4ef0*/  SHF.L.U32 R9, R13, 0x1f, RZ ;  /* 0x0000001f0d097819 */ /* 0x000fe400000006ff */
[----:B------:R-:W-:Y:S02]  /*4f00*/  LEA R10, R14, UR21, 0x4 ;  /* 0x000000150e0a7c11 */ /* 0x000fe4000f8e20ff */
[----:B------:R-:W2:Y:S02]  /*4f10*/  SYNCS.PHASECHK.TRANS64.TRYWAIT P0, [R12+URZ+0x150], R9 ;  /* 0x000150090c0075a7 */ /* 0x000ea400080011ff */
[----:B--23--:R-:W-:Y:S05]  /*4f20*/  @!P0 BRA `(.L_x_99) ;  /* 0x0000006000b88947 */ /* 0x00cfea0003800000 */
.L_x_216:
[----:B--2---:R-:W2:Y:S01]  /*4f30*/  LDS.128 R8, [R10+0x1e0] ;  /* 0x0001e0000a087984 */ /* 0x004ea20000000c00 */
[----:B------:R-:W-:Y:S01]  /*4f40*/  UISETP.GE.AND UP0, UPT, UR45, 0x1, UPT ;  /* 0x000000012d00788c */ /* 0x000fe2000bf06270 */
[----:B------:R-:W-:Y:S01]  /*4f50*/  @!PT LDS RZ, [RZ] ;  /* 0x00000000fffff984 */ /* 0x000fe20000000800 */
[----:B------:R-:W-:Y:S01]  /*4f60*/  @!PT LDS RZ, [RZ] ;  /* 0x00000000fffff984 */ /* 0x000fe20000000800 */
[----:B------:R-:W-:Y:S01]  /*4f70*/  @!PT LDS RZ, [RZ] ;  /* 0x00000000fffff984 */ /* 0x000fe20000000800 */
[----:B------:R-:W-:Y:S01]  /*4f80*/  @!PT LDS RZ, [RZ] ;  /* 0x00000000fffff984 */ /* 0x000fe20000000800 */
[----:B------:R3:W-:Y:S06]  /*4f90*/  MEMBAR.ALL.CTA ;  /* 0x0000000000007992 */ /* 0x0007ec0000008000 */
[----:B---3--:R-:W3:Y:S01]  /*4fa0*/  FENCE.VIEW.ASYNC.S ;  /* 0x00000000000073c6 */ /* 0x008ee20000000000 */
[----:B--2---:R-:W-:Y:S11]  /*4fb0*/  LOP3.LUT P0, RZ, R10, 0x1, RZ, 0xc0, !PT ;  /* 0x000000010aff7812 */ /* 0x004ff6000780c0ff */
[----:B------:R-:W-:Y:S02]  /*4fc0*/  @!UPT UIADD3 URZ, UPT, UPT, URZ, URZ, URZ ;  /* 0x000000fffffff290 */ /* 0x000fe4000fffe0ff */
[----:B---3--:R-:W-:Y:S01]  /*4fd0*/  VOTEU.ANY UP1, P0 ;  /* 0x0000000000ff7886 */ /* 0x008fe20000020100 */
[----:B------:R-:W-:Y:S11]  /*4fe0*/  PLOP3.LUT P0, PT, PT, PT, UP1, 0x80, 0x8 ;  /* 0x000000000008781c */ /* 0x000ff60003f0f018 */
[----:B------:R-:W-:Y:S02]  /*4ff0*/  @!UPT UIADD3 URZ, UPT, UPT, URZ, URZ, URZ ;  /* 0x000000fffffff290 */ /* 0x000fe4000fffe0ff */
[----:B------:R-:W-:Y:S02]  /*5000*/  @P0 SHF.R.U32.HI R0, RZ, 0x10, R9 ;  /* 0x00000010ff000819 */ /* 0x000fe40000011609 */
[----:B------:R-:W-:Y:S02]  /*5010*/  @P0 MOV R6, R8 ;  /* 0x0000000800060202 */ /* 0x000fe40000000f00 */
[----:B------:R-:W-:Y:S01]  /*5020*/  @P0 R2UR UR4, R0 ;  /* 0x00000000000402ca */ /* 0x000fe200000e0000 */
[----:B------:R-:W-:Y:S01]  /*5030*/  VIADD R0, R12, 0x160 ;  /* 0x000001600c007836 */ /* 0x000fe20000000000 */
[----:B------:R-:W-:Y:S02]  /*5040*/  @P0 LOP3.LUT R8, R9, 0xffff, RZ, 0xc0, !PT ;  /* 0x0000ffff09080812 */ /* 0x000fe400078ec0ff */
[----:B------:R-:W-:Y:S02]  /*5050*/  @P0 R2UR UR6, R6 ;  /* 0x00000000060602ca */ /* 0x000fe400000e0000 */
[----:B------:R-:W-:Y:S02]  /*5060*/  PRMT R0, RZ, 0x654, R0 ;  /* 0x00000654ff007816 */ /* 0x000fe40000000000 */
[----:B------:R-:W-:Y:S02]  /*5070*/  @P0 R2UR UR5, R8 ;  /* 0x00000000080502ca */ /* 0x000fe400000e0000 */
[----:B------:R2:W-:Y:S03]  /*5080*/  SYNCS.ARRIVE.TRANS64.RED.A1T0 RZ, [R0+URZ], RZ ;  /* 0x000000ff00ff79a7 */ /* 0x0005e600081004ff */
[----:B------:R-:W-:Y:S04]  /*5090*/  @UP1 UMOV UR29, UR4 ;  /* 0x00000004001d1c82 */ /* 0x000fe80008000000 */
[----:B------:R-:W-:Y:S04]  /*50a0*/  @UP1 UMOV UR14, UR6 ;  /* 0x00000006000e1c82 */ /* 0x000fe80008000000 */
[----:B------:R-:W-:Y:S01]  /*50b0*/  @UP1 UMOV UR13, UR5 ;  /* 0x00000005000d1c82 */ /* 0x000fe20008000000 */
[----:B------:R-:W-:Y:S05]  /*50c0*/  BRA.U !UP0, `(.L_x_100) ;  /* 0x0000000108a47547 */ /* 0x000fea000b800000 */
[----:B------:R-:W-:Y:S02]  /*50d0*/  UIMAD.WIDE.U32 UR16, UR13, UR51, URZ ;  /* 0x000000330d1072a5 */ /* 0x000fe4000f8e00ff */
[----:B------:R-:W-:Y:S02]  /*50e0*/  UIMAD.WIDE.U32 UR18, UR14, UR48, URZ ;  /* 0x000000300e1272a5 */ /* 0x000fe4000f8e00ff */
[----:B------:R-:W-:Y:S02]  /*50f0*/  USEL UR4, UR30, UR47, !UP5 ;  /* 0x0000002f1e047287 */ /* 0x000fe4000e800000 */
[----:B------:R-:W-:Y:S02]  /*5100*/  USEL UR7, UR31, UR52, !UP6 ;  /* 0x000000341f077287 */ /* 0x000fe4000f000000 */
[----:B-1----:R-:W-:Y:S02]  /*5110*/  UIMAD.WIDE.U32 UR8, UR4, UR22, URZ ;  /* 0x00000016040872a5 */ /* 0x002fe4000f8e00ff */
[----:B------:R-:W-:Y:S01]  /*5120*/  UIMAD.WIDE.U32 UR10, UR7, UR22, URZ ;  /* 0x00000016070a72a5 */ /* 0x000fe2000f8e00ff */
[----:B------:R-:W-:Y:S02]  /*5130*/  UMOV UR5, UR17 ;  /* 0x0000001100057c82 */ /* 0x000fe40008000000 */
[----:B------:R-:W-:Y:S03]  /*5140*/  USHF.R.U32.HI UR6, URZ, UR54, UR5 ;  /* 0x00000036ff067299 */ /* 0x000fe60008011605 */
[----:B------:R-:W-:Y:S01]  /*5150*/  UMOV UR5, UR19 ;  /* 0x0000001300057c82 */ /* 0x000fe20008000000 */
[----:B------:R-:W-:Y:S02]  /*5160*/  USEL UR6, UR13, UR6, !UP5 ;  /* 0x000000060d067287 */ /* 0x000fe4000e800000 */
[----:B------:R-:W-:Y:S03]  /*5170*/  USHF.R.U32.HI UR12, URZ, UR49, UR5 ;  /* 0x00000031ff0c7299 */ /* 0x000fe60008011605 */
[----:B------:R-:W-:Y:S02]  /*5180*/  UMOV UR5, UR9 ;  /* 0x0000000900057c82 */ /* 0x000fe40008000000 */
[----:B------:R-:W-:Y:S03]  /*5190*/  @UP4 USHF.R.U32.HI UR4, URZ, UR23, UR5 ;  /* 0x00000017ff044299 */ /* 0x000fe60008011605 */
[----:B------:R-:W-:Y:S01]  /*51a0*/  UMOV UR5, UR11 ;  /* 0x0000000b00057c82 */ /* 0x000fe20008000000 */
[----:B------:R-:W-:Y:S02]  /*51b0*/  UIMAD UR4, UR45, UR4, URZ ;  /* 0x000000042d0472a4 */ /* 0x000fe4000f8e02ff */
[----:B------:R-:W-:Y:S02]  /*51c0*/  @UP4 USHF.R.U32.HI UR7, URZ, UR23, UR5 ;  /* 0x00000017ff074299 */ /* 0x000fe40008011605 */
[----:B------:R-:W-:Y:S02]  /*51d0*/  UIMAD.WIDE.U32 UR10, UR6, UR22, URZ ;  /* 0x00000016060a72a5 */ /* 0x000fe4000f8e00ff */
[----:B------:R-:W-:Y:S02]  /*51e0*/  USEL UR5, UR14, UR12, !UP6 ;  /* 0x0000000c0e057287 */ /* 0x000fe4000f000000 */
[----:B------:R-:W-:Y:S02]  /*51f0*/  UIMAD UR8, UR45, UR7, URZ ;  /* 0x000000072d0872a4 */ /* 0x000fe4000f8e02ff */
[----:B------:R-:W-:Y:S03]  /*5200*/  UISETP.GE.AND UP0, UPT, UR6, UR4, UPT ;  /* 0x000000040600728c */ /* 0x000fe6000bf06270 */
[----:B------:R-:W-:Y:S01]  /*5210*/  UMOV UR4, UR11 ;  /* 0x0000000b00047c82 */ /* 0x000fe20008000000 */
[----:B------:R-:W-:Y:S02]  /*5220*/  UISETP.GE.OR UP0, UPT, UR5, UR8, UP0 ;  /* 0x000000080500728c */ /* 0x000fe40008706670 */
[----:B------:R-:W-:Y:S02]  /*5230*/  USHF.R.U32.HI UR4, URZ, UR23, UR4 ;  /* 0x00000017ff047299 */ /* 0x000fe40008011604 */
[----:B------:R-:W-:Y:S02]  /*5240*/  UIMAD.WIDE.U32 UR8, UR5, UR22, URZ ;  /* 0x00000016050872a5 */ /* 0x000fe4000f8e00ff */
[----:B------:R-:W-:Y:S04]  /*5250*/  USEL UR10, UR6, UR4, !UP4 ;  /* 0x00000004060a7287 */ /* 0x000fe8000e000000 */
[----:B------:R-:W-:Y:S01]  /*5260*/  UIADD3 UR11, UPT, UPT, -UR10, URZ, URZ ;  /* 0x000000ff0a0b7290 */ /* 0x000fe2000fffe1ff */
[----:B------:R-:W-:Y:S02]  /*5270*/  @!UP0 UMOV UR4, UR9 ;  /* 0x0000000900048c82 */ /* 0x000fe40008000000 */
[----:B------:R-:W-:Y:S02]  /*5280*/  @!UP0 USHF.R.U32.HI UR4, URZ, UR23, UR4 ;  /* 0x00000017ff048299 */ /* 0x000fe40008011604 */
[----:B------:R-:W-:Y:S02]  /*5290*/  UIMAD UR8, UR45, UR11, UR6 ;  /* 0x0000000b2d0872a4 */ /* 0x000fe4000f8e0206 */
[----:B------:R-:W-:Y:S04]  /*52a0*/  @!UP0 USEL UR4, UR5, UR4, !UP4 ;  /* 0x0000000405048287 */ /* 0x000fe8000e000000 */
[----:B------:R-:W-:Y:S02]  /*52b0*/  @!UP0 UIMAD UR7, UR7, UR8, UR4 ;  /* 0x00000008070782a4 */ /* 0x000fe4000f8e0204 */
[----:B------:R-:W-:Y:S02]  /*52c0*/  @!UP0 UIADD3 UR9, UPT, UPT, UR10, -UR4, URZ ;  /* 0x800000040a098290 */ /* 0x000fe4000fffe0ff */
[----:B------:R-:W-:Y:S02]  /*52d0*/  UIADD3 UR8, UPT, UPT, -UR6, URZ, URZ ;  /* 0x000000ff06087290 */ /* 0x000fe4000fffe1ff */
[----:B------:R-:W-:Y:S02]  /*52e0*/  UIADD3 UR4, UPT, UPT, -UR5, URZ, URZ ;  /* 0x000000ff05047290 */ /* 0x000fe4000fffe1ff */
[----:B------:R-:W-:Y:S03]  /*52f0*/  @!UP0 UIMAD UR6, UR9, UR45, UR5 ;  /* 0x0000002d090682a4 */ /* 0x000fe6000f8e0205 */
[----:B------:R-:W-:Y:S01]  /*5300*/  @!UP0 UMOV UR5, UR7 ;  /* 0x0000000700058c82 */ /* 0x000fe20008000000 */
[----:B------:R-:W-:Y:S02]  /*5310*/  UIMAD UR7, UR15, UR4, UR14 ;  /* 0x000000040f0772a4 */ /* 0x000fe4000f8e020e */
[----:B------:R-:W-:Y:S02]  /*5320*/  UIMAD UR4, UR50, UR8, UR13 ;  /* 0x00000008320472a4 */ /* 0x000fe4000f8e020d */
[----:B------:R-:W-:Y:S02]  /*5330*/  UIMAD UR14, UR5, UR15, UR7 ;  /* 0x0000000f050e72a4 */ /* 0x000fe4000f8e0207 */
[----:B------:R-:W-:Y:S11]  /*5340*/  UIMAD UR13, UR6, UR50, UR4 ;  /* 0x00000032060d72a4 */ /* 0x000ff6000f8e0204 */
[----:B------:R-:W-:Y:S01]  /*5350*/  @!UPT UIADD3 URZ, UPT, UPT, URZ, URZ, URZ ;  /* 0x000000fffffff290 */ /* 0x000fe2000fffe0ff */
.L_x_100:
[----:B------:R-:W3:Y:S01]  /*5360*/  @!UP3 LDCU.128 UR8, c[0x0][0xb10] ;  /* 0x00016200ff08b7ac */ /* 0x000ee20008000c00 */
[C---:B------:R-:W-:Y:S02]  /*5370*/  ISETP.NE.U32.AND P1, PT, R4.reuse, RZ, PT ;  /* 0x000000ff0400720c */ /* 0x040fe40003f25070 */
[----:B------:R-:W-:Y:S02]  /*5380*/  ISETP.NE.U32.AND P0, PT, R4, RZ, PT ;  /* 0x000000ff0400720c */ /* 0x000fe40003f05070 */
[C---:B------:R-:W-:Y:S02]  /*5390*/  ISETP.NE.AND.EX P1, PT, R5.reuse, RZ, PT, P1 ;  /* 0x000000ff0500720c */ /* 0x040fe40003f25310 */
[----:B------:R-:W-:Y:S01]  /*53a0*/  ISETP.NE.AND.EX P0, PT, R5, RZ, PT, P0 ;  /* 0x000000ff0500720c */ /* 0x000fe20003f05300 */
[----:B------:R-:W4:Y:S01]  /*53b0*/  @!UP3 LDCU UR5, c[0x0][0xb0c] ;  /* 0x00016180ff05b7ac */ /* 0x000f220008000800 */
[----:B------:R-:W-:Y:S01]  /*53c0*/  SHF.L.U32 R9, R15, 0x1f, RZ ;  /* 0x0000001f0f097819 */ /* 0x000fe200000006ff */
[----:B------:R-:W-:Y:S02]  /*53d0*/  USHF.L.U32 UR42, UR32, 0x8, URZ ;  /* 0x00000008202a7899 */ /* 0x000fe400080006ff */
[----:B------:R-:W-:Y:S02]  /*53e0*/  USHF.L.U32 UR43, UR20, 0x6, URZ ;  /* 0x00000006142b7899 */ /* 0x000fe400080006ff */
[----:B---3--:R-:W-:Y:S07]  /*53f0*/  UIMAD.WIDE.U32 UR6, UR14, UR8, URZ ;  /* 0x000000080e0672a5 */ /* 0x008fee000f8e00ff */
[----:B------:R-:W-:Y:S01]  /*5400*/  @!UP3 UMOV UR4, UR7 ;  /* 0x000000070004bc82 */ /* 0x000fe20008000000 */
[----:B----4-:R-:W-:Y:S02]  /*5410*/  @!UP3 UISETP.NE.AND UP0, UPT, UR5, 0x1, UPT ;  /* 0x000000010500b88c */ /* 0x010fe4000bf05270 */
[----:B------:R-:W-:Y:S02]  /*5420*/  @!UP3 USHF.R.U32.HI UR4, URZ, UR9, UR4 ;  /* 0x00000009ff04b299 */ /* 0x000fe40008011604 */
[----:B------:R-:W-:Y:S02]  /*5430*/  UIMAD.WIDE.U32 UR6, UR13, UR11, URZ ;  /* 0x0000000b0d0672a5 */ /* 0x000fe4000f8e00ff */
[----:B------:R-:W-:Y:S02]  /*5440*/  @!UP3 USEL UR8, UR14, UR4, !UP0 ;  /* 0x000000040e08b287 */ /* 0x000fe4000c000000 */
[----:B------:R-:W-:Y:S03]  /*5450*/  @!UP3 UISETP.NE.AND UP0, UPT, UR10, 0x1, UPT ;  /* 0x000000010a00b88c */ /* 0x000fe6000bf05270 */
[----:B------:R-:W-:Y:S02]  /*5460*/  @!UP3 UMOV UR6, UR7 ;  /* 0x000000070006bc82 */ /* 0x000fe40008000000 */
[----:B------:R-:W3:Y:S02]  /*5470*/  @!UP3 LDCU UR4, c[0x0][0xb20] ;  /* 0x00016400ff04b7ac */ /* 0x000ee40008000800 */
[----:B---3--:R-:W-:Y:S04]  /*5480*/  @!UP3 USHF.R.U32.HI UR6, URZ, UR4, UR6 ;  /* 0x00000004ff06b299 */ /* 0x008fe80008011606 */
[----:B------:R-:W-:Y:S04]  /*5490*/  @!UP3 USEL UR6, UR13, UR6, !UP0 ;  /* 0x000000060d06b287 */ /* 0x000fe8000c000000 */
[----:B------:R-:W-:Y:S02]  /*54a0*/  @!UP3 UIADD3 UR4, UPT, UPT, -UR8, UR6, URZ ;  /* 0x000000060804b290 */ /* 0x000fe4000fffe1ff */
[----:B------:R-:W-:Y:S02]  /*54b0*/  @!UP3 UIADD3 UR6, UPT, UPT, UR8, -UR6, URZ ;  /* 0x800000060806b290 */ /* 0x000fe4000fffe0ff */
[----:B------:R-:W-:Y:S02]  /*54c0*/  @!UP3 UIMAD UR14, UR4, UR5, UR14 ;  /* 0x00000005040eb2a4 */ /* 0x000fe4000f8e020e */
[----:B------:R-:W-:Y:S01]  /*54d0*/  @!UP3 UIMAD UR13, UR6, UR10, UR13 ;  /* 0x0000000a060db2a4 */ /* 0x000fe2000f8e020d */
[----:B------:R-:W-:Y:S11]  /*54e0*/  BRA.U UP2, `(.L_x_101) ;  /* 0x0000000102107547 */ /* 0x000ff6000b800000 */
[----:B--2---:R-:W-:Y:S04]  /*54f0*/  MOV R0, UR53 ;  /* 0x0000003500007c02 */ /* 0x004fe80008000f00 */
[----:B------:R-:W-:Y:S04]  /*5500*/  SHF.L.U32 R11, R0, 0x1f, RZ ;  /* 0x0000001f000b7819 */ /* 0x000fe800000006ff */
[----:B------:R-:W2:Y:S02]  /*5510*/  SYNCS.PHASECHK.TRANS64.TRYWAIT P2, [UR21+0x148], R11 ;  /* 0x0001480bff0075a7 */ /* 0x000ea40008041115 */
[----:B--2---:R-:W-:Y:S05]  /*5520*/  @!P2 BRA `(.L_x_102) ;  /* 0x0000005c004ca947 */ /* 0x004fea0003800000 */
.L_x_101:
[----:B------:R-:W-:Y:S05]  /*5530*/  @!P1 BRA `(.L_x_103) ;  /* 0x0000000000309947 */ /* 0x000fea0003800000 */
[----:B------:R-:W-:Y:S01]  /*5540*/  ISETP.NE.U32.AND P1, PT, R2, RZ, PT ;  /* 0x000000ff0200720c */ /* 0x000fe20003f25070 */
[----:B------:R-:W3:Y:S01]  /*5550*/  LDCU.64 UR4, c[0x0][0x358] ;  /* 0x00006b00ff0477ac */ /* 0x000ee20008000a00 */
[----:B------:R-:W-:Y:S02]  /*5560*/  IMAD.MOV.U32 R80, RZ, RZ, 0x1 ;  /* 0x00000001ff507424 */ /* 0x000fe400078e00ff */
[----:B------:R-:W-:Y:S11]  /*5570*/  ISETP.NE.AND.EX P1, PT, R3, RZ, PT, P1 ;  /* 0x000000ff0300720c */ /* 0x000ff60003f25310 */
[----:B------:R-:W-:Y:S02]  /*5580*/  @!UPT UIADD3 URZ, UPT, UPT, URZ, URZ, URZ ;  /* 0x000000fffffff290 */ /* 0x000fe4000fffe0ff */
[----:B--2---:R-:W2:Y:S01]  /*5590*/  @P1 LDC.64 R10, c[0x0][0x888] ;  /* 0x00022200ff0a1b82 */ /* 0x004ea20000000a00 */
[----:B------:R-:W-:Y:S04]  /*55a0*/  @P1 IMAD R0, R4, UR36, RZ ;  /* 0x0000002404001c24 */ /* 0x000fe8000f8e02ff */
[----:B--2---:R-:W-:Y:S04]  /*55b0*/  @P1 IMAD.WIDE R10, R0, 0x4, R10 ;  /* 0x00000004000a1825 */ /* 0x004fe800078e020a */
[----:B------:R-:W-:Y:S01]  /*55c0*/  HFMA2 R0, -RZ, RZ, 0, 5.9604644775390625e-08 ;  /* 0x00000001ff007431 */ /* 0x000fe200000001ff */
[----:B---3-5:R3:W5:Y:S04]  /*55d0*/  @P1 LDG.E R41, desc[UR4][R10.64] ;  /* 0x000000040a291981 */ /* 0x028768000c1e1900 */
[----:B------:R-:W-:Y:S01]  /*55e0*/  @!P1 PRMT R80, R0, 0x7610, R80 ;  /* 0x0000761000509816 */ /* 0x000fe20000000050 */
[----:B---3--:R-:W4:Y:S06]  /*55f0*/  @!P1 LDC R41, c[0x0][0x880] ;  /* 0x00022000ff299b82 */ /* 0x008f2c0000000800 */
.L_x_103:
[----:B----45:R-:W-:Y:S01]  /*5600*/  @!P0 FSETP.EQ.AND P1, PT, R41, RZ, PT ;  /* 0x000000ff2900820b */ /* 0x030fe20003f22000 */
[----:B------:R-:W-:Y:S01]  /*5610*/  @!UPT UIADD3 URZ, UPT, UPT, URZ, URZ, URZ ;  /* 0x000000fffffff290 */ /* 0x000fe2000fffe0ff */
[----:B------:R-:W-:Y:S11]  /*5620*/  @!P0 BRA `(.L_x_104) ;  /* 0x0000000000188947 */ /* 0x000ff60003800000 */
[----:B------:R-:W-:Y:S02]  /*5630*/  LOP3.LUT P0, RZ, R80, 0xff, RZ, 0xc0, !PT ;  /* 0x000000ff50ff7812 */ /* 0x000fe4000780c0ff */
[----:B------:R-:W-:Y:S04]  /*5640*/  ISETP.NE.U32.AND P1, PT, R2, RZ, PT ;  /* 0x000000ff0200720c */ /* 0x000fe80003f25070 */
[----:B------:R-:W-:Y:S04]  /*5650*/  ISETP.NE.AND.EX P1, PT, R3, RZ, PT, P1 ;  /* 0x000000ff0300720c */ /* 0x000fe80003f25310 */
[----:B------:R-:W-:Y:S03]  /*5660*/  PLOP3.LUT P1, PT, P1, PT, PT, 0x8, 0x80 ;  /* 0x000000000080781c */ /* 0x000fe60000f2e170 */
[----:B------:R-:W-:Y:S11]  /*5670*/  @P0 FSETP.EQ.AND P1, PT, R41, RZ, PT ;  /* 0x000000ff2900020b */ /* 0x000ff60003f22000 */
[----:B------:R-:W-:Y:S02]  /*5680*/  @!UPT UIADD3 URZ, UPT, UPT, URZ, URZ, URZ ;  /* 0x000000fffffff290 */ /* 0x000fe4000fffe0ff */
.L_x_104:
[----:B------:R-:W3:Y:S01]  /*5690*/  SYNCS.PHASECHK.TRANS64.TRYWAIT P2, [UR21+0x120], R9 ;  /* 0x00012009ff0075a7 */ /* 0x000ee20008041115 */
[----:B------:R-:W-:Y:S04]  /*56a0*/  ELECT P0, URZ, PT ;  /* 0x0000000000ff782f */ /* 0x000fe80003800000 */
[----:B------:R-:W-:Y:S11]  /*56b0*/  PLOP3.LUT P1, PT, P1, P0, PT, 0xf2, 0x2f ;  /* 0x00000000002f781c */ /* 0x000ff60000f21e72 */
[----:B------:R-:W-:Y:S02]  /*56c0*/  @!UPT UIADD3 URZ, UPT, UPT, URZ, URZ, URZ ;  /* 0x000000fffffff290 */ /* 0x000fe4000fffe0ff */
[----:B------:R-:W-:Y:S05]  /*56d0*/  @!P1 IADD3 R8, P0, PT, R16, 0x580, RZ ;  /* 0x0000058010089810 */ /* 0x000fea0007f1e0ff */
[----:B------:R-:W-:Y:S01]  /*56e0*/  @!P1 IMAD.X R6, RZ, RZ, R17, P0 ;  /* 0x000000ffff069224 */ /* 0x000fe200000e0611 */
[----:B---3--:R-:W-:Y:S07]  /*56f0*/  @!P2 BRA `(.L_x_105) ;  /* 0x0000005800f0a947 */ /* 0x008fee0003800000 */
.L_x_219:
[----:B------:R-:W-:Y:S01]  /*5700*/  @!P1 R2UR UR5, R8 ;  /* 0x00000000080592ca */ /* 0x000fe200000e0000 */
[----:B------:R-:W-:Y:S01]  /*5710*/  VOTEU.ALL UP0, P1 ;  /* 0x0000000000ff7886 */ /* 0x000fe20000800000 */
[----:B------:R-:W-:Y:S01]  /*5720*/  @!P1 R2UR UR4, R6 ;  /* 0x00000000060492ca */ /* 0x000fe200000e0000 */
[----:B------:R-:W-:Y:S01]  /*5730*/  UMOV UR6, 0x0 ;  /* 0x0000000000067882 */ /* 0x000fe20000000000 */
[----:B------:R-:W-:Y:S01]  /*5740*/  UMOV UR7, 0x10000000 ;  /* 0x1000000000077882 */ /* 0x000fe20000000000 */
[----:B------:R-:W-:Y:S01]  /*5750*/  UMOV UR44, UR36 ;  /* 0x00000024002c7c82 */ /* 0x000fe20008000000 */
[----:B------:R-:W-:Y:S01]  /*5760*/  @!UP0 UIADD3 UR40, UPT, UPT, UR21, 0x400, URZ ;  /* 0x0000040015288890 */ /* 0x000fe2000fffe0ff */
[----:B--2---:R-:W-:Y:S01]  /*5770*/  @!P1 IMAD.MOV.U32 R0, RZ, RZ, 0x2000 ;  /* 0x00002000ff009424 */ /* 0x004fe200078e00ff */
[----:B------:R-:W-:Y:S01]  /*5780*/  @!UP0 UIADD3 UR10, UPT, UPT, UR42, 0x80, URZ ;  /* 0x000000802a0a8890 */ /* 0x000fe2000fffe0ff */
[----:B------:R-:W-:Y:S01]  /*5790*/  @!P1 IADD3 R8, P0, PT, R16, 0x580, RZ ;  /* 0x0000058010089810 */ /* 0x000fe20007f1e0ff */
[----:B------:R-:W-:Y:S01]  /*57a0*/  @!UP0 UIADD3 UR8, UPT, UPT, UR21, 0x1400, URZ ;  /* 0x0000140015088890 */ /* 0x000fe2000fffe0ff */
[----:B------:R-:W-:Y:S02]  /*57b0*/  VOTEU.ALL UP0, P1 ;  /* 0x0000000000ff7886 */ /* 0x000fe40000800000 */
[----:B------:R-:W-:Y:S01]  /*57c0*/  IMAD.U32 R10, RZ, RZ, UR5 ;  /* 0x00000005ff0a7e24 */ /* 0x000fe2000f8e00ff */
[----:B------:R-:W-:Y:S01]  /*57d0*/  UMOV UR9, UR41 ;  /* 0x0000002900097c82 */ /* 0x000fe20008000000 */
[----:B------:R-:W-:Y:S01]  /*57e0*/  IMAD.U32 R11, RZ, RZ, UR4 ;  /* 0x00000004ff0b7e24 */ /* 0x000fe2000f8e00ff */
[----:B------:R-:W-:Y:S01]  /*57f0*/  UMOV UR11, UR43 ;  /* 0x0000002b000b7c82 */ /* 0x000fe20008000000 */
[----:B------:R-:W-:Y:S01]  /*5800*/  UMOV UR12, UR36 ;  /* 0x00000024000c7c82 */ /* 0x000fe20008000000 */
[----:B------:R-:W-:Y:S01]  /*5810*/  @!P1 R2UR UR4, R10 ;  /* 0x000000000a0492ca */ /* 0x000fe200000e0000 */
[----:B------:R-:W-:Y:S01]  /*5820*/  @!P1 IMAD.X R6, RZ, RZ, R17, P0 ;  /* 0x000000ffff069224 */ /* 0x000fe200000e0611 */
[----:B------:R-:W-:Y:S11]  /*5830*/  @!P1 R2UR UR5, R11 ;  /* 0x000000000b0592ca */ /* 0x000ff600000e0000 */
[----:B------:R-:W-:Y:S02]  /*5840*/  @!UPT UIADD3 URZ, UPT, UPT, URZ, URZ, URZ ;  /* 0x000000fffffff290 */ /* 0x000fe4000fffe0ff */
[----:B------:R2:W-:Y:S01]  /*5850*/  @!UP0 UTMALDG.3D [UR40], [UR4], desc[UR6] ;  /* 0x00000628040085b4 */ /* 0x0005e20008011000 */
[----:B------:R-:W-:Y:S05]  /*5860*/  VOTEU.ALL UP0, P1 ;  /* 0x0000000000ff7886 */ /* 0x000fea0000800000 */
[----:B------:R2:W-:Y:S01]  /*5870*/  @!UP0 UTMALDG.3D [UR8], [UR4], desc[UR6] ;  /* 0x00000608040085b4 */ /* 0x0005e20008011000 */
[----:B------:R2:W-:Y:S01]  /*5880*/  @!P1 SYNCS.ARRIVE.TRANS64.RED.A0TR RZ, [UR21+0x100], R0 ;  /* 0x00010000ffff99a7 */ /* 0x0005e20008300415 */
[----:B------:R-:W-:Y:S01]  /*5890*/  SYNCS.ARRIVE.TRANS64.RED.A1T0 RZ, [UR46], RZ ;  /* 0x000000ffffff79a7 */ /* 0x000fe2000810042e */
[----:B------:R-:W3:Y:S02]  /*58a0*/  SYNCS.PHASECHK.TRANS64.TRYWAIT P2, [UR21+0x128], R9 ;  /* 0x00012809ff0075a7 */ /* 0x000ee40008041115 */
[----:B--23--:R-:W-:Y:S05]  /*58b0*/  @!P2 BRA `(.L_x_106) ;  /* 0x000000580098a947 */ /* 0x00cfea0003800000 */
.L_x_221:
        /* <DEDUP_REMOVED lines=10> */
[----:B------:R-:W-:Y:S02]  /*5960*/  @!UP0 UIADD3 UR10, UPT, UPT, UR42, 0xa0, URZ ;  /* 0x000000a02a0a8890 */ /* 0x000fe4000fffe0ff */
[----:B------:R-:W-:Y:S01]  /*5970*/  @!UP0 UIADD3 UR8, UPT, UPT, UR21, 0x3400, URZ ;  /* 0x0000340015088890 */ /* 0x000fe2000fffe0ff */
[----:B------:R-:W-:Y:S01]  /*5980*/  IMAD.U32 R10, RZ, RZ, UR5 ;  /* 0x00000005ff0a7e24 */ /* 0x000fe2000f8e00ff */
[----:B------:R-:W-:Y:S01]  /*5990*/  VOTEU.ALL UP0, P1 ;  /* 0x0000000000ff7886 */ /* 0x000fe20000800000 */
[----:B------:R-:W-:Y:S01]  /*59a0*/  IMAD.U32 R11, RZ, RZ, UR4 ;  /* 0x00000004ff0b7e24 */ /* 0x000fe2000f8e00ff */
[----:B------:R-:W-:Y:S01]  /*59b0*/  UMOV UR9, UR33 ;  /* 0x0000002100097c82 */ /* 0x000fe20008000000 */
[----:B------:R-:W-:Y:S01]  /*59c0*/  UMOV UR11, UR43 ;  /* 0x0000002b000b7c82 */ /* 0x000fe20008000000 */
[----:B------:R-:W-:Y:S01]  /*59d0*/  @!P1 R2UR UR4, R10 ;  /* 0x000000000a0492ca */ /* 0x000fe200000e0000 */
[----:B------:R-:W-:Y:S01]  /*59e0*/  UMOV UR12, UR36 ;  /* 0x00000024000c7c82 */ /* 0x000fe20008000000 */
[----:B------:R-:W-:Y:S01]  /*59f0*/  @!P1 R2UR UR5, R11 ;  /* 0x000000000b0592ca */ /* 0x000fe200000e0000 */
[----:B------:R-:W-:Y:S11]  /*5a00*/  @!P1 IMAD.X R6, RZ, RZ, R17, P0 ;  /* 0x000000ffff069224 */ /* 0x000ff600000e0611 */
[----:B------:R-:W-:Y:S01]  /*5a10*/  @!UPT UIADD3 URZ, UPT, UPT, URZ, URZ, URZ ;  /* 0x000000fffffff290 */ /* 0x000fe2000fffe0ff */
[----:B------:R2:W-:Y:S01]  /*5a20*/  @!UP0 UTMALDG.3D [UR32], [UR4], desc[UR6] ;  /* 0x00000620040085b4 */ /* 0x0005e20008011000 */
[----:B------:R-:W-:Y:S05]  /*5a30*/  VOTEU.ALL UP0, P1 ;  /* 0x0000000000ff7886 */ /* 0x000fea0000800000 */
[----:B------:R2:W-:Y:S01]  /*5a40*/  @!UP0 UTMALDG.3D [UR8], [UR4], desc[UR6] ;  /* 0x00000608040085b4 */ /* 0x0005e20008011000 */
[----:B------:R2:W-:Y:S01]  /*5a50*/  @!P1 SYNCS.ARRIVE.TRANS64.RED.A0TR RZ, [UR21+0x108], R0 ;  /* 0x00010800ffff99a7 */ /* 0x0005e20008300415 */
[----:B------:R-:W-:Y:S01]  /*5a60*/  SYNCS.ARRIVE.TRANS64.RED.A1T0 RZ, [UR39], RZ ;  /* 0x000000ffffff79a7 */ /* 0x000fe20008100427 */
[----:B------:R-:W3:Y:S02]  /*5a70*/  SYNCS.PHASECHK.TRANS64.TRYWAIT P2, [UR21+0x130], R9 ;  /* 0x00013009ff0075a7 */ /* 0x000ee40008041115 */
[----:B--23--:R-:W-:Y:S05]  /*5a80*/  @!P2 BRA `(.L_x_107) ;  /* 0x00000058003ca947 */ /* 0x00cfea0003800000 */
.L_x_223:
        /* <DEDUP_REMOVED lines=9> */
[----:B------:R-:W-:Y:S01]  /*5b20*/  VIADD R14, R14, 0x1 ;  /* 0x000000010e0e7836 */ /* 0x000fe20000000000 */
        /* <DEDUP_REMOVED lines=10> */
[----:B------:R-:W-:Y:S11]  /*5bd0*/  UMOV UR12, UR36 ;  /* 0x00000024000c7c82 */ /* 0x000ff60008000000 */
        /* <DEDUP_REMOVED lines=8> */
.L_x_225:
[----:B------:R-:W-:Y:S01]  /*5c60*/  UPLOP3.LUT UP2, UPT, UPT, UPT, UPT, 0x80, 0x8 ;  /* 0x000000000008789c */ /* 0x000fe20003f4f070 */
[----:B------:R-:W-:Y:S01]  /*5c70*/  @!P1 IADD3 R6, P0, PT, R16, 0x580, RZ ;  /* 0x0000058010069810 */ /* 0x000fe20007f1e0ff */
[----:B------:R-:W-:Y:S01]  /*5c80*/  UMOV UR6, 0x0 ;  /* 0x0000000000067882 */ /* 0x000fe20000000000 */
[----:B------:R-:W-:Y:S01]  /*5c90*/  UMOV UR7, 0x10000000 ;  /* 0x1000000000077882 */ /* 0x000fe20000000000 */
[----:B------:R-:W-:Y:S01]  /*5ca0*/  VOTEU.ALL UP0, P1 ;  /* 0x0000000000ff7886 */ /* 0x000fe20000800000 */
[----:B------:R-:W-:Y:S01]  /*5cb0*/  @!P1 R2UR UR5, R6 ;  /* 0x00000000060592ca */ /* 0x000fe200000e0000 */
[----:B--2---:R-:W-:Y:S01]  /*5cc0*/  @!P1 IMAD.X R0, RZ, RZ, R17, P0 ;  /* 0x000000ffff009224 */ /* 0x004fe200000e0611 */
[----:B------:R-:W-:Y:S01]  /*5cd0*/  UMOV UR19, UR43 ;  /* 0x0000002b00137c82 */ /* 0x000fe20008000000 */
[----:B------:R-:W-:Y:S01]  /*5ce0*/  UMOV UR20, UR36 ;  /* 0x0000002400147c82 */ /* 0x000fe20008000000 */
[----:B------:R-:W-:Y:S01]  /*5cf0*/  @!UP0 UIADD3 UR18, UPT, UPT, UR42, 0x60, URZ ;  /* 0x000000602a128890 */ /* 0x000fe2000fffe0ff */
[----:B------:R-:W-:Y:S01]  /*5d00*/  R2UR UR26, R82 ;  /* 0x00000000521a72ca */ /* 0x000fe200000e0000 */
[----:B------:R-:W-:Y:S01]  /*5d10*/  @!UP0 UIADD3 UR16, UPT, UPT, UR21, 0x6400, URZ ;  /* 0x0000640015108890 */ /* 0x000fe2000fffe0ff */
[----:B------:R-:W-:Y:S01]  /*5d20*/  @!P1 R2UR UR4, R0 ;  /* 0x00000000000492ca */ /* 0x000fe200000e0000 */
[----:B------:R-:W-:Y:S01]  /*5d30*/  @!UP0 UIADD3 UR17, UPT, UPT, UR21, 0x118, URZ ;  /* 0x0000011815118890 */ /* 0x000fe2000fffe0ff */
[----:B------:R-:W-:Y:S01]  /*5d40*/  R2UR UR24, R83 ;  /* 0x00000000531872ca */ /* 0x000fe200000e0000 */
[----:B------:R-:W-:Y:S01]  /*5d50*/  @!UP0 UIADD3 UR10, UPT, UPT, UR42, 0xe0, URZ ;  /* 0x000000e02a0a8890 */ /* 0x000fe2000fffe0ff */
[----:B------:R-:W-:Y:S01]  /*5d60*/  ISETP.NE.AND P0, PT, R14, 0x2, PT ;  /* 0x000000020e00780c */ /* 0x000fe20003f05270 */
[----:B------:R-:W-:Y:S01]  /*5d70*/  @!UP0 UIADD3 UR8, UPT, UPT, UR21, 0x7400, URZ ;  /* 0x0000740015088890 */ /* 0x000fe2000fffe0ff */
[----:B------:R-:W-:Y:S01]  /*5d80*/  IMAD.U32 R8, RZ, RZ, UR5 ;  /* 0x00000005ff087e24 */ /* 0x000fe2000f8e00ff */
[----:B------:R-:W-:Y:S01]  /*5d90*/  VOTEU.ALL UP0, P1 ;  /* 0x0000000000ff7886 */ /* 0x000fe20000800000 */
[----:B------:R-:W-:Y:S01]  /*5da0*/  UMOV UR11, UR43 ;  /* 0x0000002b000b7c82 */ /* 0x000fe20008000000 */
[----:B------:R-:W-:Y:S01]  /*5db0*/  UMOV UR12, UR36 ;  /* 0x00000024000c7c82 */ /* 0x000fe20008000000 */
[----:B------:R-:W-:Y:S01]  /*5dc0*/  UMOV UR9, UR17 ;  /* 0x0000001100097c82 */ /* 0x000fe20008000000 */
[----:B------:R-:W-:Y:S01]  /*5dd0*/  SEL R0, RZ, 0x1, P0 ;  /* 0x00000001ff007807 */ /* 0x000fe20000000000 */
[----:B------:R-:W-:Y:S01]  /*5de0*/  UIADD3 UR32, UPT, UPT, UR13, UR26, URZ ;  /* 0x0000001a0d207290 */ /* 0x000fe2000fffe0ff */
[----:B------:R-:W-:Y:S01]  /*5df0*/  IMAD.U32 R9, RZ, RZ, UR4 ;  /* 0x00000004ff097e24 */ /* 0x000fe2000f8e00ff */
[----:B------:R-:W-:Y:S01]  /*5e00*/  @!P1 R2UR UR4, R8 ;  /* 0x00000000080492ca */ /* 0x000fe200000e0000 */
[----:B------:R-:W-:Y:S01]  /*5e10*/  UMOV UR36, UR29 ;  /* 0x0000001d00247c82 */ /* 0x000fe20008000000 */
[----:B------:R-:W-:Y:S02]  /*5e20*/  LOP3.LUT R13, R13, R0, RZ, 0x3c, !PT ;  /* 0x000000000d0d7212 */ /* 0x000fe400078e3cff */
[----:B------:R-:W-:Y:S02]  /*5e30*/  @!P1 R2UR UR5, R9 ;  /* 0x00000000090592ca */ /* 0x000fe400000e0000 */
[----:B------:R-:W-:Y:S02]  /*5e40*/  LOP3.LUT R15, R15, 0x1, RZ, 0x3c, !PT ;  /* 0x000000010f0f7812 */ /* 0x000fe400078e3cff */
[----:B------:R-:W-:Y:S09]  /*5e50*/  SEL R14, R14, RZ, P0 ;  /* 0x000000ff0e0e7207 */ /* 0x000ff20000000000 */
[----:B------:R2:W-:Y:S01]  /*5e60*/  @!UP0 UTMALDG.3D [UR16], [UR4], desc[UR6] ;  /* 0x00000610040085b4 */ /* 0x0005e20008011000 */
[----:B------:R-:W-:Y:S05]  /*5e70*/  VOTEU.ALL UP0, P1 ;  /* 0x0000000000ff7886 */ /* 0x000fea0000800000 */
[----:B------:R3:W-:Y:S01]  /*5e80*/  @!UP0 UTMALDG.3D [UR8], [UR4], desc[UR6] ;  /* 0x00000608040085b4 */ /* 0x0007e20008011000 */
[----:B------:R3:W-:Y:S01]  /*5e90*/  @!P1 SYNCS.ARRIVE.TRANS64.RED.A0TR RZ, [UR21+0x118], R7 ;  /* 0x00011807ffff99a7 */ /* 0x0007e20008300415 */
[----:B------:R-:W-:Y:S01]  /*5ea0*/  SYNCS.ARRIVE.TRANS64.RED.A1T0 RZ, [UR37], RZ ;  /* 0x000000ffffff79a7 */ /* 0x000fe20008100425 */
[----:B--2---:R-:W-:Y:S01]  /*5eb0*/  UIADD3 UR20, UPT, UPT, UR14, UR24, URZ ;  /* 0x000000180e147290 */ /* 0x004fe2000fffe0ff */
[----:B------:R-:W-:Y:S11]  /*5ec0*/  BRA.U UP1, `(.L_x_109) ;  /* 0xfffffff101047547 */ /* 0x000ff6000b83ffff */
[----:B------:R-:W-:-:S04]  /*5ed0*/  SHF.L.U32 R3, R15, 0x1f, RZ ;  /* 0x0000001f0f037819 */ /* 0x000fc800000006ff */
[----:B------:R-:W2:Y:S02]  /*5ee0*/  SYNCS.PHASECHK.TRANS64.TRYWAIT P0, [UR21+0x120], R3 ;  /* 0x00012003ff0075a7 */ /* 0x000ea40008001115 */
[----:B--2---:R-:W-:Y:S05]  /*5ef0*/  @!P0 BRA `(.L_x_110) ;  /* 0x0000005400508947 */ /* 0x004fea0003800000 */
.L_x_227:
[----:B------:R-:W4:Y:S02]  /*5f00*/  SYNCS.PHASECHK.TRANS64.TRYWAIT P0, [UR21+0x128], R3 ;  /* 0x00012803ff0075a7 */ /* 0x000f240008001115 */
[----:B----4-:R-:W-:Y:S05]  /*5f10*/  @!P0 BRA `(.L_x_111) ;  /* 0x0000005400608947 */ /* 0x010fea0003800000 */
.L_x_229:
[----:B------:R-:W4:Y:S02]  /*5f20*/  SYNCS.PHASECHK.TRANS64.TRYWAIT P0, [UR21+0x130], R3 ;  /* 0x00013003ff0075a7 */ /* 0x000f240008001115 */
[----:B----4-:R-:W-:Y:S05]  /*5f30*/  @!P0 BRA `(.L_x_112) ;  /* 0x0000005400708947 */ /* 0x010fea0003800000 */
.L_x_231:
[----:B--2---:R-:W-:-:S07]  /*5f40*/  MOV R0, UR21 ;  /* 0x0000001500007c02 */ /* 0x004fce0008000f00 */
.L_x_113:
[----:B--2---:R-:W-:-:S04]  /*5f50*/  SHF.L.U32 R3, R15, 0x1f, RZ ;  /* 0x0000001f0f037819 */ /* 0x004fc800000006ff */
[----:B------:R2:W4:Y:S03]  /*5f60*/  SYNCS.PHASECHK.TRANS64.TRYWAIT P0, [R0+URZ+0x138], R3 ;  /* 0x00013803000075a7 */ /* 0x00052600080011ff */
[----:B----4-:R-:W-:Y:S05]  /*5f70*/  @!P0 NANOSLEEP.SYNCS 0x989680 ;  /* 0x009896800000895d */ /* 0x010fea0003900000 */
[----:B------:R-:W4:Y:S02]  /*5f80*/  @!P0 SYNCS.PHASECHK.TRANS64 P0, [R0+URZ+0x138], R3 ;  /* 0x00013803000085a7 */ /* 0x000f2400080010ff */
[----:B-1-34-:R-:W-:Y:S05]  /*5f90*/  @P0 EXIT ;  /* 0x000000000000094d */ /* 0x01afea0003800000 */
[----:B------:R-:W-:Y:S05]  /*5fa0*/  BRA `(.L_x_113) ;  /* 0xfffffffc00e87947 */ /* 0x000fea000383ffff */
.L_x_98:
[----:B------:R-:W-:-:S06]  /*5fb0*/  UISETP.GE.AND UP0, UPT, UR13, 0x4, UPT ;  /* 0x000000040d00788c */ /* 0x000fcc000bf06270 */
[----:B------:R-:W-:-:S13]  /*5fc0*/  PLOP3.LUT P0, PT, PT, PT, UP0, 0x80, 0x8 ;  /* 0x000000000008781c */ /* 0x000fda0003f0f008 */
[----:B------:R-:W-:Y:S05]  /*5fd0*/  @!P0 EXIT ;  /* 0x000000000000894d */ /* 0x000fea0003800000 */
[----:B------:R-:W1:Y:S08]  /*5fe0*/  S2UR UR4, SR_CgaCtaId ;  /* 0x00000000000479c3 */ /* 0x000e700000008800 */
[----:B------:R-:W-:Y:S01]  /*5ff0*/  BAR.SYNC.DEFER_BLOCKING 0x6, 0xa0 ;  /* 0x0182800000007b1d */ /* 0x000fe20000010000 */
[----:B------:R-:W-:Y:S01]  /*6000*/  IMAD.SHL.U32 R3, R95, 0x20, RZ ;  /* 0x000000205f037824 */ /* 0x000fe200078e00ff */
[C---:B------:R-:W-:Y:S01]  /*6010*/  SHF.L.U32 R4, R81.reuse, 0x15, RZ ;  /* 0x0000001551047819 */ /* 0x040fe200000006ff */
[----:B------:R-:W-:Y:S01]  /*6020*/  IMAD.SHL.U32 R5, R81, 0x400, RZ ;  /* 0x0000040051057824 */ /* 0x000fe200078e00ff */
[C---:B------:R-:W-:Y:S01]  /*6030*/  LOP3.LUT R96, R95.reuse, 0x60, RZ, 0xc0, !PT ;  /* 0x000000605f607812 */ /* 0x040fe200078ec0ff */
[----:B------:R-:W-:Y:S01]  /*6040*/  IMAD.SHL.U32 R2, R95, 0x4, RZ ;  /* 0x000000045f027824 */ /* 0x000fe200078e00ff */
[----:B------:R-:W-:-:S02]  /*6050*/  UMOV UR43, 0x400 ;  /* 0x00000400002b7882 */ /* 0x000fc40000000000 */
[----:B------:R-:W2:Y:S01]  /*6060*/  LDC.64 R78, c[0x0][0x8b0] ;  /* 0x00022c00ff4e7b82 */ /* 0x000ea20000000a00 */
[----:B------:R-:W-:Y:S01]  /*6070*/  LOP3.LUT R94, R3, 0xb20, RZ, 0xc0, !PT ;  /* 0x00000b20035e7812 */ /* 0x000fe200078ec0ff */
[----:B------:R-:W-:Y:S01]  /*6080*/  IMAD.U32 R37, R95, 0x10000, RZ ;  /* 0x000100005f257824 */ /* 0x000fe200078e00ff */
[----:B------:R-:W-:Y:S01]  /*6090*/  LOP3.LUT R3, R3, 0xc0, RZ, 0xc0, !PT ;  /* 0x000000c003037812 */ /* 0x000fe200078ec0ff */
[----:B------:R-:W-:Y:S01]  /*60a0*/  HFMA2 R36, -RZ, RZ, 0, 0 ;  /* 0x00000000ff247431 */ /* 0x000fe200000001ff */
[----:B------:R-:W-:Y:S01]  /*60b0*/  LOP3.LUT R94, R94, 0x400, R5, 0xf8, !PT ;  /* 0x000004005e5e7812 */ /* 0x000fe200078ef805 */
[----:B------:R-:W-:Y:S01]  /*60c0*/  IMAD.MOV.U32 R91, RZ, RZ, 0x1 ;  /* 0x00000001ff5b7424 */ /* 0x000fe200078e00ff */
[----:B------:R-:W-:Y:S01]  /*60d0*/  LOP3.LUT R3, R3, 0x18, R2, 0xf8, !PT ;  /* 0x0000001803037812 */ /* 0x000fe200078ef802 */
[----:B------:R-:W3:Y:S01]  /*60e0*/  LDC.64 R76, c[0x0][0x8a8] ;  /* 0x00022a00ff4c7b82 */ /* 0x000ee20000000a00 */
[----:B------:R-:W-:Y:S01]  /*60f0*/  LOP3.LUT R4, R4, 0x200000, RZ, 0xc0, !PT ;  /* 0x0020000004047812 */ /* 0x000fe200078ec0ff */
[----:B------:R-:W-:Y:S01]  /*6100*/  IMAD.MOV.U32 R90, RZ, RZ, RZ ;  /* 0x000000ffff5a7224 */ /* 0x000fe200078e00ff */
[----:B------:R-:W-:Y:S01]  /*6110*/  LOP3.LUT R94, R94, R3, RZ, 0xfc, !PT ;  /* 0x000000035e5e7212 */ /* 0x000fe200078efcff */
[----:B------:R-:W-:Y:S01]  /*6120*/  IMAD.MOV.U32 R87, RZ, RZ, RZ ;  /* 0x000000ffff577224 */ /* 0x000fe200078e00ff */
[----:B------:R-:W-:Y:S01]  /*6130*/  LOP3.LUT R93, R95, 0x2, RZ, 0xc0, !PT ;  /* 0x000000025f5d7812 */ /* 0x000fe200078ec0ff */
[----:B------:R-:W4:Y:S01]  /*6140*/  LDCU UR59, c[0x0][0x370] ;  /* 0x00006e00ff3b77ac */ /* 0x000f220008000800 */
[----:B------:R-:W-:-:S02]  /*6150*/  LOP3.LUT R37, R4, 0x400000, R37, 0xf8, !PT ;  /* 0x0040000004257812 */ /* 0x000fc400078ef825 */
[----:B------:R-:W-:Y:S01]  /*6160*/  LOP3.LUT R95, R95, 0x4, RZ, 0xc0, !PT ;  /* 0x000000045f5f7812 */ /* 0x000fe200078ec0ff */
[----:B-1----:R-:W-:Y:S01]  /*6170*/  ULEA UR43, UR4, UR43, 0x18 ;  /* 0x0000002b042b7291 */ /* 0x002fe2000f8ec0ff */
[----:B------:R-:W-:Y:S01]  /*6180*/  MOV R89, RZ ;  /* 0x000000ff00597202 */ /* 0x000fe20000000f00 */
[----:B------:R-:W1:Y:S02]  /*6190*/  LDCU UR42, c[0x0][0xb0c] ;  /* 0x00016180ff2a77ac */ /* 0x000e640008000800 */
[----:B------:R-:W-:Y:S01]  /*61a0*/  UIADD3 UR4, UPT, UPT, UR43, 0x400, URZ ;  /* 0x000004002b047890 */ /* 0x000fe2000fffe0ff */
[----:B------:R-:W1:Y:S04]  /*61b0*/  LDCU UR39, c[0x0][0xb30] ;  /* 0x00016600ff2777ac */ /* 0x000e680008000800 */
[----:B------:R-:W4:Y:S01]  /*61c0*/  LDS R0, [UR43+0x200] ;  /* 0x0002002bff007984 */ /* 0x000f220008000800 */
[----:B------:R-:W-:Y:S01]  /*61d0*/  MOV R85, UR4 ;  /* 0x0000000400557c02 */ /* 0x000fe20008000f00 */
[----:B------:R-:W1:Y:S04]  /*61e0*/  LDCU.64 UR56, c[0x0][0x888] ;  /* 0x00011100ff3877ac */ /* 0x000e680008000a00 */
[----:B------:R-:W-:Y:S01]  /*61f0*/  IMAD R94, R94, 0x2, R85 ;  /* 0x000000025e5e7824 */ /* 0x000fe200078e0255 */
[----:B------:R-:W1:Y:S03]  /*6200*/  LDCU.64 UR40, c[0x0][0xb28] ;  /* 0x00016500ff2877ac */ /* 0x000e660008000a00 */
[--C-:B------:R-:W-:Y:S01]  /*6210*/  IMAD R93, R93, -0x10, R94.reuse ;  /* 0xfffffff05d5d7824 */ /* 0x100fe200078e025e */
[----:B------:R-:W1:Y:S01]  /*6220*/  LDCU.64 UR62, c[0x0][0x890] ;  /* 0x00011200ff3e77ac */ /* 0x000e620008000a00 */
[----:B------:R-:W-:Y:S01]  /*6230*/  IMAD R92, R95, -0x10, R94 ;  /* 0xfffffff05f5c7824 */ /* 0x000fe200078e025e */
[----:B------:R-:W1:Y:S01]  /*6240*/  LDCU.128 UR52, c[0x0][0xb10] ;  /* 0x00016200ff3477ac */ /* 0x000e620008000c00 */
[----:B------:R-:W1:Y:S01]  /*6250*/  LDCU UR58, c[0x0][0x374] ;  /* 0x00006e80ff3a77ac */ /* 0x000e620008000800 */
[----:B------:R-:W-:Y:S01]  /*6260*/  UMOV UR47, URZ ;  /* 0x000000ff002f7c82 */ /* 0x000fe20008000000 */
[----:B------:R-:W-:Y:S01]  /*6270*/  UMOV UR46, URZ ;  /* 0x000000ff002e7c82 */ /* 0x000fe20008000000 */
[----:B-1234-:R-:W-:-:S07]  /*6280*/  IMAD.IADD R37, R0, 0x1, R37 ;  /* 0x0000000100257824 */ /* 0x01efce00078e0225 */
.L_x_157:
[----:B------:R-:W-:Y:S02]  /*6290*/  LEA R3, R87, UR43, 0x3 ;  /* 0x0000002b57037c11 */ /* 0x000fe4000f8e18ff */
[----:B------:R-:W-:Y:S02]  /*62a0*/  SHF.L.U32 R0, R89, 0x1f, RZ ;  /* 0x0000001f59007819 */ /* 0x000fe400000006ff */
[----:B------:R-:W-:Y:S02]  /*62b0*/  LEA R5, R87, UR43, 0x4 ;  /* 0x0000002b57057c11 */ /* 0x000fe4000f8e20ff */
[----:B-1----:R-:W1:Y:S02]  /*62c0*/  SYNCS.PHASECHK.TRANS64.TRYWAIT P0, [R3+URZ+0x150], R0 ;  /* 0x00015000030075a7 */ /* 0x002e6400080011ff */
[----:B-12---:R-:W-:Y:S05]  /*62d0*/  @!P0 BRA `(.L_x_114) ;  /* 0x0000005000a08947 */ /* 0x006fea0003800000 */
.L_x_232:
        /* <DEDUP_REMOVED lines=11> */
[----:B------:R-:W-:Y:S01]  /*6390*/  PLOP3.LUT P0, PT, PT, PT, UP1, 0x80, 0x8 ;  /* 0x000000000008781c */ /* 0x000fe20003f0f018 */
[----:B------:R-:W-:Y:S11]  /*63a0*/  UP2UR UR61, UPR, URZ, 0x2 ;  /* 0x00000002ff3d7883 */ /* 0x000ff60008000000 */
[----:B------:R-:W-:Y:S01]  /*63b0*/  @!UPT UIADD3 URZ, UPT, UPT, URZ, URZ, URZ ;  /* 0x000000fffffff290 */ /* 0x000fe2000fffe0ff */
[----:B-1----:R-:W-:Y:S02]  /*63c0*/  @P0 SHF.R.U32.HI R0, RZ, 0x10, R5 ;  /* 0x00000010ff000819 */ /* 0x002fe40000011605 */
        /* <DEDUP_REMOVED lines=12> */
[----:B------:R-:W2:Y:S01]  /*6490*/  LDCU UR12, c[0x0][0xb20] ;  /* 0x00016400ff0c77ac */ /* 0x000ea20008000800 */
[----:B------:R-:W-:Y:S02]  /*64a0*/  UIMAD.WIDE.U32 UR4, UR58, UR55, URZ ;  /* 0x000000373a0472a5 */ /* 0x000fe4000f8e00ff */
[----:B------:R-:W-:Y:S02]  /*64b0*/  UIMAD.WIDE.U32 UR6, UR59, UR52, URZ ;  /* 0x000000343b0672a5 */ /* 0x000fe4000f8e00ff */
[----:B------:R-:W-:Y:S02]  /*64c0*/  UISETP.NE.AND UP0, UPT, UR54, 0x1, UPT ;  /* 0x000000013600788c */ /* 0x000fe4000bf05270 */
[----:B------:R-:W-:Y:S02]  /*64d0*/  UIMAD.WIDE.U32 UR8, UR37, UR55, URZ ;  /* 0x00000037250872a5 */ /* 0x000fe4000f8e00ff */
[----:B------:R-:W-:Y:S02]  /*64e0*/  UIMAD.WIDE.U32 UR10, UR38, UR52, URZ ;  /* 0x00000034260a72a5 */ /* 0x000fe4000f8e00ff */
[----:B------:R-:W-:Y:S02]  /*64f0*/  UISETP.NE.AND UP1, UPT, UR42, 0x1, UPT ;  /* 0x000000012a00788c */ /* 0x000fe4000bf25270 */
[----:B------:R-:W-:Y:S01]  /*6500*/  UISETP.NE.AND UP2, UPT, UR45, 0x1, UPT ;  /* 0x000000012d00788c */ /* 0x000fe2000bf45270 */
[----:B------:R-:W-:Y:S02]  /*6510*/  UMOV UR4, UR5 ;  /* 0x0000000500047c82 */ /* 0x000fe40008000000 */
[----:B--2---:R-:W-:Y:S03]  /*6520*/  USHF.R.U32.HI UR5, URZ, UR12, UR4 ;  /* 0x0000000cff057299 */ /* 0x004fe60008011604 */
[----:B------:R-:W-:Y:S02]  /*6530*/  UMOV UR4, UR7 ;  /* 0x0000000700047c82 */ /* 0x000fe40008000000 */
[----:B------:R-:W-:Y:S02]  /*6540*/  USHF.R.U32.HI UR7, URZ, UR53, UR4 ;  /* 0x00000035ff077299 */ /* 0x000fe40008011604 */
[----:B------:R-:W-:Y:S02]  /*6550*/  USEL UR4, UR58, UR5, !UP0 ;  /* 0x000000053a047287 */ /* 0x000fe4000c000000 */
[----:B------:R-:W-:Y:S01]  /*6560*/  USEL UR7, UR59, UR7, !UP1 ;  /* 0x000000073b077287 */ /* 0x000fe2000c800000 */
[----:B------:R-:W-:Y:S01]  /*6570*/  UMOV UR5, UR9 ;  /* 0x0000000900057c82 */ /* 0x000fe20008000000 */
[----:B------:R-:W-:Y:S02]  /*6580*/  UIMAD.WIDE.U32 UR8, UR4, UR40, URZ ;  /* 0x00000028040872a5 */ /* 0x000fe4000f8e00ff */
[----:B------:R-:W-:Y:S03]  /*6590*/  USHF.R.U32.HI UR6, URZ, UR12, UR5 ;  /* 0x0000000cff067299 */ /* 0x000fe60008011605 */
[----:B------:R-:W-:Y:S01]  /*65a0*/  UMOV UR5, UR11 ;  /* 0x0000000b00057c82 */ /* 0x000fe20008000000 */
[----:B------:R-:W-:Y:S02]  /*65b0*/  UIMAD.WIDE.U32 UR10, UR7, UR40, URZ ;  /* 0x00000028070a72a5 */ /* 0x000fe4000f8e00ff */
[----:B------:R-:W-:Y:S02]  /*65c0*/  USHF.R.U32.HI UR12, URZ, UR53, UR5 ;  /* 0x00000035ff0c7299 */ /* 0x000fe40008011605 */
[----:B------:R-:W-:Y:S01]  /*65d0*/  USEL UR6, UR37, UR6, !UP0 ;  /* 0x0000000625067287 */ /* 0x000fe2000c000000 */
[----:B------:R-:W-:Y:S02]  /*65e0*/  UMOV UR5, UR9 ;  /* 0x0000000900057c82 */ /* 0x000fe40008000000 */
[----:B------:R-:W-:Y:S01]  /*65f0*/  UMOV UR10, UR11 ;  /* 0x0000000b000a7c82 */ /* 0x000fe20008000000 */
[----:B------:R-:W-:Y:S02]  /*6600*/  @UP2 USHF.R.U32.HI UR4, URZ, UR41, UR5 ;  /* 0x00000029ff042299 */ /* 0x000fe40008011605 */
[----:B------:R-:W-:Y:S02]  /*6610*/  @UP2 USHF.R.U32.HI UR7, URZ, UR41, UR10 ;  /* 0x00000029ff072299 */ /* 0x000fe4000801160a */
[----:B------:R-:W-:Y:S02]  /*6620*/  UIMAD UR4, UR45, UR4, URZ ;  /* 0x000000042d0472a4 */ /* 0x000fe4000f8e02ff */
        /* <DEDUP_REMOVED lines=8> */
[----:B------:R-:W-:Y:S02]  /*66b0*/  USEL UR11, UR6, UR4, !UP2 ;  /* 0x00000004060b7287 */ /* 0x000fe4000d000000 */
[----:B------:R-:W-:Y:S02]  /*66c0*/  UIADD3 UR8, UPT, UPT, -UR5, URZ, URZ ;  /* 0x000000ff05087290 */ /* 0x000fe4000fffe1ff */
[----:B------:R-:W-:Y:S01]  /*66d0*/  UIADD3 UR10, UPT, UPT, -UR11, URZ, URZ ;  /* 0x000000ff0b0a7290 */ /* 0x000fe2000fffe1ff */
[----:B------:R-:W-:Y:S01]  /*66e0*/  @!UP0 UMOV UR4, UR9 ;  /* 0x0000000900048c82 */ /* 0x000fe20008000000 */
[----:B------:R-:W-:Y:S02]  /*66f0*/  UIADD3 UR9, UPT, UPT, -UR6, URZ, URZ ;  /* 0x000000ff06097290 */ /* 0x000fe4000fffe1ff */
[----:B------:R-:W-:Y:S02]  /*6700*/  @!UP0 USHF.R.U32.HI UR4, URZ, UR41, UR4 ;  /* 0x00000029ff048299 */ /* 0x000fe40008011604 */
[----:B------:R-:W-:Y:S02]  /*6710*/  UIMAD UR10, UR45, UR10, UR6 ;  /* 0x0000000a2d0a72a4 */ /* 0x000fe4000f8e0206 */
[----:B------:R-:W-:Y:S04]  /*6720*/  @!UP0 USEL UR4, UR5, UR4, !UP2 ;  /* 0x0000000405048287 */ /* 0x000fe8000d000000 */
[----:B------:R-:W-:Y:S02]  /*6730*/  @!UP0 UIMAD UR10, UR7, UR10, UR4 ;  /* 0x0000000a070a82a4 */ /* 0x000fe4000f8e0204 */
[----:B------:R-:W-:Y:S02]  /*6740*/  @!UP0 UIADD3 UR11, UPT, UPT, UR11, -UR4, URZ ;  /* 0x800000040b0b8290 */ /* 0x000fe4000fffe0ff */
[----:B------:R-:W-:Y:S02]  /*6750*/  UIMAD UR7, UR42, UR8, UR38 ;  /* 0x000000082a0772a4 */ /* 0x000fe4000f8e0226 */
[----:B------:R-:W-:Y:S02]  /*6760*/  @!UP0 UIMAD UR6, UR11, UR45, UR5 ;  /* 0x0000002d0b0682a4 */ /* 0x000fe4000f8e0205 */
[----:B------:R-:W-:Y:S01]  /*6770*/  UIMAD UR4, UR54, UR9, UR37 ;  /* 0x00000009360472a4 */ /* 0x000fe2000f8e0225 */
[----:B------:R-:W-:Y:S02]  /*6780*/  @!UP0 UMOV UR5, UR10 ;  /* 0x0000000a00058c82 */ /* 0x000fe40008000000 */
[----:B------:R-:W-:Y:S02]  /*6790*/  UIMAD UR38, UR5, UR42, UR7 ;  /* 0x0000002a052672a4 */ /* 0x000fe4000f8e0207 */
[----:B------:R-:W-:Y:S11]  /*67a0*/  UIMAD UR37, UR6, UR54, UR4 ;  /* 0x00000036062572a4 */ /* 0x000ff6000f8e0204 */
[----:B------:R-:W-:Y:S01]  /*67b0*/  @!UPT UIADD3 URZ, UPT, UPT, URZ, URZ, URZ ;  /* 0x000000fffffff290 */ /* 0x000fe2000fffe0ff */
.L_x_115:
[----:B------:R-:W-:Y:S01]  /*67c0*/  UISETP.NE.AND UP0, UPT, UR39, 0x1, UPT ;  /* 0x000000012700788c */ /* 0x000fe2000bf05270 */
[----:B------:R-:W-:Y:S01]  /*67d0*/  LOP3.LUT P0, RZ, R85, 0x1b0, RZ, 0xc0, !PT ;  /* 0x000001b055ff7812 */ /* 0x000fe2000780c0ff */
[----:B------:R-:W-:Y:S01]  /*67e0*/  USHF.L.U32 UR50, UR20, 0x6, URZ ;  /* 0x0000000614327899 */ /* 0x000fe200080006ff */
[----:B------:R-:W-:Y:S01]  /*67f0*/  BSSY.RECONVERGENT B6, `(.L_x_116) ;  /* 0x0000034000067945 */ /* 0x000fe20003800200 */
[----:B------:R-:W-:Y:S01]  /*6800*/  USHF.L.U32 UR49, UR32, 0x8, URZ ;  /* 0x0000000820317899 */ /* 0x000fe200080006ff */
[----:B------:R-:W-:Y:S06]  /*6810*/  IADD3 R87, PT, PT, R87, 0x1, RZ ;  /* 0x0000000157577810 */ /* 0x000fec0007ffe0ff */
[----:B------:R-:W2:Y:S01]  /*6820*/  @!UP0 LDCU.128 UR12, c[0x0][0xb10] ;  /* 0x00016200ff0c87ac */ /* 0x000ea20008000c00 */
[----:B------:R-:W3:Y:S01]  /*6830*/  @!UP0 LDCU UR5, c[0x0][0xb0c] ;  /* 0x00016180ff0587ac */ /* 0x000ee20008000800 */
[----:B------:R-:W4:Y:S01]  /*6840*/  @!UP0 LDCU UR10, c[0x0][0xb20] ;  /* 0x00016400ff0a87ac */ /* 0x000f220008000800 */
[----:B--2---:R-:W-:Y:S02]  /*6850*/  UIMAD.WIDE.U32 UR8, UR38, UR12, URZ ;  /* 0x0000000c260872a5 */ /* 0x004fe4000f8e00ff */
[----:B------:R-:W-:Y:S02]  /*6860*/  UIMAD.WIDE.U32 UR6, UR37, UR15, URZ ;  /* 0x0000000f250672a5 */ /* 0x000fe4000f8e00ff */
[----:B------:R-:W-:Y:S03]  /*6870*/  @!UP0 UISETP.NE.AND UP1, UPT, UR14, 0x1, UPT ;  /* 0x000000010e00888c */ /* 0x000fe6000bf25270 */
[----:B------:R-:W-:Y:S01]  /*6880*/  @!UP0 UMOV UR4, UR9 ;  /* 0x0000000900048c82 */ /* 0x000fe20008000000 */
[----:B---3--:R-:W-:Y:S02]  /*6890*/  @!UP0 UISETP.NE.AND UP2, UPT, UR5, 0x1, UPT ;  /* 0x000000010500888c */ /* 0x008fe4000bf45270 */
[----:B------:R-:W-:Y:S01]  /*68a0*/  @!UP0 USHF.R.U32.HI UR4, URZ, UR13, UR4 ;  /* 0x0000000dff048299 */ /* 0x000fe20008011604 */
[----:B------:R-:W-:Y:S02]  /*68b0*/  @!UP0 UMOV UR6, UR7 ;  /* 0x0000000700068c82 */ /* 0x000fe40008000000 */
[----:B----4-:R-:W-:Y:S02]  /*68c0*/  @!UP0 USHF.R.U32.HI UR6, URZ, UR10, UR6 ;  /* 0x0000000aff068299 */ /* 0x010fe40008011606 */
[----:B------:R-:W-:Y:S02]  /*68d0*/  @!UP0 USEL UR7, UR38, UR4, !UP2 ;  /* 0x0000000426078287 */ /* 0x000fe4000d000000 */
[----:B------:R-:W-:Y:S04]  /*68e0*/  @!UP0 USEL UR6, UR37, UR6, !UP1 ;  /* 0x0000000625068287 */ /* 0x000fe8000c800000 */
[----:B------:R-:W-:Y:S02]  /*68f0*/  @!UP0 UIADD3 UR4, UPT, UPT, -UR7, UR6, URZ ;  /* 0x0000000607048290 */ /* 0x000fe4000fffe1ff */
[----:B------:R-:W-:Y:S02]  /*6900*/  @!UP0 UIADD3 UR6, UPT, UPT, UR7, -UR6, URZ ;  /* 0x8000000607068290 */ /* 0x000fe4000fffe0ff */
[----:B------:R-:W-:Y:S02]  /*6910*/  @!UP0 UIMAD UR38, UR4, UR5, UR38 ;  /* 0x00000005042682a4 */ /* 0x000fe4000f8e0226 */
[----:B------:R-:W-:Y:S01]  /*6920*/  @!UP0 UIMAD UR37, UR6, UR14, UR37 ;  /* 0x0000000e062582a4 */ /* 0x000fe2000f8e0225 */
[----:B------:R-:W-:Y:S11]  /*6930*/  @!P0 BRA `(.L_x_117) ;  /* 0x00000000007c8947 */ /* 0x000ff60003800000 */
[----:B------:R-:W2:Y:S01]  /*6940*/  LDCU.64 UR8, c[0x4][0x80] ;  /* 0x01001000ff0877ac */ /* 0x000ea20008000a00 */
[----:B------:R-:W-:Y:S01]  /*6950*/  MOV R2, 0x0 ;  /* 0x0000000000027802 */ /* 0x000fe20000000f00 */
[----:B------:R-:W-:Y:S02]  /*6960*/  HFMA2 R12, -RZ, RZ, 0, 5.9604644775390625e-08 ;  /* 0x00000001ff0c7431 */ /* 0x000fe400000001ff */
[----:B------:R-:W-:Y:S01]  /*6970*/  IMAD.MOV.U32 R8, RZ, RZ, 0x70 ;  /* 0x00000070ff087424 */ /* 0x000fe200078e00ff */
[----:B------:R3:W4:Y:S01]  /*6980*/  LDC.64 R14, c[0x4][R2] ;  /* 0x01000000020e7b82 */ /* 0x0007220000000a00 */
[----:B------:R-:W1:Y:S01]  /*6990*/  LDCU.64 UR6, c[0x4][0x88] ;  /* 0x01001100ff0677ac */ /* 0x000e620008000a00 */
[----:B------:R-:W-:Y:S01]  /*69a0*/  IMAD.MOV.U32 R13, RZ, RZ, RZ ;  /* 0x000000ffff0d7224 */ /* 0x000fe200078e00ff */
[----:B------:R-:W1:Y:S01]  /*69b0*/  LDCU.64 UR4, c[0x4][0x8] ;  /* 0x01000100ff0477ac */ /* 0x000e620008000a00 */
[----:B--2---:R-:W-:Y:S01]  /*69c0*/  MOV R5, UR9 ;  /* 0x0000000900057c02 */ /* 0x004fe20008000f00 */
[----:B------:R-:W-:Y:S01]  /*69d0*/  IMAD.U32 R4, RZ, RZ, UR8 ;  /* 0x00000008ff047e24 */ /* 0x000fe2000f8e00ff */
[----:B-1----:R-:W-:Y:S01]  /*69e0*/  MOV R7, UR7 ;  /* 0x0000000700077c02 */ /* 0x002fe20008000f00 */
[----:B------:R-:W-:Y:S01]  /*69f0*/  IMAD.U32 R6, RZ, RZ, UR6 ;  /* 0x00000006ff067e24 */ /* 0x000fe2000f8e00ff */
[----:B------:R-:W-:Y:S01]  /*6a00*/  MOV R11, UR5 ;  /* 0x00000005000b7c02 */ /* 0x000fe20008000f00 */
[----:B------:R-:W-:Y:S02]  /*6a10*/  IMAD.U32 R10, RZ, RZ, UR4 ;  /* 0x00000004ff0a7e24 */ /* 0x000fe4000f8e00ff */
[----:B------:R-:W-:Y:S07]  /*6a20*/  LEPC R20, `(.L_x_118) ;  /* 0x000000001014794e */ /* 0x000fee0000000000 */
[----:B---345:R-:W-:Y:S05]  /*6a30*/  CALL.ABS.NOINC R14 ;  /* 0x000000000e007343 */ /* 0x038fea0003c00000 */
.L_x_118:
[----:B------:R-:W1:Y:S01]  /*6a40*/  LDCU.64 UR8, c[0x4][0x80] ;  /* 0x01001000ff0877ac */ /* 0x000e620008000a00 */
[----:B------:R-:W2:Y:S01]  /*6a50*/  LDC.64 R2, c[0x4][R2] ;  /* 0x0100000002027b82 */ /* 0x000ea20000000a00 */
[----:B------:R-:W-:Y:S02]  /*6a60*/  HFMA2 R12, -RZ, RZ, 0, 5.9604644775390625e-08 ;  /* 0x00000001ff0c7431 */ /* 0x000fe400000001ff */
[----:B------:R-:W-:Y:S02]  /*6a70*/  IMAD.MOV.U32 R8, RZ, RZ, 0x70 ;  /* 0x00000070ff087424 */ /* 0x000fe400078e00ff */
[----:B------:R-:W-:Y:S01]  /*6a80*/  IMAD.MOV.U32 R13, RZ, RZ, RZ ;  /* 0x000000ffff0d7224 */ /* 0x000fe200078e00ff */
[----:B------:R-:W3:Y:S01]  /*6a90*/  LDCU.64 UR6, c[0x4][0x88] ;  /* 0x01001100ff0677ac */ /* 0x000ee20008000a00 */
[----:B------:R-:W4:Y:S01]  /*6aa0*/  LDCU.64 UR4, c[0x4][0x8] ;  /* 0x01000100ff0477ac */ /* 0x000f220008000a00 */
[----:B-1----:R-:W-:Y:S02]  /*6ab0*/  MOV R4, UR8 ;  /* 0x0000000800047c02 */ /* 0x002fe40008000f00 */
[----:B------:R-:W-:Y:S02]  /*6ac0*/  MOV R5, UR9 ;  /* 0x0000000900057c02 */ /* 0x000fe40008000f00 */
[----:B---3--:R-:W-:Y:S01]  /*6ad0*/  MOV R7, UR7 ;  /* 0x0000000700077c02 */ /* 0x008fe20008000f00 */
[----:B------:R-:W-:Y:S01]  /*6ae0*/  IMAD.U32 R6, RZ, RZ, UR6 ;  /* 0x00000006ff067e24 */ /* 0x000fe2000f8e00ff */
[----:B----4-:R-:W-:Y:S01]  /*6af0*/  MOV R11, UR5 ;  /* 0x00000005000b7c02 */ /* 0x010fe20008000f00 */
[----:B------:R-:W-:Y:S02]  /*6b00*/  IMAD.U32 R10, RZ, RZ, UR4 ;  /* 0x00000004ff0a7e24 */ /* 0x000fe4000f8e00ff */
[----:B------:R-:W-:Y:S07]  /*6b10*/  LEPC R20, `(.L_x_117) ;  /* 0x000000001014794e */ /* 0x000fee0000000000 */
[----:B--2---:R-:W-:Y:S05]  /*6b20*/  CALL.ABS.NOINC R2 ;  /* 0x0000000002007343 */ /* 0x004fea0003c00000 */
.L_x_117:
[----:B------:R-:W-:Y:S05]  /*6b30*/  BSYNC.RECONVERGENT B6 ;  /* 0x0000000000067941 */ /* 0x000fea0003800200 */
.L_x_116:
[----:B------:R-:W-:Y:S01]  /*6b40*/  R2UR UR4, R84 ;  /* 0x00000000540472ca */ /* 0x000fe200000e0000 */
[----:B------:R-:W-:Y:S01]  /*6b50*/  UISETP.NE.U32.AND UP0, UPT, UR62, URZ, UPT ;  /* 0x000000ff3e00728c */ /* 0x000fe2000bf05070 */
[----:B------:R-:W-:Y:S02]  /*6b60*/  ISETP.NE.U32.AND P4, PT, R78, RZ, PT ;  /* 0x000000ff4e00720c */ /* 0x000fe40003f85070 */
[----:B------:R-:W-:Y:S01]  /*6b70*/  ISETP.NE.U32.AND P2, PT, RZ, UR56, PT ;  /* 0x00000038ff007c0c */ /* 0x000fe2000bf45070 */
[----:B------:R-:W-:Y:S01]  /*6b80*/  UISETP.NE.AND.EX UP1, UPT, UR63, URZ, UPT, UP0 ;  /* 0x000000ff3f00728c */ /* 0x000fe2000bf25300 */
[----:B------:R-:W-:Y:S01]  /*6b90*/  ISETP.NE.AND.EX P4, PT, R79, RZ, PT, P4 ;  /* 0x000000ff4f00720c */ /* 0x000fe20003f85340 */
[----:B------:R-:W-:Y:S01]  /*6ba0*/  UPLOP3.LUT UP0, UPT, UPT, UPT, UPT, 0x40, 0x4 ;  /* 0x000000000004789c */ /* 0x000fe20003f0e870 */
[----:B------:R-:W-:Y:S05]  /*6bb0*/  ISETP.NE.AND.EX P2, PT, RZ, UR57, PT, P2 ;  /* 0x00000039ff007c0c */ /* 0x000fea000bf45320 */
[----:B------:R-:W-:Y:S06]  /*6bc0*/  UISETP.NE.AND UP2, UPT, UR4, URZ, UPT ;  /* 0x000000ff0400728c */ /* 0x000fec000bf45270 */
[----:B------:R-:W-:Y:S05]  /*6bd0*/  PLOP3.LUT P1, PT, PT, PT, UP2, 0x80, 0x8 ;  /* 0x000000000008781c */ /* 0x000fea0003f2f028 */
[----:B------:R-:W-:Y:S06]  /*6be0*/  @UP2 UPLOP3.LUT UP0, UPT, UPT, UPT, UP1, 0x80, 0x8 ;  /* 0x000000000008289c */ /* 0x000fec0003f0f010 */
[----:B------:R-:W-:Y:S01]  /*6bf0*/  PLOP3.LUT P0, PT, PT, PT, UP0, 0x80, 0x8 ;  /* 0x000000000008781c */ /* 0x000fe20003f0f008 */
[----:B------:R-:W-:Y:S01]  /*6c00*/  @!UPT UIADD3 URZ, UPT, UPT, URZ, URZ, URZ ;  /* 0x000000fffffff290 */ /* 0x000fe2000fffe0ff */
[----:B------:R-:W-:Y:S11]  /*6c10*/  BRA.U !UP1, `(.L_x_119) ;  /* 0x00000001093c7547 */ /* 0x000ff6000b800000 */
[----:B------:R-:W-:Y:S01]  /*6c20*/  UISETP.NE.U32.AND UP0, UPT, UR56, URZ, UPT ;  /* 0x000000ff3800728c */ /* 0x000fe2000bf05070 */
[----:B-1----:R-:W-:Y:S01]  /*6c30*/  HFMA2 R0, -RZ, RZ, 0, 5.9604644775390625e-08 ;  /* 0x00000001ff007431 */ /* 0x002fe200000001ff */
[----:B------:R-:W1:Y:S01]  /*6c40*/  LDCU.64 UR8, c[0x0][0x358] ;  /* 0x00006b00ff0877ac */ /* 0x000e620008000a00 */
[----:B------:R-:W-:Y:S01]  /*6c50*/  IMAD.MOV.U32 R80, RZ, RZ, 0x1 ;  /* 0x00000001ff507424 */ /* 0x000fe200078e00ff */
[----:B------:R-:W-:Y:S06]  /*6c60*/  UISETP.NE.AND.EX UP0, UPT, UR57, URZ, UPT, UP0 ;  /* 0x000000ff3900728c */ /* 0x000fec000bf05300 */
[----:B------:R-:W-:Y:S05]  /*6c70*/  PLOP3.LUT P3, PT, PT, PT, UP0, 0x80, 0x8 ;  /* 0x000000000008781c */ /* 0x000fea0003f6f008 */
[----:B------:R-:W2:Y:S01]  /*6c80*/  @UP0 LDCU.64 UR4, c[0x0][0x888] ;  /* 0x00011100ff0407ac */ /* 0x000ea20008000a00 */
[----:B------:R-:W-:Y:S07]  /*6c90*/  @UP0 UIMAD UR6, UR36, UR62, URZ ;  /* 0x0000003e240602a4 */ /* 0x000fee000f8e02ff */
[----:B------:R-:W-:Y:S01]  /*6ca0*/  @!P3 PRMT R80, R0, 0x7610, R80 ;  /* 0x000076100050b816 */ /* 0x000fe20000000050 */
[----:B--2---:R-:W-:Y:S06]  /*6cb0*/  @UP0 UIMAD.WIDE UR4, UR6, 0x4, UR4 ;  /* 0x00000004060408a5 */ /* 0x004fec000f8e0204 */
[----:B------:R-:W-:Y:S01]  /*6cc0*/  IMAD.U32 R2, RZ, RZ, UR4 ;  /* 0x00000004ff027e24 */ /* 0x000fe2000f8e00ff */
[----:B------:R-:W-:Y:S04]  /*6cd0*/  MOV R3, UR5 ;  /* 0x0000000500037c02 */ /* 0x000fe80008000f00 */
[----:B------:R-:W2:Y:S01]  /*6ce0*/  @!UP0 LDCU UR4, c[0x0][0x880] ;  /* 0x00011000ff0487ac */ /* 0x000ea20008000800 */
[----:B-1---5:R3:W5:Y:S02]  /*6cf0*/  @P3 LDG.E R41, desc[UR8][R2.64] ;  /* 0x0000000802293981 */ /* 0x022764000c1e1900 */
[----:B--23--:R-:W-:Y:S02]  /*6d00*/  @!P3 IMAD.U32 R41, RZ, RZ, UR4 ;  /* 0x00000004ff29be24 */ /* 0x00cfe4000f8e00ff */
.L_x_119:
[----:B------:R-:W-:Y:S05]  /*6d10*/  @!P4 BRA `(.L_x_120) ;  /* 0x000000000024c947 */ /* 0x000fea0003800000 */
[----:B------:R-:W-:Y:S01]  /*6d20*/  ISETP.NE.U32.AND P3, PT, R76, RZ, PT ;  /* 0x000000ff4c00720c */ /* 0x000fe20003f65070 */
[----:B------:R-:W2:Y:S03]  /*6d30*/  LDCU.64 UR4, c[0x0][0x358] ;  /* 0x00006b00ff0477ac */ /* 0x000ea60008000a00 */
[----:B------:R-:W-:Y:S11]  /*6d40*/  ISETP.NE.AND.EX P3, PT, R77, RZ, PT, P3 ;  /* 0x000000ff4d00720c */ /* 0x000ff60003f65330 */
[----:B------:R-:W-:Y:S02]  /*6d50*/  @!UPT UIADD3 URZ, UPT, UPT, URZ, URZ, URZ ;  /* 0x000000fffffff290 */ /* 0x000fe4000fffe0ff */
[----:B------:R-:W3:Y:S01]  /*6d60*/  @P3 LDC.64 R2, c[0x0][0x8a8] ;  /* 0x00022a00ff023b82 */ /* 0x000ee20000000a00 */
[----:B-1----:R-:W-:Y:S04]  /*6d70*/  @P3 IMAD R0, R78, UR36, RZ ;  /* 0x000000244e003c24 */ /* 0x002fe8000f8e02ff */
[----:B---3--:R-:W-:Y:S05]  /*6d80*/  @P3 IMAD.WIDE R2, R0, 0x4, R2 ;  /* 0x0000000400023825 */ /* 0x008fea00078e0202 */
[----:B--2--5:R2:W5:Y:S02]  /*6d90*/  @P3 LDG.E R38, desc[UR4][R2.64] ;  /* 0x0000000402263981 */ /* 0x024564000c1e1900 */
[----:B--2---:R-:W3:Y:S02]  /*6da0*/  @!P3 LDC R38, c[0x0][0x8a0] ;  /* 0x00022800ff26bb82 */ /* 0x004ee40000000800 */
.L_x_120:
[----:B-----5:R-:W-:Y:S01]  /*6db0*/  FSETP.NEU.AND P3, PT, R41, RZ, PT ;  /* 0x000000ff2900720b */ /* 0x020fe20003f6d000 */
[----:B------:R-:W-:Y:S01]  /*6dc0*/  BSSY B1, `(.L_x_121) ;  /* 0x0000039000017945 */ /* 0x000fe20003800000 */
[----:B------:R-:W-:Y:S01]  /*6dd0*/  SEL R5, RZ, 0xffffffff, P2 ;  /* 0xffffffffff057807 */ /* 0x000fe20001000000 */
[----:B------:R-:W-:Y:S01]  /*6de0*/  IMAD.MOV.U32 R46, RZ, RZ, 0x1 ;  /* 0x00000001ff2e7424 */ /* 0x000fe200078e00ff */
[----:B------:R-:W-:Y:S01]  /*6df0*/  @P1 LOP3.LUT P2, RZ, R80, 0xff, RZ, 0xc0, !PT ;  /* 0x000000ff50ff1812 */ /* 0x000fe2000784c0ff */
[C---:B------:R-:W-:Y:S01]  /*6e00*/  IMAD R39, R36.reuse, 0x80, R37 ;  /* 0x0000008024277824 */ /* 0x040fe200078e0225 */
[----:B-1----:R-:W-:Y:S01]  /*6e10*/  @P1 SEL R0, RZ, 0xffffffff, P3 ;  /* 0xffffffffff001807 */ /* 0x002fe20001800000 */
[----:B------:R-:W-:Y:S01]  /*6e20*/  IMAD R88, R95, -0x10, R93 ;  /* 0xfffffff05f587824 */ /* 0x000fe200078e025d */
[----:B------:R-:W-:Y:S01]  /*6e30*/  LOP3.LUT R91, R91, 0x1, RZ, 0x3c, !PT ;  /* 0x000000015b5b7812 */ /* 0x000fe200078e3cff */
[----:B------:R-:W-:Y:S01]  /*6e40*/  IMAD.MOV.U32 R47, RZ, RZ, RZ ;  /* 0x000000ffff2f7224 */ /* 0x000fe200078e00ff */
[----:B------:R-:W-:Y:S02]  /*6e50*/  @P0 SEL R0, R5, R0, !P2 ;  /* 0x0000000005000207 */ /* 0x000fe40005000000 */
[----:B------:R-:W-:Y:S02]  /*6e60*/  CS2R R74, SRZ ;  /* 0x00000000004a7805 */ /* 0x000fe4000001ff00 */
[----:B------:R-:W-:Y:S02]  /*6e70*/  LEA R98, R36, UR43, 0x3 ;  /* 0x0000002b24627c11 */ /* 0x000fe4000f8e18ff */
[----:B------:R-:W-:Y:S02]  /*6e80*/  CS2R R72, SRZ ;  /* 0x0000000000487805 */ /* 0x000fe4000001ff00 */
[----:B------:R-:W-:Y:S02]  /*6e90*/  @P1 LOP3.LUT R0, R0, 0x1, RZ, 0xc0, !PT ;  /* 0x0000000100001812 */ /* 0x000fe400078ec0ff */
[----:B------:R-:W-:Y:S02]  /*6ea0*/  CS2R R66, SRZ ;  /* 0x0000000000427805 */ /* 0x000fe4000001ff00 */
[----:B------:R-:W-:Y:S02]  /*6eb0*/  SHF.L.U32 R3, R90, 0x1f, RZ ;  /* 0x0000001f5a037819 */ /* 0x000fe400000006ff */
[----:B------:R-:W-:Y:S02]  /*6ec0*/  CS2R R64, SRZ ;  /* 0x0000000000407805 */ /* 0x000fe4000001ff00 */
[----:B------:R-:W-:Y:S02]  /*6ed0*/  ISETP.NE.U32.OR P5, PT, R0, 0x1, !P1 ;  /* 0x000000010000780c */ /* 0x000fe40004fa5470 */
[----:B------:R-:W-:Y:S02]  /*6ee0*/  CS2R R58, SRZ ;  /* 0x00000000003a7805 */ /* 0x000fe4000001ff00 */
[----:B------:R-:W-:Y:S02]  /*6ef0*/  PLOP3.LUT P2, PT, PT, PT, UP1, 0x80, 0x8 ;  /* 0x000000000008781c */ /* 0x000fe40003f4f018 */
[----:B------:R-:W-:Y:S02]  /*6f00*/  CS2R R56, SRZ ;  /* 0x0000000000387805 */ /* 0x000fe4000001ff00 */
[----:B------:R-:W-:Y:S02]  /*6f10*/  LOP3.LUT P4, R86, R80, 0xff, RZ, 0xc0, !PT ;  /* 0x000000ff50567812 */ /* 0x000fe4000788c0ff */
[----:B------:R-:W-:Y:S02]  /*6f20*/  CS2R R50, SRZ ;  /* 0x0000000000327805 */ /* 0x000fe4000001ff00 */
[----:B------:R-:W-:Y:S02]  /*6f30*/  SEL R0, RZ, 0xffffffff, P3 ;  /* 0xffffffffff007807 */ /* 0x000fe40001800000 */
[----:B------:R-:W-:Y:S02]  /*6f40*/  CS2R R48, SRZ ;  /* 0x0000000000307805 */ /* 0x000fe4000001ff00 */
[----:B------:R-:W-:Y:S02]  /*6f50*/  P2R R97, PR, RZ, 0x20 ;  /* 0x00000020ff617803 */ /* 0x000fe40000000000 */
[----:B------:R-:W-:Y:S02]  /*6f60*/  @P5 SHF.L.U32 R2, R91, 0x1f, RZ ;  /* 0x0000001f5b025819 */ /* 0x000fe400000006ff */
[----:B------:R-:W-:Y:S02]  /*6f70*/  @P2 SEL R0, R5, R0, !P4 ;  /* 0x0000000005002207 */ /* 0x000fe40006000000 */
[----:B------:R-:W1:Y:S02]  /*6f80*/  @P5 SYNCS.PHASECHK.TRANS64.TRYWAIT P1, [UR43+0x100], R2 ;  /* 0x00010002ff0055a7 */ /* 0x000e64000802112b */
[----:B------:R-:W-:Y:S04]  /*6f90*/  LOP3.LUT R0, R0, 0x1, RZ, 0xc0, !PT ;  /* 0x0000000100007812 */ /* 0x000fe800078ec0ff */
[----:B------:R-:W-:Y:S04]  /*6fa0*/  ISETP.NE.U32.AND P2, PT, R0, 0x1, PT ;  /* 0x000000010000780c */ /* 0x000fe80003f45070 */
[----:B------:R-:W-:Y:S01]  /*6fb0*/  P2R R60, PR, RZ, 0x4 ;  /* 0x00000004ff3c7803 */ /* 0x000fe20000000000 */
[----:B------:R2:W4:Y:S01]  /*6fc0*/  SYNCS.PHASECHK.TRANS64.TRYWAIT P0, [R98+URZ+0x170], R3 ;  /* 0x00017003620075a7 */ /* 0x00052200080011ff */
[----:B-1----:R-:W-:Y:S01]  /*6fd0*/  @P5 SEL R46, RZ, 0x1, !P1 ;  /* 0x00000001ff2e5807 */ /* 0x002fe20004800000 */
[----:B--2---:R-:W-:Y:S06]  /*6fe0*/  @!P5 BRA `(.L_x_122) ;  /* 0x000000000058d947 */ /* 0x004fec0003800000 */
[----:B------:R-:W-:Y:S01]  /*6ff0*/  IMAD.MOV.U32 R75, RZ, RZ, RZ ;  /* 0x000000ffff4b7224 */ /* 0x000fe200078e00ff */
[----:B------:R-:W-:Y:S01]  /*7000*/  ISETP.NE.AND P1, PT, R46, RZ, PT ;  /* 0x000000ff2e00720c */ /* 0x000fe20003f25270 */
[----:B------:R-:W-:Y:S01]  /*7010*/  BSSY B0, `(.L_x_123) ;  /* 0x000000c000007945 */ /* 0x000fe20003800000 */
[----:B------:R-:W-:Y:S02]  /*7020*/  CS2R R50, SRZ ;  /* 0x0000000000327805 */ /* 0x000fe4000001ff00 */
[----:B------:R-:W-:Y:S02]  /*7030*/  CS2R R48, SRZ ;  /* 0x0000000000307805 */ /* 0x000fe4000001ff00 */
[----:B------:R-:W-:Y:S02]  /*7040*/  CS2R R58, SRZ ;  /* 0x00000000003a7805 */ /* 0x000fe4000001ff00 */
[----:B------:R-:W-:Y:S02]  /*7050*/  CS2R R56, SRZ ;  /* 0x0000000000387805 */ /* 0x000fe4000001ff00 */
[----:B------:R-:W-:Y:S02]  /*7060*/  CS2R R66, SRZ ;  /* 0x0000000000427805 */ /* 0x000fe4000001ff00 */
[----:B------:R-:W-:Y:S02]  /*7070*/  CS2R R64, SRZ ;  /* 0x0000000000407805 */ /* 0x000fe4000001ff00 */
[----:B------:R-:W-:Y:S01]  /*7080*/  CS2R R72, SRZ ;  /* 0x0000000000487805 */ /* 0x000fe2000001ff00 */
[----:B------:R-:W-:Y:S06]  /*7090*/  @P1 BRA `(.L_x_124) ;  /* 0x00000000000c1947 */ /* 0x000fec0003800000 */
[----:B------:R-:W-:Y:S04]  /*70a0*/  SHF.L.U32 R5, R91, 0x1f, RZ ;  /* 0x0000001f5b057819 */ /* 0x000fe800000006ff */
[----:B------:R-:W1:Y:S02]  /*70b0*/  SYNCS.PHASECHK.TRANS64.TRYWAIT P1, [UR43+0x100], R5 ;  /* 0x00010005ff0075a7 */ /* 0x000e64000802112b */
[----:B-1----:R-:W-:Y:S05]  /*70c0*/  @!P1 BRA `(.L_x_125) ;  /* 0x0000004400389947 */ /* 0x002fea0003800000 */
.L_x_124:
[----:B------:R-:W-:Y:S05]  /*70d0*/  BSYNC B0 ;  /* 0x0000000000007941 */ /* 0x000fea0003800000 */
.L_x_123:
[----:B------:R-:W-:Y:S01]  /*70e0*/  ISETP.NE.AND P1, PT, R60, RZ, PT ;  /* 0x000000ff3c00720c */ /* 0x000fe20003f25270 */
[----:B------:R-:W-:Y:S11]  /*70f0*/  HFMA2 R47, -RZ, RZ, 0, 5.9604644775390625e-08 ;  /* 0x00000001ff2f7431 */ /* 0x000ff600000001ff */
[----:B------:R-:W-:Y:S01]  /*7100*/  @!UPT UIADD3 URZ, UPT, UPT, URZ, URZ, URZ ;  /* 0x000000fffffff290 */ /* 0x000fe2000fffe0ff */
[----:B------:R2:W1:Y:S04]  /*7110*/  @P1 LDS.128 R48, [R94] ;  /* 0x000000005e301984 */ /* 0x0004680000000c00 */
[----:B------:R2:W1:Y:S04]  /*7120*/  @P1 LDS.128 R56, [R93+0x10] ;  /* 0x000010005d381984 */ /* 0x0004680000000c00 */
[----:B------:R2:W1:Y:S04]  /*7130*/  @P1 LDS.128 R64, [R92+0x20] ;  /* 0x000020005c401984 */ /* 0x0004680000000c00 */
[----:B------:R2:W1:Y:S02]  /*7140*/  @P1 LDS.128 R72, [R88+0x30] ;  /* 0x0000300058481984 */ /* 0x0004640000000c00 */
.L_x_122:
[----:B------:R-:W-:Y:S05]  /*7150*/  BSYNC B1 ;  /* 0x0000000000017941 */ /* 0x000fea0003800000 */
.L_x_121:
[----:B-1----:R-:W-:Y:S04]  /*7160*/  SHF.R.U32.HI R0, RZ, 0x15, R39 ;  /* 0x00000015ff007819 */ /* 0x002fe80000011627 */
[----:B------:R-:W-:Y:S01]  /*7170*/  LOP3.LUT P1, RZ, R0, 0x3, R81, 0x48, !PT ;  /* 0x0000000300ff7812 */ /* 0x000fe20007824851 */
[----:B------:R-:W-:Y:S01]  /*7180*/  @!UPT UIADD3 URZ, UPT, UPT, URZ, URZ, URZ ;  /* 0x000000fffffff290 */ /* 0x000fe2000fffe0ff */
[----:B----4-:R-:W-:Y:S11]  /*7190*/  @P0 BRA `(.L_x_126) ;  /* 0x0000000000080947 */ /* 0x010ff60003800000 */
[----:B------:R-:W1:Y:S02]  /*71a0*/  SYNCS.PHASECHK.TRANS64.TRYWAIT P0, [R98+URZ+0x170], R3 ;  /* 0x00017003620075a7 */ /* 0x000e6400080011ff */
[----:B-1----:R-:W-:Y:S05]  /*71b0*/  @!P0 BRA `(.L_x_127) ;  /* 0x0000004400148947 */ /* 0x002fea0003800000 */
.L_x_126:
[----:B------:R-:W-:Y:S05]  /*71c0*/  @!P1 BRA `(.L_x_128) ;  /* 0x0000000000409947 */ /* 0x000fea0003800000 */
[----:B------:R-:W4:Y:S01]  /*71d0*/  LDCU.64 UR8, c[0x4][0x70] ;  /* 0x01000e00ff0877ac */ /* 0x000f220008000a00 */
[----:B-1----:R-:W-:Y:S01]  /*71e0*/  MOV R3, 0x0 ;  /* 0x0000000000037802 */ /* 0x002fe20000000f00 */
[----:B------:R-:W-:Y:S02]  /*71f0*/  HFMA2 R12, -RZ, RZ, 0, 5.9604644775390625e-08 ;  /* 0x00000001ff0c7431 */ /* 0x000fe400000001ff */
[----:B------:R-:W-:Y:S02]  /*7200*/  IMAD.MOV.U32 R8, RZ, RZ, 0x192 ;  /* 0x00000192ff087424 */ /* 0x000fe400078e00ff */
[----:B------:R-:W-:Y:S01]  /*7210*/  IMAD.MOV.U32 R13, RZ, RZ, RZ ;  /* 0x000000ffff0d7224 */ /* 0x000fe200078e00ff */
[----:B------:R-:W1:Y:S01]  /*7220*/  LDCU.64 UR6, c[0x4][0x78] ;  /* 0x01000f00ff0677ac */ /* 0x000e620008000a00 */
[----:B------:R-:W2:Y:S01]  /*7230*/  LDC.64 R2, c[0x4][R3] ;  /* 0x0100000003027b82 */ /* 0x000ea20000000a00 */
[----:B------:R-:W5:Y:S01]  /*7240*/  LDCU.64 UR4, c[0x4][0x10] ;  /* 0x01000200ff0477ac */ /* 0x000f620008000a00 */
[----:B----4-:R-:W-:Y:S01]  /*7250*/  MOV R5, UR9 ;  /* 0x0000000900057c02 */ /* 0x010fe20008000f00 */
[----:B------:R-:W-:Y:S01]  /*7260*/  IMAD.U32 R4, RZ, RZ, UR8 ;  /* 0x00000008ff047e24 */ /* 0x000fe2000f8e00ff */
[----:B-1----:R-:W-:Y:S01]  /*7270*/  MOV R7, UR7 ;  /* 0x0000000700077c02 */ /* 0x002fe20008000f00 */
[----:B------:R-:W-:Y:S01]  /*7280*/  IMAD.U32 R6, RZ, RZ, UR6 ;  /* 0x00000006ff067e24 */ /* 0x000fe2000f8e00ff */
[----:B-----5:R-:W-:Y:S01]  /*7290*/  MOV R11, UR5 ;  /* 0x00000005000b7c02 */ /* 0x020fe20008000f00 */
[----:B------:R-:W-:Y:S02]  /*72a0*/  IMAD.U32 R10, RZ, RZ, UR4 ;  /* 0x00000004ff0a7e24 */ /* 0x000fe4000f8e00ff */
[----:B------:R-:W-:Y:S07]  /*72b0*/  LEPC R20, `(.L_x_128) ;  /* 0x000000001014794e */ /* 0x000fee0000000000 */
[----:B--23--:R-:W-:Y:S05]  /*72c0*/  CALL.ABS.NOINC R2 ;  /* 0x0000000002007343 */ /* 0x00cfea0003c00000 */
.L_x_128:
[C---:B------:R-:W-:Y:S01]  /*72d0*/  SHF.L.U32 R40, R48.reuse, 0x10, RZ ;  /* 0x0000001030287819 */ /* 0x040fe200000006ff */
[----:B------:R-:W-:Y:S05]  /*72e0*/  WARPSYNC.ALL ;  /* 0x0000000000007948 */ /* 0x000fea0003800000 */
[----:B------:R-:W-:Y:S01]  /*72f0*/  R2UR UR4, R39 ;  /* 0x00000000270472ca */ /* 0x000fe200000e0000 */
[----:B------:R-:W-:Y:S01]  /*7300*/  BSSY.RECONVERGENT B0, `(.L_x_129) ;  /* 0x000008d000007945 */ /* 0x000fe20003800200 */
[----:B------:R-:W-:Y:S02]  /*7310*/  LOP3.LUT R43, R48, 0xffff0000, RZ, 0xc0, !PT ;  /* 0xffff0000302b7812 */ /* 0x000fe400078ec0ff */
[----:B------:R-:W-:Y:S02]  /*7320*/  SHF.L.U32 R42, R49, 0x10, RZ ;  /* 0x00000010312a7819 */ /* 0x000fe400000006ff */
[----:B------:R-:W-:Y:S02]  /*7330*/  SHF.L.U32 R45, R51, 0x10, RZ ;  /* 0x00000010332d7819 */ /* 0x000fe400000006ff */
[----:B------:R-:W-:Y:S02]  /*7340*/  LOP3.LUT R44, R75, 0xffff0000, RZ, 0xc0, !PT ;  /* 0xffff00004b2c7812 */ /* 0x000fe400078ec0ff */
[----:B------:R-:W-:Y:S03]  /*7350*/  ISETP.NE.AND P0, PT, R96, RZ, PT ;  /* 0x000000ff6000720c */ /* 0x000fe60003f05270 */
[----:B------:R-:W3:Y:S02]  /*7360*/  LDTM.x32 R4, tmem[UR4] ;  /* 0x00000004000479ee */ /* 0x000ee400082c0000 */
[C---:B---3--:R-:W-:Y:S01]  /*7370*/  FMUL R0, R38.reuse, R4 ;  /* 0x0000000426007220 */ /* 0x048fe20000400000 */
[C---:B------:R-:W-:Y:S01]  /*7380*/  FMUL R2, R38.reuse, R5 ;  /* 0x0000000526027220 */ /* 0x040fe20000400000 */
[C---:B-1----:R-:W-:Y:S01]  /*7390*/  FMUL R3, R38.reuse, R6 ;  /* 0x0000000626037220 */ /* 0x042fe20000400000 */
[----:B------:R-:W-:Y:S01]  /*73a0*/  FMUL R7, R38, R7 ;  /* 0x0000000726077220 */ /* 0x000fe20000400000 */
[----:B------:R-:W-:Y:S01]  /*73b0*/  FFMA R0, R41, R40, R0 ;  /* 0x0000002829007223 */ /* 0x000fe20000000000 */
[----:B------:R-:W-:Y:S01]  /*73c0*/  LOP3.LUT R40, R49, 0xffff0000, RZ, 0xc0, !PT ;  /* 0xffff000031287812 */ /* 0x000fe200078ec0ff */
[C---:B------:R-:W-:Y:S01]  /*73d0*/  FFMA R2, R41.reuse, R43, R2 ;  /* 0x0000002b29027223 */ /* 0x040fe20000000002 */
[C---:B------:R-:W-:Y:S01]  /*73e0*/  SHF.L.U32 R43, R50.reuse, 0x10, RZ ;  /* 0x00000010322b7819 */ /* 0x040fe200000006ff */
[C---:B------:R-:W-:Y:S01]  /*73f0*/  FFMA R3, R41.reuse, R42, R3 ;  /* 0x0000002a29037223 */ /* 0x040fe20000000003 */
[----:B------:R-:W-:Y:S01]  /*7400*/  LOP3.LUT R42, R50, 0xffff0000, RZ, 0xc0, !PT ;  /* 0xffff0000322a7812 */ /* 0x000fe200078ec0ff */
[----:B------:R-:W-:Y:S01]  /*7410*/  FMUL R4, R38, R8 ;  /* 0x0000000826047220 */ /* 0x000fe20000400000 */
[----:B------:R-:W-:Y:S01]  /*7420*/  F2FP.BF16.F32.PACK_AB R52, R2, R0 ;  /* 0x000000000234723e */ /* 0x000fe200000010ff */
[----:B------:R-:W-:Y:S01]  /*7430*/  FFMA R7, R41, R40, R7 ;  /* 0x0000002829077223 */ /* 0x000fe20000000007 */
[----:B------:R-:W-:Y:S01]  /*7440*/  LOP3.LUT R40, R51, 0xffff0000, RZ, 0xc0, !PT ;  /* 0xffff000033287812 */ /* 0x000fe200078ec0ff */
[C---:B------:R-:W-:Y:S01]  /*7450*/  FMUL R5, R38.reuse, R9 ;  /* 0x0000000926057220 */ /* 0x040fe20000400000 */
[C---:B------:R-:W-:Y:S01]  /*7460*/  FMUL R6, R38.reuse, R10 ;  /* 0x0000000a26067220 */ /* 0x040fe20000400000 */
[----:B------:R-:W-:Y:S01]  /*7470*/  FMUL R11, R38, R11 ;  /* 0x0000000b260b7220 */ /* 0x000fe20000400000 */
[----:B------:R-:W-:Y:S01]  /*7480*/  F2FP.BF16.F32.PACK_AB R53, R7, R3 ;  /* 0x000000030735723e */ /* 0x000fe200000010ff */
[C---:B------:R-:W-:Y:S01]  /*7490*/  FFMA R4, R41.reuse, R43, R4 ;  /* 0x0000002b29047223 */ /* 0x040fe20000000004 */
[C---:B------:R-:W-:Y:S01]  /*74a0*/  SHF.L.U32 R43, R56.reuse, 0x10, RZ ;  /* 0x00000010382b7819 */ /* 0x040fe200000006ff */
[----:B------:R-:W-:Y:S01]  /*74b0*/  FFMA R5, R41, R42, R5 ;  /* 0x0000002a29057223 */ /* 0x000fe20000000005 */
[----:B------:R-:W-:Y:S01]  /*74c0*/  LOP3.LUT R42, R57, 0xffff0000, RZ, 0xc0, !PT ;  /* 0xffff0000392a7812 */ /* 0x000fe200078ec0ff */
[----:B------:R-:W-:Y:S01]  /*74d0*/  FFMA R6, R41, R45, R6 ;  /* 0x0000002d29067223 */ /* 0x000fe20000000006 */
[----:B------:R-:W-:Y:S01]  /*74e0*/  SHF.L.U32 R45, R57, 0x10, RZ ;  /* 0x00000010392d7819 */ /* 0x000fe200000006ff */
[----:B------:R-:W-:Y:S01]  /*74f0*/  FFMA R11, R41, R40, R11 ;  /* 0x00000028290b7223 */ /* 0x000fe2000000000b */
[----:B------:R-:W-:Y:S01]  /*7500*/  LOP3.LUT R40, R56, 0xffff0000, RZ, 0xc0, !PT ;  /* 0xffff000038287812 */ /* 0x000fe200078ec0ff */
[C---:B------:R-:W-:Y:S01]  /*7510*/  FMUL R8, R38.reuse, R12 ;  /* 0x0000000c26087220 */ /* 0x040fe20000400000 */
[----:B------:R-:W-:Y:S01]  /*7520*/  F2FP.BF16.F32.PACK_AB R54, R5, R4 ;  /* 0x000000040536723e */ /* 0x000fe200000010ff */
[C---:B------:R-:W-:Y:S01]  /*7530*/  FMUL R9, R38.reuse, R13 ;  /* 0x0000000d26097220 */ /* 0x040fe20000400000 */
[----:B------:R-:W-:Y:S01]  /*7540*/  F2FP.BF16.F32.PACK_AB R55, R11, R6 ;  /* 0x000000060b37723e */ /* 0x000fe200000010ff */
[C---:B------:R-:W-:Y:S01]  /*7550*/  FMUL R10, R38.reuse, R14 ;  /* 0x0000000e260a7220 */ /* 0x040fe20000400000 */
[----:B------:R-:W-:Y:S01]  /*7560*/  FMUL R15, R38, R15 ;  /* 0x0000000f260f7220 */ /* 0x000fe20000400000 */
[----:B------:R-:W-:Y:S01]  /*7570*/  FFMA R8, R41, R43, R8 ;  /* 0x0000002b29087223 */ /* 0x000fe20000000008 */
[----:B------:R-:W-:Y:S01]  /*7580*/  SHF.L.U32 R43, R59, 0x10, RZ ;  /* 0x000000103b2b7819 */ /* 0x000fe200000006ff */
[C---:B------:R-:W-:Y:S01]  /*7590*/  FFMA R9, R41.reuse, R40, R9 ;  /* 0x0000002829097223 */ /* 0x040fe20000000009 */
[C---:B------:R-:W-:Y:S01]  /*75a0*/  SHF.L.U32 R40, R58.reuse, 0x10, RZ ;  /* 0x000000103a287819 */ /* 0x040fe200000006ff */
        /* <DEDUP_REMOVED lines=8> */
[----:B------:R-:W-:Y:S01]  /*7630*/  FMUL R14, R38, R18 ;  /* 0x00000012260e7220 */ /* 0x000fe20000400000 */
[----:B------:R-:W-:Y:S01]  /*7640*/  FFMA R12, R41, R40, R12 ;  /* 0x00000028290c7223 */ /* 0x000fe2000000000c */
[----:B------:R-:W-:Y:S01]  /*7650*/  LOP3.LUT R40, R59, 0xffff0000, RZ, 0xc0, !PT ;  /* 0xffff00003b287812 */ /* 0x000fe200078ec0ff */
[C---:B------:R-:W-:Y:S01]  /*7660*/  FFMA R13, R41.reuse, R42, R13 ;  /* 0x0000002a290d7223 */ /* 0x040fe2000000000d */
[----:B------:R-:W-:Y:S01]  /*7670*/  LOP3.LUT R42, R64, 0xffff0000, RZ, 0xc0, !PT ;  /* 0xffff0000402a7812 */ /* 0x000fe200078ec0ff */
[----:B------:R-:W-:Y:S01]  /*7680*/  FMUL R19, R38, R19 ;  /* 0x0000001326137220 */ /* 0x000fe20000400000 */
[----:B------:R-:W-:Y:S01]  /*7690*/  FFMA R14, R41, R43, R14 ;  /* 0x0000002b290e7223 */ /* 0x000fe2000000000e */
[----:B------:R-:W-:Y:S01]  /*76a0*/  SHF.L.U32 R43, R64, 0x10, RZ ;  /* 0x00000010402b7819 */ /* 0x000fe200000006ff */
[----:B------:R1:W-:Y:S01]  /*76b0*/  STS.128 [R94], R52 ;  /* 0x000000345e007388 */ /* 0x0003e20000000c00 */
[----:B------:R-:W-:Y:S01]  /*76c0*/  F2FP.BF16.F32.PACK_AB R70, R13, R12 ;  /* 0x0000000c0d46723e */ /* 0x000fe200000010ff */
[C---:B------:R-:W-:Y:S01]  /*76d0*/  FMUL R16, R38.reuse, R20 ;  /* 0x0000001426107220 */ /* 0x040fe20000400000 */
        /* <DEDUP_REMOVED lines=8> */
[C---:B------:R-:W-:Y:S01]  /*7760*/  FFMA R17, R41.reuse, R42, R17 ;  /* 0x0000002a29117223 */ /* 0x040fe20000000011 */
[----:B------:R-:W-:Y:S01]  /*7770*/  FFMA R18, R41, R45, R18 ;  /* 0x0000002d29127223 */ /* 0x000fe20000000012 */
[----:B------:R1:W-:Y:S01]  /*7780*/  STS.128 [R93+0x10], R68 ;  /* 0x000010445d007388 */ /* 0x0003e20000000c00 */
[----:B------:R-:W-:Y:S01]  /*7790*/  SHF.L.U32 R45, R67, 0x10, RZ ;  /* 0x00000010432d7819 */ /* 0x000fe200000006ff */
[----:B------:R-:W-:Y:S01]  /*77a0*/  FFMA R23, R41, R40, R23 ;  /* 0x0000002829177223 */ /* 0x000fe20000000017 */
[----:B------:R-:W-:Y:S01]  /*77b0*/  LOP3.LUT R40, R66, 0xffff0000, RZ, 0xc0, !PT ;  /* 0xffff000042287812 */ /* 0x000fe200078ec0ff */
[C---:B------:R-:W-:Y:S01]  /*77c0*/  FMUL R20, R38.reuse, R24 ;  /* 0x0000001826147220 */ /* 0x040fe20000400000 */
[----:B------:R-:W-:Y:S01]  /*77d0*/  LOP3.LUT R42, R67, 0xffff0000, RZ, 0xc0, !PT ;  /* 0xffff0000432a7812 */ /* 0x000fe200078ec0ff */
[C---:B------:R-:W-:Y:S01]  /*77e0*/  FMUL R21, R38.reuse, R25 ;  /* 0x0000001926157220 */ /* 0x040fe20000400000 */
[----:B------:R-:W-:Y:S01]  /*77f0*/  F2FP.BF16.F32.PACK_AB R100, R17, R16 ;  /* 0x000000101164723e */ /* 0x000fe200000010ff */
[C---:B------:R-:W-:Y:S01]  /*7800*/  FMUL R22, R38.reuse, R26 ;  /* 0x0000001a26167220 */ /* 0x040fe20000400000 */
[----:B------:R-:W-:Y:S01]  /*7810*/  FMUL R27, R38, R27 ;  /* 0x0000001b261b7220 */ /* 0x000fe20000400000 */
[C---:B------:R-:W-:Y:S01]  /*7820*/  FFMA R20, R41.reuse, R43, R20 ;  /* 0x0000002b29147223 */ /* 0x040fe20000000014 */
[C---:B------:R-:W-:Y:S01]  /*7830*/  FFMA R21, R41.reuse, R40, R21 ;  /* 0x0000002829157223 */ /* 0x040fe20000000015 */
[C---:B------:R-:W-:Y:S01]  /*7840*/  FFMA R22, R41.reuse, R45, R22 ;  /* 0x0000002d29167223 */ /* 0x040fe20000000016 */
[----:B------:R-:W-:Y:S01]  /*7850*/  FFMA R27, R41, R42, R27 ;  /* 0x0000002a291b7223 */ /* 0x000fe2000000001b */
[----:B------:R-:W-:Y:S01]  /*7860*/  SHF.L.U32 R40, R72, 0x10, RZ ;  /* 0x0000001048287819 */ /* 0x000fe200000006ff */
[----:B------:R-:W-:Y:S01]  /*7870*/  FMUL R24, R38, R28 ;  /* 0x0000001c26187220 */ /* 0x000fe20000400000 */
[----:B------:R-:W-:Y:S01]  /*7880*/  LOP3.LUT R42, R72, 0xffff0000, RZ, 0xc0, !PT ;  /* 0xffff0000482a7812 */ /* 0x000fe200078ec0ff */
[C---:B------:R-:W-:Y:S01]  /*7890*/  FMUL R25, R38.reuse, R29 ;  /* 0x0000001d26197220 */ /* 0x040fe20000400000 */
[----:B------:R-:W-:Y:S01]  /*78a0*/  SHF.L.U32 R43, R73, 0x10, RZ ;  /* 0x00000010492b7819 */ /* 0x000fe200000006ff */
[C---:B------:R-:W-:Y:S01]  /*78b0*/  FMUL R26, R38.reuse, R30 ;  /* 0x0000001e261a7220 */ /* 0x040fe20000400000 */
[C---:B------:R-:W-:Y:S01]  /*78c0*/  FFMA R24, R41.reuse, R40, R24 ;  /* 0x0000002829187223 */ /* 0x040fe20000000018 */
[----:B------:R-:W-:Y:S01]  /*78d0*/  FFMA R25, R41, R42, R25 ;  /* 0x0000002a29197223 */ /* 0x000fe20000000019 */
[----:B------:R-:W-:Y:S01]  /*78e0*/  LOP3.LUT R40, R73, 0xffff0000, RZ, 0xc0, !PT ;  /* 0xffff000049287812 */ /* 0x000fe200078ec0ff */
[----:B------:R-:W-:Y:S01]  /*78f0*/  FFMA R26, R41, R43, R26 ;  /* 0x0000002b291a7223 */ /* 0x000fe2000000001a */
[----:B------:R-:W-:Y:S01]  /*7900*/  FMUL R31, R38, R31 ;  /* 0x0000001f261f7220 */ /* 0x000fe20000400000 */
[----:B------:R-:W-:Y:S01]  /*7910*/  SHF.L.U32 R43, R74, 0x10, RZ ;  /* 0x000000104a2b7819 */ /* 0x000fe200000006ff */
[----:B------:R-:W-:Y:S01]  /*7920*/  FMUL R28, R38, R32 ;  /* 0x00000020261c7220 */ /* 0x000fe20000400000 */
[----:B------:R-:W-:Y:S01]  /*7930*/  LOP3.LUT R42, R74, 0xffff0000, RZ, 0xc0, !PT ;  /* 0xffff00004a2a7812 */ /* 0x000fe200078ec0ff */
[C---:B------:R-:W-:Y:S01]  /*7940*/  FMUL R29, R38.reuse, R33 ;  /* 0x00000021261d7220 */ /* 0x040fe20000400000 */
[----:B------:R-:W-:Y:S01]  /*7950*/  SHF.L.U32 R45, R75, 0x10, RZ ;  /* 0x000000104b2d7819 */ /* 0x000fe200000006ff */
[C---:B------:R-:W-:Y:S01]  /*7960*/  FMUL R30, R38.reuse, R34 ;  /* 0x00000022261e7220 */ /* 0x040fe20000400000 */
[----:B------:R-:W-:Y:S01]  /*7970*/  FFMA R31, R41, R40, R31 ;  /* 0x00000028291f7223 */ /* 0x000fe2000000001f */
[----:B------:R-:W-:Y:S01]  /*7980*/  FMUL R35, R38, R35 ;  /* 0x0000002326237220 */ /* 0x000fe20000400000 */
[----:B------:R-:W-:Y:S01]  /*7990*/  F2FP.BF16.F32.PACK_AB R101, R23, R18 ;  /* 0x000000121765723e */ /* 0x000fe200000010ff */
[----:B------:R-:W-:Y:S01]  /*79a0*/  FFMA R28, R41, R43, R28 ;  /* 0x0000002b291c7223 */ /* 0x000fe2000000001c */
[----:B------:R-:W-:Y:S01]  /*79b0*/  F2FP.BF16.F32.PACK_AB R102, R21, R20 ;  /* 0x000000141566723e */ /* 0x000fe200000010ff */
[----:B------:R-:W-:Y:S01]  /*79c0*/  FFMA R29, R41, R42, R29 ;  /* 0x0000002a291d7223 */ /* 0x000fe2000000001d */
[----:B------:R-:W-:Y:S01]  /*79d0*/  F2FP.BF16.F32.PACK_AB R103, R27, R22 ;  /* 0x000000161b67723e */ /* 0x000fe200000010ff */
[C---:B------:R-:W-:Y:S01]  /*79e0*/  FFMA R30, R41.reuse, R45, R30 ;  /* 0x0000002d291e7223 */ /* 0x040fe2000000001e */
[----:B------:R-:W-:Y:S01]  /*79f0*/  FFMA R35, R41, R44, R35 ;  /* 0x0000002c29237223 */ /* 0x000fe20000000023 */
[----:B------:R-:W-:Y:S02]  /*7a00*/  F2FP.BF16.F32.PACK_AB R104, R25, R24 ;  /* 0x000000181968723e */ /* 0x000fe400000010ff */
[----:B------:R1:W-:Y:S01]  /*7a10*/  STS.128 [R92+0x20], R100 ;  /* 0x000020645c007388 */ /* 0x0003e20000000c00 */
[----:B------:R-:W-:Y:S02]  /*7a20*/  F2FP.BF16.F32.PACK_AB R105, R31, R26 ;  /* 0x0000001a1f69723e */ /* 0x000fe400000010ff */
[----:B------:R-:W-:Y:S02]  /*7a30*/  F2FP.BF16.F32.PACK_AB R106, R29, R28 ;  /* 0x0000001c1d6a723e */ /* 0x000fe400000010ff */
[----:B------:R-:W-:Y:S05]  /*7a40*/  F2FP.BF16.F32.PACK_AB R107, R35, R30 ;  /* 0x0000001e236b723e */ /* 0x000fea00000010ff */
[----:B------:R1:W-:Y:S01]  /*7a50*/  STS.128 [R88+0x30], R104 ;  /* 0x0000306858007388 */ /* 0x0003e20000000c00 */
[----:B------:R-:W-:Y:S01]  /*7a60*/  @!PT LDS RZ, [RZ] ;  /* 0x00000000fffff984 */ /* 0x000fe20000000800 */
[----:B------:R-:W-:Y:S01]  /*7a70*/  @!PT LDS RZ, [RZ] ;  /* 0x00000000fffff984 */ /* 0x000fe20000000800 */
[----:B------:R-:W-:Y:S01]  /*7a80*/  @!PT LDS RZ, [RZ] ;  /* 0x00000000fffff984 */ /* 0x000fe20000000800 */
[----:B------:R-:W-:Y:S01]  /*7a90*/  @!PT LDS RZ, [RZ] ;  /* 0x00000000fffff984 */ /* 0x000fe20000000800 */
[----:B------:R3:W-:Y:S07]  /*7aa0*/  MEMBAR.ALL.CTA ;  /* 0x0000000000007992 */ /* 0x0007ee0000008000 */
[----:B---3--:R-:W3:Y:S02]  /*7ab0*/  FENCE.VIEW.ASYNC.S ;  /* 0x00000000000073c6 */ /* 0x008ee40000000000 */
[----:B---3--:R-:W-:Y:S06]  /*7ac0*/  BAR.SYNC.DEFER_BLOCKING 0x1, 0x80 ;  /* 0x0042000000007b1d */ /* 0x008fec0000010000 */
[----:B------:R-:W-:Y:S05]  /*7ad0*/  @P0 BRA `(.L_x_130) ;  /* 0x00000000003c0947 */ /* 0x000fea0003800000 */
[----:B------:R-:W3:Y:S01]  /*7ae0*/  LDCU.64 UR6, c[0x0][0x348] ;  /* 0x00006900ff0677ac */ /* 0x000ee20008000a00 */
[----:B------:R-:W-:Y:S01]  /*7af0*/  UIADD3 UR4, UPT, UPT, UR43, 0x400, URZ ;  /* 0x000004002b047890 */ /* 0x000fe2000fffe0ff */
[----:B------:R-:W-:Y:S01]  /*7b00*/  UMOV UR51, UR36 ;  /* 0x0000002400337c82 */ /* 0x000fe20008000000 */
[----:B------:R-:W-:Y:S02]  /*7b10*/  UIADD3 UR9, UPT, UPT, UR49, 0x80, URZ ;  /* 0x0000008031097890 */ /* 0x000fe4000fffe0ff */
[----:B------:R-:W-:Y:S02]  /*7b20*/  UIADD3 UR8, UPT, UPT, UR43, 0x1400, URZ ;  /* 0x000014002b087890 */ /* 0x000fe4000fffe0ff */
[----:B------:R-:W-:Y:S01]  /*7b30*/  MOV R85, UR4 ;  /* 0x0000000400557c02 */ /* 0x000fe20008000f00 */
[----:B------:R-:W-:Y:S01]  /*7b40*/  UMOV UR10, UR50 ;  /* 0x00000032000a7c82 */ /* 0x000fe20008000000 */
[----:B------:R-:W-:Y:S02]  /*7b50*/  UMOV UR11, UR36 ;  /* 0x00000024000b7c82 */ /* 0x000fe40008000000 */
[----:B------:R-:W-:Y:S01]  /*7b60*/  R2UR UR48, R85 ;  /* 0x00000000553072ca */ /* 0x000fe200000e0000 */
[----:B---3--:R-:W-:Y:S04]  /*7b70*/  UIADD3 UR4, UP0, UPT, UR6, 0x680, URZ ;  /* 0x0000068006047890 */ /* 0x008fe8000ff1e0ff */
[----:B------:R-:W-:Y:S09]  /*7b80*/  UIADD3.X UR5, UPT, UPT, URZ, UR7, URZ, UP0, !UPT ;  /* 0x00000007ff057290 */ /* 0x000ff200087fe4ff */
[----:B------:R3:W-:Y:S01]  /*7b90*/  UTMASTG.3D [UR48], [UR4] ;  /* 0x00000030040073b5 */ /* 0x0007e20008010000 */
[----:B------:R3:W-:Y:S01]  /*7ba0*/  UTMASTG.3D [UR8], [UR4] ;  /* 0x00000008040073b5 */ /* 0x0007e20008010000 */
[----:B------:R0:W-:Y:S01]  /*7bb0*/  UTMACMDFLUSH ;  /* 0x00000000000079b7 */ /* 0x0001e20000000000 */
[----:B---3--:R-:W-:Y:S04]  /*7bc0*/  DEPBAR.LE SB0, 0x1 ;  /* 0x000080400000791a */ /* 0x008fe80000000000 */
.L_x_130:
[----:B------:R-:W-:Y:S05]  /*7bd0*/  BSYNC.RECONVERGENT B0 ;  /* 0x0000000000007941 */ /* 0x000fea0003800200 */
.L_x_129:
[----:B------:R-:W-:Y:S01]  /*7be0*/  BAR.SYNC.DEFER_BLOCKING 0x1, 0x80 ;  /* 0x0042000000007b1d */ /* 0x000fe20000010000 */
[----:B------:R-:W-:Y:S01]  /*7bf0*/  ISETP.NE.AND P1, PT, R97, RZ, PT ;  /* 0x000000ff6100720c */ /* 0x000fe20003f25270 */
[----:B------:R-:W-:Y:S01]  /*7c00*/  UISETP.NE.AND UP0, UPT, UR47, URZ, UPT ;  /* 0x000000ff2f00728c */ /* 0x000fe2000bf05270 */
[----:B------:R-:W-:Y:S11]  /*7c10*/  LEA R3, R47, UR43, 0x3 ;  /* 0x0000002b2f037c11 */ /* 0x000ff6000f8e18ff */
[----:B------:R-:W-:Y:S01]  /*7c20*/  @P1 SHF.L.U32 R4, R91, 0x1f, RZ ;  /* 0x0000001f5b041819 */ /* 0x000fe200000006ff */
[----:B------:R-:W-:Y:S06]  /*7c30*/  BRA.U !UP0, `(.L_x_131) ;  /* 0x0000000108247547 */ /* 0x000fec000b800000 */
[----:B------:R-:W3:Y:S01]  /*7c40*/  S2R R0, SR_CgaCtaId ;  /* 0x0000000000007919 */ /* 0x000ee20000008800 */
[----:B------:R-:W-:Y:S01]  /*7c50*/  IMAD.U32 R2, RZ, RZ, UR46 ;  /* 0x0000002eff027e24 */ /* 0x000fe2000f8e00ff */
[----:B------:R-:W-:Y:S04]  /*7c60*/  UIADD3 UR4, UPT, UPT, UR46, 0x1, URZ ;  /* 0x000000012e047890 */ /* 0x000fe8000fffe0ff */
[----:B------:R-:W-:Y:S01]  /*7c70*/  @P1 LEA R2, R2, UR43, 0x3 ;  /* 0x0000002b02021c11 */ /* 0x000fe2000f8e18ff */
[----:B------:R-:W-:Y:S04]  /*7c80*/  UISETP.NE.AND UP0, UPT, UR4, 0x4, UPT ;  /* 0x000000040400788c */ /* 0x000fe8000bf05270 */
[----:B------:R-:W-:Y:S01]  /*7c90*/  @P1 VIADD R5, R2, 0x120 ;  /* 0x0000012002051836 */ /* 0x000fe20000000000 */
[----:B------:R-:W-:Y:S04]  /*7ca0*/  USEL UR46, UR4, URZ, UP0 ;  /* 0x000000ff042e7287 */ /* 0x000fe80008000000 */
[----:B---3--:R-:W-:Y:S04]  /*7cb0*/  @P1 PRMT R0, R0, 0x654, R5 ;  /* 0x0000065400001816 */ /* 0x008fe80000000005 */
[----:B------:R3:W-:Y:S04]  /*7cc0*/  @P1 SYNCS.ARRIVE.TRANS64.RED.A1T0 RZ, [R0+URZ], RZ ;  /* 0x000000ff00ff19a7 */ /* 0x0007e800081004ff */
.L_x_131:
[----:B------:R-:W4:Y:S01]  /*7cd0*/  @P1 SYNCS.PHASECHK.TRANS64.TRYWAIT P0, [R3+URZ+0x100], R4 ;  /* 0x00010004030015a7 */ /* 0x000f2200080011ff */
[----:B------:R-:W-:Y:S01]  /*7ce0*/  BSSY B1, `(.L_x_132) ;  /* 0x0000016000017945 */ /* 0x000fe20003800000 */
[----:B----4-:R-:W-:Y:S03]  /*7cf0*/  @P1 SEL R46, RZ, 0x1, !P0 ;  /* 0x00000001ff2e1807 */ /* 0x010fe60004000000 */
[----:B------:R-:W-:Y:S05]  /*7d00*/  @!P1 BRA `(.L_x_133) ;  /* 0x00000000004c9947 */ /* 0x000fea0003800000 */
[----:B------:R-:W-:Y:S01]  /*7d10*/  ISETP.NE.AND P0, PT, R46, RZ, PT ;  /* 0x000000ff2e00720c */ /* 0x000fe20003f05270 */
[----:B------:R-:W-:Y:S01]  /*7d20*/  BSSY B0, `(.L_x_134) ;  /* 0x000000b000007945 */ /* 0x000fe20003800000 */
[----:B------:R-:W-:Y:S11]  /*7d30*/  ISETP.NE.AND P1, PT, R60, RZ, PT ;  /* 0x000000ff3c00720c */ /* 0x000ff60003f25270 */
[----:B------:R-:W-:Y:S02]  /*7d40*/  @!UPT UIADD3 URZ, UPT, UPT, URZ, URZ, URZ ;  /* 0x000000fffffff290 */ /* 0x000fe4000fffe0ff */
[C---:B------:R-:W-:Y:S01]  /*7d50*/  @P1 IMAD R6, R47.reuse, 0x2000, R94 ;  /* 0x000020002f061824 */ /* 0x040fe200078e025e */
[C---:B------:R-:W-:Y:S01]  /*7d60*/  @P1 LEA R4, R47.reuse, R92, 0xd ;  /* 0x0000005c2f041211 */ /* 0x040fe200078e68ff */
[C---:B------:R-:W-:Y:S02]  /*7d70*/  @P1 IMAD R5, R47.reuse, 0x2000, R93 ;  /* 0x000020002f051824 */ /* 0x040fe400078e025d */
[----:B------:R-:W-:Y:S01]  /*7d80*/  @P1 IMAD R2, R47, 0x2000, R88 ;  /* 0x000020002f021824 */ /* 0x000fe200078e0258 */
[----:B------:R-:W-:Y:S06]  /*7d90*/  @P0 BRA `(.L_x_135) ;  /* 0x00000000000c0947 */ /* 0x000fec0003800000 */
[----:B---3--:R-:W-:Y:S04]  /*7da0*/  SHF.L.U32 R0, R91, 0x1f, RZ ;  /* 0x0000001f5b007819 */ /* 0x008fe800000006ff */
[----:B------:R-:W3:Y:S02]  /*7db0*/  SYNCS.PHASECHK.TRANS64.TRYWAIT P0, [R3+URZ+0x100], R0 ;  /* 0x00010000030075a7 */ /* 0x000ee400080011ff */
[----:B---3--:R-:W-:Y:S05]  /*7dc0*/  @!P0 BRA `(.L_x_136) ;  /* 0x0000003800248947 */ /* 0x008fea0003800000 */
.L_x_135:
[----:B------:R-:W-:Y:S05]  /*7dd0*/  BSYNC B0 ;  /* 0x0000000000007941 */ /* 0x000fea0003800000 */
.L_x_134:
[----:B------:R-:W-:Y:S02]  /*7de0*/  ISETP.NE.AND P0, PT, R60, RZ, PT ;  /* 0x000000ff3c00720c */ /* 0x000fe40003f05270 */
[----:B------:R-:W-:Y:S11]  /*7df0*/  IADD3 R47, PT, PT, R47, 0x1, RZ ;  /* 0x000000012f2f7810 */ /* 0x000ff60007ffe0ff */
[----:B------:R4:W1:Y:S04]  /*7e00*/  @P0 LDS.128 R48, [R6] ;  /* 0x0000000006300984 */ /* 0x0008680000000c00 */
[----:B------:R4:W1:Y:S04]  /*7e10*/  @P0 LDS.128 R56, [R5+0x10] ;  /* 0x0000100005380984 */ /* 0x0008680000000c00 */
[----:B------:R4:W1:Y:S04]  /*7e20*/  @P0 LDS.128 R64, [R4+0x20] ;  /* 0x0000200004400984 */ /* 0x0008680000000c00 */
[----:B------:R4:W1:Y:S02]  /*7e30*/  @P0 LDS.128 R72, [R2+0x30] ;  /* 0x0000300002480984 */ /* 0x0008640000000c00 */
.L_x_133:
[----:B------:R-:W-:Y:S05]  /*7e40*/  BSYNC B1 ;  /* 0x0000000000017941 */ /* 0x000fea0003800000 */
.L_x_132:
[----:B---3--:R-:W-:Y:S05]  /*7e50*/  VIADD R0, R39, 0x20 ;  /* 0x0000002027007836 */ /* 0x008fea0000000000 */
[----:B------:R-:W-:Y:S04]  /*7e60*/  SHF.R.U32.HI R0, RZ, 0x15, R0 ;  /* 0x00000015ff007819 */ /* 0x000fe80000011600 */
[----:B------:R-:W-:Y:S11]  /*7e70*/  LOP3.LUT P0, RZ, R0, 0x3, R81, 0x48, !PT ;  /* 0x0000000300ff7812 */ /* 0x000ff60007804851 */
[----:B------:R-:W-:Y:S02]  /*7e80*/  @!UPT UIADD3 URZ, UPT, UPT, URZ, URZ, URZ ;  /* 0x000000fffffff290 */ /* 0x000fe4000fffe0ff */
[----:B------:R-:W-:Y:S05]  /*7e90*/  @!P0 BRA `(.L_x_137) ;  /* 0x0000000000408947 */ /* 0x000fea0003800000 */
[----:B------:R-:W3:Y:S01]  /*7ea0*/  LDCU.64 UR8, c[0x4][0x70] ;  /* 0x01000e00ff0877ac */ /* 0x000ee20008000a00 */
[----:B------:R-:W-:Y:S01]  /*7eb0*/  MOV R3, 0x0 ;  /* 0x0000000000037802 */ /* 0x000fe20000000f00 */
[----:B------:R-:W-:Y:S02]  /*7ec0*/  HFMA2 R12, -RZ, RZ, 0, 5.9604644775390625e-08 ;  /* 0x00000001ff0c7431 */ /* 0x000fe400000001ff */
[----:B------:R-:W-:Y:S02]  /*7ed0*/  IMAD.MOV.U32 R8, RZ, RZ, 0x192 ;  /* 0x00000192ff087424 */ /* 0x000fe400078e00ff */
[----:B------:R-:W-:Y:S01]  /*7ee0*/  IMAD.MOV.U32 R13, RZ, RZ, RZ ;  /* 0x000000ffff0d7224 */ /* 0x000fe200078e00ff */
[----:B------:R-:W5:Y:S01]  /*7ef0*/  LDCU.64 UR6, c[0x4][0x78] ;  /* 0x01000f00ff0677ac */ /* 0x000f620008000a00 */
[----:B----4-:R-:W4:Y:S01]  /*7f00*/  LDC.64 R2, c[0x4][R3] ;  /* 0x0100000003027b82 */ /* 0x010f220000000a00 */
[----:B------:R-:W2:Y:S01]  /*7f10*/  LDCU.64 UR4, c[0x4][0x10] ;  /* 0x01000200ff0477ac */ /* 0x000ea20008000a00 */
[----:B---3--:R-:W-:Y:S01]  /*7f20*/  MOV R5, UR9 ;  /* 0x0000000900057c02 */ /* 0x008fe20008000f00 */
[----:B------:R-:W-:Y:S01]  /*7f30*/  IMAD.U32 R4, RZ, RZ, UR8 ;  /* 0x00000008ff047e24 */ /* 0x000fe2000f8e00ff */
[----:B-----5:R-:W-:Y:S01]  /*7f40*/  MOV R7, UR7 ;  /* 0x0000000700077c02 */ /* 0x020fe20008000f00 */
[----:B------:R-:W-:Y:S01]  /*7f50*/  IMAD.U32 R6, RZ, RZ, UR6 ;  /* 0x00000006ff067e24 */ /* 0x000fe2000f8e00ff */
[----:B--2---:R-:W-:Y:S01]  /*7f60*/  MOV R11, UR5 ;  /* 0x00000005000b7c02 */ /* 0x004fe20008000f00 */
[----:B------:R-:W-:Y:S02]  /*7f70*/  IMAD.U32 R10, RZ, RZ, UR4 ;  /* 0x00000004ff0a7e24 */ /* 0x000fe4000f8e00ff */
[----:B------:R-:W-:Y:S07]  /*7f80*/  LEPC R20, `(.L_x_137) ;  /* 0x000000001014794e */ /* 0x000fee0000000000 */
[----:B-1--4-:R-:W-:Y:S05]  /*7f90*/  CALL.ABS.NOINC R2 ;  /* 0x0000000002007343 */ /* 0x012fea0003c00000 */
.L_x_137:
[C---:B-1----:R-:W-:Y:S01]  /*7fa0*/  SHF.L.U32 R40, R48.reuse, 0x10, RZ ;  /* 0x0000001030287819 */ /* 0x042fe200000006ff */
[----:B------:R-:W-:Y:S05]  /*7fb0*/  WARPSYNC.ALL ;  /* 0x0000000000007948 */ /* 0x000fea0003800000 */
[----:B------:R-:W-:Y:S01]  /*7fc0*/  R2UR UR4, R39 ;  /* 0x00000000270472ca */ /* 0x000fe200000e0000 */
[----:B------:R-:W1:Y:S01]  /*7fd0*/  S2R R99, SR_CgaCtaId ;  /* 0x0000000000637919 */ /* 0x000e620000008800 */
[----:B------:R-:W-:Y:S01]  /*7fe0*/  LOP3.LUT R43, R48, 0xffff0000, RZ, 0xc0, !PT ;  /* 0xffff0000302b7812 */ /* 0x000fe200078ec0ff */
[----:B------:R-:W-:Y:S01]  /*7ff0*/  BSSY.RECONVERGENT B0, `(.L_x_138) ;  /* 0x0000093000007945 */ /* 0x000fe20003800200 */
[----:B------:R-:W-:Y:S02]  /*8000*/  LOP3.LUT R42, R49, 0xffff0000, RZ, 0xc0, !PT ;  /* 0xffff0000312a7812 */ /* 0x000fe400078ec0ff */
[----:B------:R-:W-:Y:S02]  /*8010*/  LOP3.LUT R44, R50, 0xffff0000, RZ, 0xc0, !PT ;  /* 0xffff0000322c7812 */ /* 0x000fe400078ec0ff */
[----:B------:R-:W-:Y:S02]  /*8020*/  SHF.L.U32 R45, R59, 0x10, RZ ;  /* 0x000000103b2d7819 */ /* 0x000fe400000006ff */
[----:B------:R-:W-:Y:S02]  /*8030*/  ISETP.NE.AND P6, PT, R97, RZ, PT ;  /* 0x000000ff6100720c */ /* 0x000fe40003fc5270 */
[----:B------:R-:W-:Y:S01]  /*8040*/  ISETP.NE.AND P0, PT, R96, RZ, PT ;  /* 0x000000ff6000720c */ /* 0x000fe20003f05270 */
[----:B----4-:R-:W3:Y:S01]  /*8050*/  LDTM.x32 R4, tmem[UR4+0x20] ;  /* 0x00002004000479ee */ /* 0x010ee200082c0000 */
[----:B------:R-:W-:Y:S02]  /*8060*/  MOV R61, UR46 ;  /* 0x0000002e003d7c02 */ /* 0x000fe40008000f00 */
[----:B------:R-:W-:Y:S07]  /*8070*/  LEA R62, R47, UR43, 0x3 ;  /* 0x0000002b2f3e7c11 */ /* 0x000fee000f8e18ff */
[----:B------:R-:W-:Y:S04]  /*8080*/  @P6 LEA R61, R61, UR43, 0x3 ;  /* 0x0000002b3d3d6c11 */ /* 0x000fe8000f8e18ff */
[----:B------:R-:W-:Y:S02]  /*8090*/  @P6 IADD3 R104, PT, PT, R61, 0x120, RZ ;  /* 0x000001203d686810 */ /* 0x000fe40007ffe0ff */
[----:B------:R-:W-:Y:S02]  /*80a0*/  @P6 SHF.L.U32 R61, R91, 0x1f, RZ ;  /* 0x0000001f5b3d6819 */ /* 0x000fe400000006ff */
[----:B-1----:R-:W-:Y:S01]  /*80b0*/  @P6 PRMT R104, R99, 0x654, R104 ;  /* 0x0000065463686816 */ /* 0x002fe20000000068 */
[C---:B---3--:R-:W-:Y:S01]  /*80c0*/  FMUL R0, R38.reuse, R4 ;  /* 0x0000000426007220 */ /* 0x048fe20000400000 */
[C---:B------:R-:W-:Y:S01]  /*80d0*/  FMUL R2, R38.reuse, R5 ;  /* 0x0000000526027220 */ /* 0x040fe20000400000 */
[C---:B------:R-:W-:Y:S01]  /*80e0*/  FMUL R3, R38.reuse, R6 ;  /* 0x0000000626037220 */ /* 0x040fe20000400000 */
[C---:B------:R-:W-:Y:S01]  /*80f0*/  FMUL R7, R38.reuse, R7 ;  /* 0x0000000726077220 */ /* 0x040fe20000400000 */
[----:B------:R-:W-:Y:S01]  /*8100*/  FFMA R0, R41, R40, R0 ;  /* 0x0000002829007223 */ /* 0x000fe20000000000 */
[----:B------:R-:W-:Y:S01]  /*8110*/  SHF.L.U32 R40, R49, 0x10, RZ ;  /* 0x0000001031287819 */ /* 0x000fe200000006ff */
[----:B------:R-:W-:Y:S01]  /*8120*/  FFMA R2, R41, R43, R2 ;  /* 0x0000002b29027223 */ /* 0x000fe20000000002 */
[----:B------:R-:W-:Y:S01]  /*8130*/  SHF.L.U32 R43, R51, 0x10, RZ ;  /* 0x00000010332b7819 */ /* 0x000fe200000006ff */
[C---:B------:R-:W-:Y:S01]  /*8140*/  FMUL R4, R38.reuse, R8 ;  /* 0x0000000826047220 */ /* 0x040fe20000400000 */
[----:B------:R-:W-:Y:S01]  /*8150*/  FMUL R5, R38, R9 ;  /* 0x0000000926057220 */ /* 0x000fe20000400000 */
[C---:B------:R-:W-:Y:S01]  /*8160*/  FFMA R3, R41.reuse, R40, R3 ;  /* 0x0000002829037223 */ /* 0x040fe20000000003 */
[----:B------:R-:W-:Y:S01]  /*8170*/  SHF.L.U32 R40, R50, 0x10, RZ ;  /* 0x0000001032287819 */ /* 0x000fe200000006ff */
[----:B------:R-:W-:Y:S01]  /*8180*/  FFMA R7, R41, R42, R7 ;  /* 0x0000002a29077223 */ /* 0x000fe20000000007 */
[----:B------:R-:W-:Y:S01]  /*8190*/  LOP3.LUT R42, R51, 0xffff0000, RZ, 0xc0, !PT ;  /* 0xffff0000332a7812 */ /* 0x000fe200078ec0ff */
[----:B------:R-:W-:Y:S01]  /*81a0*/  FMUL R6, R38, R10 ;  /* 0x0000000a26067220 */ /* 0x000fe20000400000 */
[----:B------:R-:W-:Y:S01]  /*81b0*/  F2FP.BF16.F32.PACK_AB R52, R2, R0 ;  /* 0x000000000234723e */ /* 0x000fe200000010ff */
        /* <DEDUP_REMOVED lines=18> */
[C---:B------:R-:W-:Y:S01]  /*82e0*/  LOP3.LUT R42, R58.reuse, 0xffff0000, RZ, 0xc0, !PT ;  /* 0xffff00003a2a7812 */ /* 0x040fe200078ec0ff */
[----:B------:R-:W-:Y:S01]  /*82f0*/  FFMA R10, R41, R43, R10 ;  /* 0x0000002b290a7223 */ /* 0x000fe2000000000a */
[----:B------:R-:W-:Y:S01]  /*8300*/  SHF.L.U32 R43, R58, 0x10, RZ ;  /* 0x000000103a2b7819 */ /* 0x000fe200000006ff */
[C---:B------:R-:W-:Y:S01]  /*8310*/  FMUL R15, R38.reuse, R15 ;  /* 0x0000000f260f7220 */ /* 0x040fe20000400000 */
[----:B------:R-:W-:Y:S01]  /*8320*/  F2FP.BF16.F32.PACK_AB R68, R9, R8 ;  /* 0x000000080944723e */ /* 0x000fe200000010ff */
[C---:B------:R-:W-:Y:S01]  /*8330*/  FMUL R12, R38.reuse, R16 ;  /* 0x00000010260c7220 */ /* 0x040fe20000400000 */
[----:B------:R-:W-:Y:S01]  /*8340*/  FMUL R13, R38, R17 ;  /* 0x00000011260d7220 */ /* 0x000fe20000400000 */
[----:B------:R-:W-:Y:S01]  /*8350*/  FFMA R15, R41, R40, R15 ;  /* 0x00000028290f7223 */ /* 0x000fe2000000000f */
[----:B------:R-:W-:Y:S01]  /*8360*/  LOP3.LUT R40, R59, 0xffff0000, RZ, 0xc0, !PT ;  /* 0xffff00003b287812 */ /* 0x000fe200078ec0ff */
[----:B------:R-:W-:Y:S01]  /*8370*/  FFMA R12, R41, R43, R12 ;  /* 0x0000002b290c7223 */ /* 0x000fe2000000000c */
[----:B------:R-:W-:Y:S01]  /*8380*/  SHF.L.U32 R43, R64, 0x10, RZ ;  /* 0x00000010402b7819 */ /* 0x000fe200000006ff */
[----:B------:R-:W-:Y:S01]  /*8390*/  FMUL R14, R38, R18 ;  /* 0x00000012260e7220 */ /* 0x000fe20000400000 */
[----:B------:R-:W-:Y:S01]  /*83a0*/  F2FP.BF16.F32.PACK_AB R69, R15, R10 ;  /* 0x0000000a0f45723e */ /* 0x000fe200000010ff */
[----:B------:R1:W-:Y:S01]  /*83b0*/  STS.128 [R94+0x2000], R52 ;  /* 0x002000345e007388 */ /* 0x0003e20000000c00 */
[----:B------:R-:W-:Y:S01]  /*83c0*/  FFMA R13, R41, R42, R13 ;  /* 0x0000002a290d7223 */ /* 0x000fe2000000000d */
[----:B------:R-:W-:Y:S01]  /*83d0*/  LOP3.LUT R42, R64, 0xffff0000, RZ, 0xc0, !PT ;  /* 0xffff0000402a7812 */ /* 0x000fe200078ec0ff */
[C---:B------:R-:W-:Y:S01]  /*83e0*/  FMUL R19, R38.reuse, R19 ;  /* 0x0000001326137220 */ /* 0x040fe20000400000 */
[C---:B------:R-:W-:Y:S01]  /*83f0*/  FMUL R16, R38.reuse, R20 ;  /* 0x0000001426107220 */ /* 0x040fe20000400000 */
[C---:B------:R-:W-:Y:S01]  /*8400*/  FMUL R17, R38.reuse, R21 ;  /* 0x0000001526117220 */ /* 0x040fe20000400000 */
[----:B------:R-:W-:Y:S01]  /*8410*/  F2FP.BF16.F32.PACK_AB R70, R13, R12 ;  /* 0x0000000c0d46723e */ /* 0x000fe200000010ff */
[----:B------:R-:W-:Y:S01]  /*8420*/  FFMA R14, R41, R45, R14 ;  /* 0x0000002d290e7223 */ /* 0x000fe2000000000e */
[----:B------:R-:W-:Y:S01]  /*8430*/  SHF.L.U32 R45, R65, 0x10, RZ ;  /* 0x00000010412d7819 */ /* 0x000fe200000006ff */
[----:B------:R-:W-:Y:S01]  /*8440*/  FFMA R19, R41, R40, R19 ;  /* 0x0000002829137223 */ /* 0x000fe20000000013 */
[----:B------:R-:W-:Y:S01]  /*8450*/  LOP3.LUT R40, R65, 0xffff0000, RZ, 0xc0, !PT ;  /* 0xffff000041287812 */ /* 0x000fe200078ec0ff */
[----:B------:R-:W-:Y:S01]  /*8460*/  FFMA R16, R41, R43, R16 ;  /* 0x0000002b29107223 */ /* 0x000fe20000000010 */
[----:B------:R-:W-:Y:S01]  /*8470*/  SHF.L.U32 R43, R67, 0x10, RZ ;  /* 0x00000010432b7819 */ /* 0x000fe200000006ff */
[C---:B------:R-:W-:Y:S01]  /*8480*/  FMUL R18, R38.reuse, R22 ;  /* 0x0000001626127220 */ /* 0x040fe20000400000 */
[----:B------:R-:W-:Y:S01]  /*8490*/  F2FP.BF16.F32.PACK_AB R71, R19, R14 ;  /* 0x0000000e1347723e */ /* 0x000fe200000010ff */
[C---:B------:R-:W-:Y:S01]  /*84a0*/  FFMA R17, R41.reuse, R42, R17 ;  /* 0x0000002a29117223 */ /* 0x040fe20000000011 */
[----:B------:R-:W-:Y:S01]  /*84b0*/  FMUL R23, R38, R23 ;  /* 0x0000001726177220 */ /* 0x000fe20000400000 */
[----:B------:R-:W-:Y:S01]  /*84c0*/  SHF.L.U32 R42, R66, 0x10, RZ ;  /* 0x00000010422a7819 */ /* 0x000fe200000006ff */
[----:B------:R-:W-:Y:S01]  /*84d0*/  FMUL R20, R38, R24 ;  /* 0x0000001826147220 */ /* 0x000fe20000400000 */
[----:B------:R3:W-:Y:S01]  /*84e0*/  STS.128 [R93+0x2010], R68 ;  /* 0x002010445d007388 */ /* 0x0007e20000000c00 */
[----:B------:R-:W-:Y:S01]  /*84f0*/  FFMA R18, R41, R45, R18 ;  /* 0x0000002d29127223 */ /* 0x000fe20000000012 */
[----:B------:R-:W-:Y:S01]  /*8500*/  SHF.L.U32 R45, R75, 0x10, RZ ;  /* 0x000000104b2d7819 */ /* 0x000fe200000006ff */
[C---:B------:R-:W-:Y:S01]  /*8510*/  FFMA R23, R41.reuse, R40, R23 ;  /* 0x0000002829177223 */ /* 0x040fe20000000017 */
[----:B------:R-:W-:Y:S01]  /*8520*/  LOP3.LUT R40, R66, 0xffff0000, RZ, 0xc0, !PT ;  /* 0xffff000042287812 */ /* 0x000fe200078ec0ff */
[----:B------:R-:W-:Y:S01]  /*8530*/  FFMA R20, R41, R42, R20 ;  /* 0x0000002a29147223 */ /* 0x000fe20000000014 */
[----:B------:R-:W-:Y:S01]  /*8540*/  LOP3.LUT R42, R67, 0xffff0000, RZ, 0xc0, !PT ;  /* 0xffff0000432a7812 */ /* 0x000fe200078ec0ff */
[C---:B------:R-:W-:Y:S01]  /*8550*/  FMUL R21, R38.reuse, R25 ;  /* 0x0000001926157220 */ /* 0x040fe20000400000 */
[C---:B------:R-:W-:Y:S01]  /*8560*/  FMUL R22, R38.reuse, R26 ;  /* 0x0000001a26167220 */ /* 0x040fe20000400000 */
[C---:B------:R-:W-:Y:S01]  /*8570*/  FMUL R27, R38.reuse, R27 ;  /* 0x0000001b261b7220 */ /* 0x040fe20000400000 */
[----:B------:R-:W-:Y:S01]  /*8580*/  FMUL R24, R38, R28 ;  /* 0x0000001c26187220 */ /* 0x000fe20000400000 */
        /* <DEDUP_REMOVED lines=8> */
[----:B------:R-:W-:Y:S01]  /*8610*/  FFMA R24, R41, R40, R24 ;  /* 0x0000002829187223 */ /* 0x000fe20000000018 */
[----:B------:R-:W-:Y:S01]  /*8620*/  LOP3.LUT R40, R73, 0xffff0000, RZ, 0xc0, !PT ;  /* 0xffff000049287812 */ /* 0x000fe200078ec0ff */
[C---:B------:R-:W-:Y:S01]  /*8630*/  FFMA R25, R41.reuse, R42, R25 ;  /* 0x0000002a29197223 */ /* 0x040fe20000000019 */
[----:B------:R-:W-:Y:S01]  /*8640*/  FMUL R31, R38, R31 ;  /* 0x0000001f261f7220 */ /* 0x000fe20000400000 */
[C---:B------:R-:W-:Y:S01]  /*8650*/  FFMA R26, R41.reuse, R43, R26 ;  /* 0x0000002b291a7223 */ /* 0x040fe2000000001a */
[----:B------:R-:W-:Y:S01]  /*8660*/  SHF.L.U32 R43, R74, 0x10, RZ ;  /* 0x000000104a2b7819 */ /* 0x000fe200000006ff */
[----:B------:R-:W-:Y:S01]  /*8670*/  FMUL R28, R38, R32 ;  /* 0x00000020261c7220 */ /* 0x000fe20000400000 */
[----:B------:R-:W-:Y:S01]  /*8680*/  LOP3.LUT R42, R74, 0xffff0000, RZ, 0xc0, !PT ;  /* 0xffff00004a2a7812 */ /* 0x000fe200078ec0ff */
[C---:B------:R-:W-:Y:S01]  /*8690*/  FMUL R29, R38.reuse, R33 ;  /* 0x00000021261d7220 */ /* 0x040fe20000400000 */
[C---:B------:R-:W-:Y:S01]  /*86a0*/  FMUL R30, R38.reuse, R34 ;  /* 0x00000022261e7220 */ /* 0x040fe20000400000 */
[----:B------:R-:W-:Y:S01]  /*86b0*/  FFMA R31, R41, R40, R31 ;  /* 0x00000028291f7223 */ /* 0x000fe2000000001f */
[----:B------:R-:W-:Y:S01]  /*86c0*/  FMUL R35, R38, R35 ;  /* 0x0000002326237220 */ /* 0x000fe20000400000 */
[----:B-1----:R-:W-:Y:S01]  /*86d0*/  F2FP.BF16.F32.PACK_AB R52, R17, R16 ;  /* 0x000000101134723e */ /* 0x002fe200000010ff */
[----:B------:R-:W-:Y:S01]  /*86e0*/  FFMA R28, R41, R43, R28 ;  /* 0x0000002b291c7223 */ /* 0x000fe2000000001c */
[----:B------:R-:W-:Y:S01]  /*86f0*/  F2FP.BF16.F32.PACK_AB R53, R23, R18 ;  /* 0x000000121735723e */ /* 0x000fe200000010ff */
[----:B------:R-:W-:Y:S01]  /*8700*/  FFMA R29, R41, R42, R29 ;  /* 0x0000002a291d7223 */ /* 0x000fe2000000001d */
[----:B------:R-:W-:Y:S01]  /*8710*/  F2FP.BF16.F32.PACK_AB R54, R21, R20 ;  /* 0x000000141536723e */ /* 0x000fe200000010ff */
[----:B------:R-:W-:Y:S01]  /*8720*/  FFMA R30, R41, R45, R30 ;  /* 0x0000002d291e7223 */ /* 0x000fe2000000001e */
[----:B------:R-:W-:Y:S01]  /*8730*/  F2FP.BF16.F32.PACK_AB R55, R27, R22 ;  /* 0x000000161b37723e */ /* 0x000fe200000010ff */
[----:B------:R-:W-:Y:S01]  /*8740*/  FFMA R35, R41, R44, R35 ;  /* 0x0000002c29237223 */ /* 0x000fe20000000023 */
[----:B------:R-:W-:Y:S02]  /*8750*/  F2FP.BF16.F32.PACK_AB R100, R25, R24 ;  /* 0x000000181964723e */ /* 0x000fe400000010ff */
[----:B------:R-:W-:Y:S01]  /*8760*/  F2FP.BF16.F32.PACK_AB R101, R31, R26 ;  /* 0x0000001a1f65723e */ /* 0x000fe200000010ff */
[----:B------:R3:W-:Y:S01]  /*8770*/  STS.128 [R92+0x2020], R52 ;  /* 0x002020345c007388 */ /* 0x0007e20000000c00 */
        /* <DEDUP_REMOVED lines=8> */
[----:B-1----:R-:W1:Y:S02]  /*8800*/  FENCE.VIEW.ASYNC.S ;  /* 0x00000000000073c6 */ /* 0x002e640000000000 */
[----:B-1----:R-:W-:Y:S06]  /*8810*/  BAR.SYNC.DEFER_BLOCKING 0x1, 0x80 ;  /* 0x0042000000007b1d */ /* 0x002fec0000010000 */
[----:B------:R-:W-:Y:S05]  /*8820*/  @P0 BRA `(.L_x_139) ;  /* 0x00000000003c0947 */ /* 0x000fea0003800000 */
[----:B------:R-:W1:Y:S01]  /*8830*/  LDCU.64 UR6, c[0x0][0x348] ;  /* 0x00006900ff0677ac */ /* 0x000e620008000a00 */
[----:B------:R-:W-:Y:S02]  /*8840*/  UIADD3 UR13, UPT, UPT, UR49, 0x20, URZ ;  /* 0x00000020310d7890 */ /* 0x000fe4000fffe0ff */
[----:B------:R-:W-:Y:S01]  /*8850*/  UIADD3 UR12, UPT, UPT, UR43, 0x2400, URZ ;  /* 0x000024002b0c7890 */ /* 0x000fe2000fffe0ff */
[----:B------:R-:W-:Y:S01]  /*8860*/  UMOV UR14, UR50 ;  /* 0x00000032000e7c82 */ /* 0x000fe20008000000 */
[----:B------:R-:W-:Y:S01]  /*8870*/  UMOV UR15, UR36 ;  /* 0x00000024000f7c82 */ /* 0x000fe20008000000 */
[----:B------:R-:W-:Y:S02]  /*8880*/  UIADD3 UR9, UPT, UPT, UR49, 0xa0, URZ ;  /* 0x000000a031097890 */ /* 0x000fe4000fffe0ff */
[----:B------:R-:W-:Y:S01]  /*8890*/  UIADD3 UR8, UPT, UPT, UR43, 0x3400, URZ ;  /* 0x000034002b087890 */ /* 0x000fe2000fffe0ff */
[----:B------:R-:W-:Y:S01]  /*88a0*/  UMOV UR10, UR50 ;  /* 0x00000032000a7c82 */ /* 0x000fe20008000000 */
[----:B------:R-:W-:Y:S01]  /*88b0*/  UMOV UR11, UR36 ;  /* 0x00000024000b7c82 */ /* 0x000fe20008000000 */
[----:B-1----:R-:W-:Y:S04]  /*88c0*/  UIADD3 UR4, UP0, UPT, UR6, 0x680, URZ ;  /* 0x0000068006047890 */ /* 0x002fe8000ff1e0ff */
[----:B------:R-:W-:Y:S09]  /*88d0*/  UIADD3.X UR5, UPT, UPT, URZ, UR7, URZ, UP0, !UPT ;  /* 0x00000007ff057290 */ /* 0x000ff200087fe4ff */
[----:B------:R1:W-:Y:S01]  /*88e0*/  UTMASTG.3D [UR12], [UR4] ;  /* 0x0000000c040073b5 */ /* 0x0003e20008010000 */
[----:B------:R1:W-:Y:S01]  /*88f0*/  UTMASTG.3D [UR8], [UR4] ;  /* 0x00000008040073b5 */ /* 0x0003e20008010000 */
[----:B------:R0:W-:Y:S01]  /*8900*/  UTMACMDFLUSH ;  /* 0x00000000000079b7 */ /* 0x0001e20000000000 */
[----:B-1----:R-:W-:Y:S04]  /*8910*/  DEPBAR.LE SB0, 0x1 ;  /* 0x000080400000791a */ /* 0x002fe80000000000 */
.L_x_139:
[----:B------:R-:W-:Y:S05]  /*8920*/  BSYNC.RECONVERGENT B0 ;  /* 0x0000000000007941 */ /* 0x000fea0003800200 */
.L_x_138:
[----:B------:R-:W-:Y:S01]  /*8930*/  BAR.SYNC.DEFER_BLOCKING 0x1, 0x80 ;  /* 0x0042000000007b1d */ /* 0x000fe20000010000 */
[----:B------:R-:W-:Y:S04]  /*8940*/  UIADD3 UR4, UPT, UPT, UR46, 0x1, URZ ;  /* 0x000000012e047890 */ /* 0x000fe8000fffe0ff */
[----:B------:R-:W-:Y:S04]  /*8950*/  UISETP.NE.AND UP0, UPT, UR4, 0x4, UPT ;  /* 0x000000040400788c */ /* 0x000fe8000bf05270 */
[----:B------:R-:W-:Y:S01]  /*8960*/  USEL UR44, UR4, URZ, UP0 ;  /* 0x000000ff042c7287 */ /* 0x000fe20008000000 */
[----:B------:R1:W-:Y:S01]  /*8970*/  @P6 SYNCS.ARRIVE.TRANS64.RED.A1T0 RZ, [R104+URZ], RZ ;  /* 0x000000ff68ff69a7 */ /* 0x0003e200081004ff */
[----:B------:R-:W-:Y:S01]  /*8980*/  BSSY B1, `(.L_x_140) ;  /* 0x0000017000017945 */ /* 0x000fe20003800000 */
[----:B------:R-:W4:Y:S02]  /*8990*/  @P6 SYNCS.PHASECHK.TRANS64.TRYWAIT P0, [R62+URZ+0x100], R61 ;  /* 0x0001003d3e0065a7 */ /* 0x000f2400080011ff */
[----:B----4-:R-:W-:Y:S01]  /*89a0*/  @P6 SEL R46, RZ, 0x1, !P0 ;  /* 0x00000001ff2e6807 */ /* 0x010fe20004000000 */
[----:B-1----:R-:W-:Y:S06]  /*89b0*/  @!P6 BRA `(.L_x_141) ;  /* 0x00000000004ce947 */ /* 0x002fec0003800000 */
        /* <DEDUP_REMOVED lines=9> */
[----:B------:R-:W-:Y:S04]  /*8a50*/  SHF.L.U32 R5, R91, 0x1f, RZ ;  /* 0x0000001f5b057819 */ /* 0x000fe800000006ff */
[----:B------:R-:W1:Y:S02]  /*8a60*/  SYNCS.PHASECHK.TRANS64.TRYWAIT P0, [R62+URZ+0x100], R5 ;  /* 0x000100053e0075a7 */ /* 0x000e6400080011ff */
[----:B-1----:R-:W-:Y:S05]  /*8a70*/  @!P0 BRA `(.L_x_144) ;  /* 0x0000002c000c8947 */ /* 0x002fea0003800000 */
.L_x_143:
[----:B------:R-:W-:Y:S05]  /*8a80*/  BSYNC B0 ;  /* 0x0000000000007941 */ /* 0x000fea0003800000 */
.L_x_142:
[----:B------:R-:W-:Y:S02]  /*8a90*/  ISETP.NE.AND P0, PT, R60, RZ, PT ;  /* 0x000000ff3c00720c */ /* 0x000fe40003f05270 */
[----:B------:R-:W-:Y:S11]  /*8aa0*/  IADD3 R47, PT, PT, R47, 0x1, RZ ;  /* 0x000000012f2f7810 */ /* 0x000ff60007ffe0ff */
[----:B------:R4:W1:Y:S04]  /*8ab0*/  @P0 LDS.128 R48, [R4] ;  /* 0x0000000004300984 */ /* 0x0008680000000c00 */
[----:B------:R4:W1:Y:S04]  /*8ac0*/  @P0 LDS.128 R56, [R3+0x10] ;  /* 0x0000100003380984 */ /* 0x0008680000000c00 */
[----:B------:R4:W1:Y:S04]  /*8ad0*/  @P0 LDS.128 R64, [R2+0x20] ;  /* 0x0000200002400984 */ /* 0x0008680000000c00 */
[----:B------:R4:W1:Y:S02]  /*8ae0*/  @P0 LDS.128 R72, [R0+0x30] ;  /* 0x0000300000480984 */ /* 0x0008640000000c00 */
.L_x_141:
[----:B------:R-:W-:Y:S05]  /*8af0*/  BSYNC B1 ;  /* 0x0000000000017941 */ /* 0x000fea0003800000 */
.L_x_140:
[----:B----4-:R-:W-:Y:S05]  /*8b00*/  VIADD R0, R39, 0x40 ;  /* 0x0000004027007836 */ /* 0x010fea0000000000 */
[----:B------:R-:W-:Y:S04]  /*8b10*/  SHF.R.U32.HI R0, RZ, 0x15, R0 ;  /* 0x00000015ff007819 */ /* 0x000fe80000011600 */
[----:B------:R-:W-:Y:S11]  /*8b20*/  LOP3.LUT P0, RZ, R0, 0x3, R81, 0x48, !PT ;  /* 0x0000000300ff7812 */ /* 0x000ff60007804851 */
[----:B------:R-:W-:Y:S02]  /*8b30*/  @!UPT UIADD3 URZ, UPT, UPT, URZ, URZ, URZ ;  /* 0x000000fffffff290 */ /* 0x000fe4000fffe0ff */
[----:B------:R-:W-:Y:S05]  /*8b40*/  @!P0 BRA `(.L_x_145) ;  /* 0x0000000000408947 */ /* 0x000fea0003800000 */
[----:B------:R-:W1:Y:S01]  /*8b50*/  LDCU.64 UR8, c[0x4][0x70] ;  /* 0x01000e00ff0877ac */ /* 0x000e620008000a00 */
[----:B------:R-:W-:Y:S01]  /*8b60*/  MOV R3, 0x0 ;  /* 0x0000000000037802 */ /* 0x000fe20000000f00 */
[----:B------:R-:W-:Y:S02]  /*8b70*/  HFMA2 R12, -RZ, RZ, 0, 5.9604644775390625e-08 ;  /* 0x00000001ff0c7431 */ /* 0x000fe400000001ff */
[----:B------:R-:W-:Y:S02]  /*8b80*/  IMAD.MOV.U32 R8, RZ, RZ, 0x192 ;  /* 0x00000192ff087424 */ /* 0x000fe400078e00ff */
[----:B------:R-:W-:Y:S01]  /*8b90*/  IMAD.MOV.U32 R13, RZ, RZ, RZ ;  /* 0x000000ffff0d7224 */ /* 0x000fe200078e00ff */
[----:B------:R-:W4:Y:S01]  /*8ba0*/  LDCU.64 UR6, c[0x4][0x78] ;  /* 0x01000f00ff0677ac */ /* 0x000f220008000a00 */
[----:B------:R-:W2:Y:S01]  /*8bb0*/  LDC.64 R2, c[0x4][R3] ;  /* 0x0100000003027b82 */ /* 0x000ea20000000a00 */
[----:B------:R-:W5:Y:S01]  /*8bc0*/  LDCU.64 UR4, c[0x4][0x10] ;  /* 0x01000200ff0477ac */ /* 0x000f620008000a00 */
[----:B-1----:R-:W-:Y:S01]  /*8bd0*/  MOV R5, UR9 ;  /* 0x0000000900057c02 */ /* 0x002fe20008000f00 */
[----:B------:R-:W-:Y:S01]  /*8be0*/  IMAD.U32 R4, RZ, RZ, UR8 ;  /* 0x00000008ff047e24 */ /* 0x000fe2000f8e00ff */
[----:B----4-:R-:W-:Y:S01]  /*8bf0*/  MOV R7, UR7 ;  /* 0x0000000700077c02 */ /* 0x010fe20008000f00 */
[----:B------:R-:W-:Y:S01]  /*8c00*/  IMAD.U32 R6, RZ, RZ, UR6 ;  /* 0x00000006ff067e24 */ /* 0x000fe2000f8e00ff */
[----:B-----5:R-:W-:Y:S01]  /*8c10*/  MOV R11, UR5 ;  /* 0x00000005000b7c02 */ /* 0x020fe20008000f00 */
[----:B------:R-:W-:Y:S02]  /*8c20*/  IMAD.U32 R10, RZ, RZ, UR4 ;  /* 0x00000004ff0a7e24 */ /* 0x000fe4000f8e00ff */
[----:B------:R-:W-:Y:S07]  /*8c30*/  LEPC R20, `(.L_x_145) ;  /* 0x000000001014794e */ /* 0x000fee0000000000 */
[----:B--23--:R-:W-:Y:S05]  /*8c40*/  CALL.ABS.NOINC R2 ;  /* 0x0000000002007343 */ /* 0x00cfea0003c00000 */
.L_x_145:
[C---:B-1----:R-:W-:Y:S01]  /*8c50*/  SHF.L.U32 R40, R48.reuse, 0x10, RZ ;  /* 0x0000001030287819 */ /* 0x042fe200000006ff */
[----:B------:R-:W-:Y:S05]  /*8c60*/  WARPSYNC.ALL ;  /* 0x0000000000007948 */ /* 0x000fea0003800000 */
[----:B------:R-:W-:Y:S01]  /*8c70*/  R2UR UR4, R39 ;  /* 0x00000000270472ca */ /* 0x000fe200000e0000 */
[----:B------:R-:W-:Y:S01]  /*8c80*/  BSSY.RECONVERGENT B0, `(.L_x_146) ;  /* 0x0000094000007945 */ /* 0x000fe20003800200 */
[----:B------:R-:W-:Y:S02]  /*8c90*/  LOP3.LUT R43, R48, 0xffff0000, RZ, 0xc0, !PT ;  /* 0xffff0000302b7812 */ /* 0x000fe400078ec0ff */
[----:B------:R-:W-:Y:S02]  /*8ca0*/  SHF.L.U32 R42, R49, 0x10, RZ ;  /* 0x00000010312a7819 */ /* 0x000fe400000006ff */
[C---:B------:R-:W-:Y:S02]  /*8cb0*/  SHF.L.U32 R45, R51.reuse, 0x10, RZ ;  /* 0x00000010332d7819 */ /* 0x040fe400000006ff */
[----:B------:R-:W-:Y:S02]  /*8cc0*/  LOP3.LUT R44, R51, 0xffff0000, RZ, 0xc0, !PT ;  /* 0xffff0000332c7812 */ /* 0x000fe400078ec0ff */
[----:B------:R-:W-:Y:S02]  /*8cd0*/  ISETP.NE.AND P6, PT, R97, RZ, PT ;  /* 0x000000ff6100720c */ /* 0x000fe40003fc5270 */
[----:B------:R-:W-:Y:S01]  /*8ce0*/  ISETP.NE.AND P0, PT, R96, RZ, PT ;  /* 0x000000ff6000720c */ /* 0x000fe20003f05270 */
[----:B------:R-:W1:Y:S01]  /*8cf0*/  LDTM.x32 R4, tmem[UR4+0x40] ;  /* 0x00004004000479ee */ /* 0x000e6200082c0000 */
[----:B------:R-:W-:Y:S09]  /*8d00*/  MOV R61, UR44 ;  /* 0x0000002c003d7c02 */ /* 0x000ff20008000f00 */
[----:B------:R-:W-:Y:S02]  /*8d10*/  @P6 LEA R61, R61, UR43, 0x3 ;  /* 0x0000002b3d3d6c11 */ /* 0x000fe4000f8e18ff */
[----:B------:R-:W-:Y:S02]  /*8d20*/  @P6 SHF.L.U32 R104, R91, 0x1f, RZ ;  /* 0x0000001f5b686819 */ /* 0x000fe400000006ff */
[----:B------:R-:W-:Y:S02]  /*8d30*/  @P6 IADD3 R62, PT, PT, R61, 0x120, RZ ;  /* 0x000001203d3e6810 */ /* 0x000fe40007ffe0ff */
[----:B------:R-:W-:Y:S02]  /*8d40*/  LEA R61, R47, UR43, 0x3 ;  /* 0x0000002b2f3d7c11 */ /* 0x000fe4000f8e18ff */
[----:B------:R-:W-:Y:S01]  /*8d50*/  @P6 PRMT R62, R99, 0x654, R62 ;  /* 0x00000654633e6816 */ /* 0x000fe2000000003e */
[C---:B-1----:R-:W-:Y:S01]  /*8d60*/  FMUL R0, R38.reuse, R4 ;  /* 0x0000000426007220 */ /* 0x042fe20000400000 */
[C---:B------:R-:W-:Y:S01]  /*8d70*/  FMUL R2, R38.reuse, R5 ;  /* 0x0000000526027220 */ /* 0x040fe20000400000 */
[C---:B------:R-:W-:Y:S01]  /*8d80*/  FMUL R3, R38.reuse, R6 ;  /* 0x0000000626037220 */ /* 0x040fe20000400000 */
        /* <DEDUP_REMOVED lines=8> */
[----:B---3--:R-:W-:Y:S01]  /*8e10*/  F2FP.BF16.F32.PACK_AB R68, R2, R0 ;  /* 0x000000000244723e */ /* 0x008fe200000010ff */
[----:B------:R-:W-:Y:S01]  /*8e20*/  FMUL R5, R38, R9 ;  /* 0x0000000926057220 */ /* 0x000fe20000400000 */
[C---:B------:R-:W-:Y:S01]  /*8e30*/  FFMA R7, R41.reuse, R40, R7 ;  /* 0x0000002829077223 */ /* 0x040fe20000000007 */
[----:B------:R-:W-:Y:S01]  /*8e40*/  SHF.L.U32 R40, R56, 0x10, RZ ;  /* 0x0000001038287819 */ /* 0x000fe200000006ff */
[C---:B------:R-:W-:Y:S01]  /*8e50*/  FMUL R6, R38.reuse, R10 ;  /* 0x0000000a26067220 */ /* 0x040fe20000400000 */
[C---:B------:R-:W-:Y:S01]  /*8e60*/  FMUL R11, R38.reuse, R11 ;  /* 0x0000000b260b7220 */ /* 0x040fe20000400000 */
[----:B------:R-:W-:Y:S01]  /*8e70*/  FFMA R4, R41, R43, R4 ;  /* 0x0000002b29047223 */ /* 0x000fe20000000004 */
[----:B------:R-:W-:Y:S01]  /*8e80*/  SHF.L.U32 R43, R57, 0x10, RZ ;  /* 0x00000010392b7819 */ /* 0x000fe200000006ff */
[----:B------:R-:W-:Y:S01]  /*8e90*/  FMUL R8, R38, R12 ;  /* 0x0000000c26087220 */ /* 0x000fe20000400000 */
[----:B------:R-:W-:Y:S01]  /*8ea0*/  F2FP.BF16.F32.PACK_AB R69, R7, R3 ;  /* 0x000000030745723e */ /* 0x000fe200000010ff */
[C---:B------:R-:W-:Y:S01]  /*8eb0*/  FFMA R5, R41.reuse, R42, R5 ;  /* 0x0000002a29057223 */ /* 0x040fe20000000005 */
[----:B------:R-:W-:Y:S01]  /*8ec0*/  LOP3.LUT R42, R56, 0xffff0000, RZ, 0xc0, !PT ;  /* 0xffff0000382a7812 */ /* 0x000fe200078ec0ff */
[----:B------:R-:W-:Y:S01]  /*8ed0*/  FFMA R6, R41, R45, R6 ;  /* 0x0000002d29067223 */ /* 0x000fe20000000006 */
[----:B------:R-:W-:Y:S01]  /*8ee0*/  SHF.L.U32 R45, R65, 0x10, RZ ;  /* 0x00000010412d7819 */ /* 0x000fe200000006ff */
[----:B------:R-:W-:Y:S01]  /*8ef0*/  FFMA R11, R41, R44, R11 ;  /* 0x0000002c290b7223 */ /* 0x000fe2000000000b */
[----:B------:R-:W-:Y:S01]  /*8f00*/  F2FP.BF16.F32.PACK_AB R70, R5, R4 ;  /* 0x000000040546723e */ /* 0x000fe200000010ff */
[----:B------:R-:W-:Y:S01]  /*8f10*/  FFMA R8, R41, R40, R8 ;  /* 0x0000002829087223 */ /* 0x000fe20000000008 */
[----:B------:R-:W-:Y:S01]  /*8f20*/  LOP3.LUT R40, R57, 0xffff0000, RZ, 0xc0, !PT ;  /* 0xffff000039287812 */ /* 0x000fe200078ec0ff */
[C---:B------:R-:W-:Y:S01]  /*8f30*/  FMUL R9, R38.reuse, R13 ;  /* 0x0000000d26097220 */ /* 0x040fe20000400000 */
[----:B------:R-:W-:Y:S01]  /*8f40*/  F2FP.BF16.F32.PACK_AB R71, R11, R6 ;  /* 0x000000060b47723e */ /* 0x000fe200000010ff */
[C---:B------:R-:W-:Y:S01]  /*8f50*/  FMUL R10, R38.reuse, R14 ;  /* 0x0000000e260a7220 */ /* 0x040fe20000400000 */
[----:B------:R-:W-:Y:S01]  /*8f60*/  LOP3.LUT R44, R75, 0xffff0000, RZ, 0xc0, !PT ;  /* 0xffff00004b2c7812 */ /* 0x000fe200078ec0ff */
[----:B------:R-:W-:Y:S01]  /*8f70*/  FMUL R15, R38, R15 ;  /* 0x0000000f260f7220 */ /* 0x000fe20000400000 */
        /* <DEDUP_REMOVED lines=8> */
[----:B------:R-:W-:Y:S01]  /*9000*/  FMUL R13, R38, R17 ;  /* 0x00000011260d7220 */ /* 0x000fe20000400000 */
[----:B------:R-:W-:Y:S01]  /*9010*/  F2FP.BF16.F32.PACK_AB R53, R15, R10 ;  /* 0x0000000a0f35723e */ /* 0x000fe200000010ff */
[C---:B------:R-:W-:Y:S01]  /*9020*/  FFMA R12, R41.reuse, R42, R12 ;  /* 0x0000002a290c7223 */ /* 0x040fe2000000000c */
[----:B------:R-:W-:Y:S01]  /*9030*/  LOP3.LUT R42, R64, 0xffff0000, RZ, 0xc0, !PT ;  /* 0xffff0000402a7812 */ /* 0x000fe200078ec0ff */
[C---:B------:R-:W-:Y:S01]  /*9040*/  FMUL R14, R38.reuse, R18 ;  /* 0x00000012260e7220 */ /* 0x040fe20000400000 */
[----:B------:R-:W-:Y:S01]  /*9050*/  FFMA R13, R41, R40, R13 ;  /* 0x00000028290d7223 */ /* 0x000fe2000000000d */
[----:B------:R-:W-:Y:S01]  /*9060*/  LOP3.LUT R40, R59, 0xffff0000, RZ, 0xc0, !PT ;  /* 0xffff00003b287812 */ /* 0x000fe200078ec0ff */
[----:B------:R1:W-:Y:S01]  /*9070*/  STS.128 [R94+0x4000], R68 ;  /* 0x004000445e007388 */ /* 0x0003e20000000c00 */
[----:B------:R-:W-:Y:S01]  /*9080*/  FMUL R19, R38, R19 ;  /* 0x0000001326137220 */ /* 0x000fe20000400000 */
[----:B------:R-:W-:Y:S01]  /*9090*/  FFMA R14, R41, R43, R14 ;  /* 0x0000002b290e7223 */ /* 0x000fe2000000000e */
[----:B------:R-:W-:Y:S01]  /*90a0*/  SHF.L.U32 R43, R64, 0x10, RZ ;  /* 0x00000010402b7819 */ /* 0x000fe200000006ff */
[C---:B------:R-:W-:Y:S01]  /*90b0*/  FMUL R16, R38.reuse, R20 ;  /* 0x0000001426107220 */ /* 0x040fe20000400000 */
        /* <DEDUP_REMOVED lines=18> */
[C---:B------:R-:W-:Y:S01]  /*91e0*/  FMUL R22, R38.reuse, R26 ;  /* 0x0000001a26167220 */ /* 0x040fe20000400000 */
[----:B------:R-:W-:Y:S01]  /*91f0*/  FMUL R27, R38, R27 ;  /* 0x0000001b261b7220 */ /* 0x000fe20000400000 */
[----:B------:R-:W-:Y:S01]  /*9200*/  FFMA R20, R41, R43, R20 ;  /* 0x0000002b29147223 */ /* 0x000fe20000000014 */
[----:B------:R-:W-:Y:S01]  /*9210*/  SHF.L.U32 R43, R73, 0x10, RZ ;  /* 0x00000010492b7819 */ /* 0x000fe200000006ff */
[C---:B------:R-:W-:Y:S01]  /*9220*/  FFMA R21, R41.reuse, R40, R21 ;  /* 0x0000002829157223 */ /* 0x040fe20000000015 */
[C---:B------:R-:W-:Y:S01]  /*9230*/  FFMA R22, R41.reuse, R45, R22 ;  /* 0x0000002d29167223 */ /* 0x040fe20000000016 */
[C---:B------:R-:W-:Y:S01]  /*9240*/  FFMA R27, R41.reuse, R42, R27 ;  /* 0x0000002a291b7223 */ /* 0x040fe2000000001b */
[----:B------:R-:W-:Y:S01]  /*9250*/  SHF.L.U32 R40, R72, 0x10, RZ ;  /* 0x0000001048287819 */ /* 0x000fe200000006ff */
[----:B------:R-:W-:Y:S01]  /*9260*/  FMUL R24, R38, R28 ;  /* 0x0000001c26187220 */ /* 0x000fe20000400000 */
[----:B------:R-:W-:Y:S01]  /*9270*/  LOP3.LUT R42, R72, 0xffff0000, RZ, 0xc0, !PT ;  /* 0xffff0000482a7812 */ /* 0x000fe200078ec0ff */
[C---:B------:R-:W-:Y:S01]  /*9280*/  FMUL R25, R38.reuse, R29 ;  /* 0x0000001d26197220 */ /* 0x040fe20000400000 */
[C---:B------:R-:W-:Y:S01]  /*9290*/  FMUL R26, R38.reuse, R30 ;  /* 0x0000001e261a7220 */ /* 0x040fe20000400000 */
[----:B------:R-:W-:Y:S01]  /*92a0*/  FFMA R24, R41, R40, R24 ;  /* 0x0000002829187223 */ /* 0x000fe20000000018 */
[----:B------:R-:W-:Y:S01]  /*92b0*/  LOP3.LUT R40, R73, 0xffff0000, RZ, 0xc0, !PT ;  /* 0xffff000049287812 */ /* 0x000fe200078ec0ff */
[C---:B------:R-:W-:Y:S01]  /*92c0*/  FFMA R25, R41.reuse, R42, R25 ;  /* 0x0000002a29197223 */ /* 0x040fe20000000019 */
        /* <DEDUP_REMOVED lines=47> */
.L_x_147:
[----:B------:R-:W-:Y:S05]  /*95c0*/  BSYNC.RECONVERGENT B0 ;  /* 0x0000000000007941 */ /* 0x000fea0003800200 */
.L_x_146:
        /* <DEDUP_REMOVED lines=21> */
.L_x_151:
[----:B------:R-:W-:Y:S05]  /*9720*/  BSYNC B0 ;  /* 0x0000000000007941 */ /* 0x000fea0003800000 */
.L_x_150:
[----:B------:R-:W-:Y:S11]  /*9730*/  ISETP.NE.AND P0, PT, R60, RZ, PT ;  /* 0x000000ff3c00720c */ /* 0x000ff60003f05270 */
[----:B------:R-:W-:Y:S02]  /*9740*/  @!UPT UIADD3 URZ, UPT, UPT, URZ, URZ, URZ ;  /* 0x000000fffffff290 */ /* 0x000fe4000fffe0ff */
[----:B------:R4:W1:Y:S04]  /*9750*/  @P0 LDS.128 R48, [R3] ;  /* 0x0000000003300984 */ /* 0x0008680000000c00 */
[----:B------:R4:W1:Y:S04]  /*9760*/  @P0 LDS.128 R56, [R2+0x10] ;  /* 0x0000100002380984 */ /* 0x0008680000000c00 */
[----:B------:R4:W1:Y:S04]  /*9770*/  @P0 LDS.128 R64, [R0+0x20] ;  /* 0x0000200000400984 */ /* 0x0008680000000c00 */
[----:B------:R4:W1:Y:S02]  /*9780*/  @P0 LDS.128 R72, [R47+0x30] ;  /* 0x000030002f480984 */ /* 0x0008640000000c00 */
.L_x_149:
[----:B------:R-:W-:Y:S05]  /*9790*/  BSYNC B1 ;  /* 0x0000000000017941 */ /* 0x000fea0003800000 */
.L_x_148:
[----:B----4-:R-:W-:Y:S05]  /*97a0*/  VIADD R0, R39, 0x60 ;  /* 0x0000006027007836 */ /* 0x010fea0000000000 */
[----:B------:R-:W-:Y:S04]  /*97b0*/  SHF.R.U32.HI R0, RZ, 0x15, R0 ;  /* 0x00000015ff007819 */ /* 0x000fe80000011600 */
[----:B------:R-:W-:Y:S11]  /*97c0*/  LOP3.LUT P0, RZ, R0, 0x3, R81, 0x48, !PT ;  /* 0x0000000300ff7812 */ /* 0x000ff60007804851 */
[----:B------:R-:W-:Y:S02]  /*97d0*/  @!UPT UIADD3 URZ, UPT, UPT, URZ, URZ, URZ ;  /* 0x000000fffffff290 */ /* 0x000fe4000fffe0ff */
[----:B------:R-:W-:Y:S05]  /*97e0*/  @!P0 BRA `(.L_x_153) ;  /* 0x0000000000408947 */ /* 0x000fea0003800000 */
[----:B------:R-:W4:Y:S01]  /*97f0*/  LDCU.64 UR8, c[0x4][0x70] ;  /* 0x01000e00ff0877ac */ /* 0x000f220008000a00 */
[----:B------:R-:W-:Y:S01]  /*9800*/  MOV R3, 0x0 ;  /* 0x0000000000037802 */ /* 0x000fe20000000f00 */
[----:B------:R-:W-:Y:S02]  /*9810*/  HFMA2 R12, -RZ, RZ, 0, 5.9604644775390625e-08 ;  /* 0x00000001ff0c7431 */ /* 0x000fe400000001ff */
[----:B------:R-:W-:Y:S02]  /*9820*/  IMAD.MOV.U32 R8, RZ, RZ, 0x192 ;  /* 0x00000192ff087424 */ /* 0x000fe400078e00ff */
[----:B------:R-:W-:Y:S01]  /*9830*/  IMAD.MOV.U32 R13, RZ, RZ, RZ ;  /* 0x000000ffff0d7224 */ /* 0x000fe200078e00ff */
[----:B------:R-:W5:Y:S01]  /*9840*/  LDCU.64 UR6, c[0x4][0x78] ;  /* 0x01000f00ff0677ac */ /* 0x000f620008000a00 */
[----:B------:R-:W2:Y:S01]  /*9850*/  LDC.64 R2, c[0x4][R3] ;  /* 0x0100000003027b82 */ /* 0x000ea20000000a00 */
[----:B------:R-:W3:Y:S01]  /*9860*/  LDCU.64 UR4, c[0x4][0x10] ;  /* 0x01000200ff0477ac */ /* 0x000ee20008000a00 */
[----:B----4-:R-:W-:Y:S01]  /*9870*/  MOV R5, UR9 ;  /* 0x0000000900057c02 */ /* 0x010fe20008000f00 */
[----:B-1----:R-:W-:Y:S01]  /*9880*/  IMAD.U32 R4, RZ, RZ, UR8 ;  /* 0x00000008ff047e24 */ /* 0x002fe2000f8e00ff */
[----:B-----5:R-:W-:Y:S01]  /*9890*/  MOV R7, UR7 ;  /* 0x0000000700077c02 */ /* 0x020fe20008000f00 */
[----:B------:R-:W-:Y:S01]  /*98a0*/  IMAD.U32 R6, RZ, RZ, UR6 ;  /* 0x00000006ff067e24 */ /* 0x000fe2000f8e00ff */
[----:B---3--:R-:W-:Y:S01]  /*98b0*/  MOV R11, UR5 ;  /* 0x00000005000b7c02 */ /* 0x008fe20008000f00 */
[----:B------:R-:W-:Y:S02]  /*98c0*/  IMAD.U32 R10, RZ, RZ, UR4 ;  /* 0x00000004ff0a7e24 */ /* 0x000fe4000f8e00ff */
[----:B------:R-:W-:Y:S07]  /*98d0*/  LEPC R20, `(.L_x_153) ;  /* 0x000000001014794e */ /* 0x000fee0000000000 */
[----:B--2---:R-:W-:Y:S05]  /*98e0*/  CALL.ABS.NOINC R2 ;  /* 0x0000000002007343 */ /* 0x004fea0003c00000 */
.L_x_153:
[----:B------:R-:W-:Y:S01]  /*98f0*/  ISETP.NE.AND P0, PT, R96, RZ, PT ;  /* 0x000000ff6000720c */ /* 0x000fe20003f05270 */
[----:B------:R-:W-:Y:S05]  /*9900*/  WARPSYNC.ALL ;  /* 0x0000000000007948 */ /* 0x000fea0003800000 */
[----:B------:R-:W-:Y:S01]  /*9910*/  R2UR UR4, R39 ;  /* 0x00000000270472ca */ /* 0x000fe200000e0000 */
[----:B------:R-:W-:Y:S01]  /*9920*/  BSSY.RECONVERGENT B0, `(.L_x_154) ;  /* 0x0000091000007945 */ /* 0x000fe20003800200 */
[C---:B-1----:R-:W-:Y:S02]  /*9930*/  SHF.L.U32 R40, R48.reuse, 0x10, RZ ;  /* 0x0000001030287819 */ /* 0x042fe400000006ff */
[----:B------:R-:W-:Y:S02]  /*9940*/  LOP3.LUT R42, R48, 0xffff0000, RZ, 0xc0, !PT ;  /* 0xffff0000302a7812 */ /* 0x000fe400078ec0ff */
[C---:B------:R-:W-:Y:S02]  /*9950*/  SHF.L.U32 R43, R49.reuse, 0x10, RZ ;  /* 0x00000010312b7819 */ /* 0x040fe400000006ff */
[----:B------:R-:W-:Y:S02]  /*9960*/  LOP3.LUT R44, R49, 0xffff0000, RZ, 0xc0, !PT ;  /* 0xffff0000312c7812 */ /* 0x000fe400078ec0ff */
[C---:B------:R-:W-:Y:S02]  /*9970*/  SHF.L.U32 R45, R50.reuse, 0x10, RZ ;  /* 0x00000010322d7819 */ /* 0x040fe400000006ff */
[----:B------:R-:W-:Y:S01]  /*9980*/  LOP3.LUT R46, R50, 0xffff0000, RZ, 0xc0, !PT ;  /* 0xffff0000322e7812 */ /* 0x000fe200078ec0ff */
[----:B------:R-:W1:Y:S01]  /*9990*/  LDTM.x32 R4, tmem[UR4+0x60] ;  /* 0x00006004000479ee */ /* 0x000e6200082c0000 */
[C---:B------:R-:W-:Y:S01]  /*99a0*/  SHF.L.U32 R47, R51.reuse, 0x10, RZ ;  /* 0x00000010332f7819 */ /* 0x040fe200000006ff */
[----:B------:R-:W-:Y:S01]  /*99b0*/  NOP ;  /* 0x0000000000007918 */ /* 0x000fe20000000000 */
[----:B------:R-:W-:Y:S02]  /*99c0*/  LOP3.LUT R48, R51, 0xffff0000, RZ, 0xc0, !PT ;  /* 0xffff000033307812 */ /* 0x000fe400078ec0ff */
[C---:B------:R-:W-:Y:S02]  /*99d0*/  SHF.L.U32 R49, R56.reuse, 0x10, RZ ;  /* 0x0000001038317819 */ /* 0x040fe400000006ff */
[----:B------:R-:W-:Y:S02]  /*99e0*/  LOP3.LUT R51, R56, 0xffff0000, RZ, 0xc0, !PT ;  /* 0xffff000038337812 */ /* 0x000fe400078ec0ff */
[C---:B------:R-:W-:Y:S02]  /*99f0*/  SHF.L.U32 R50, R57.reuse, 0x10, RZ ;  /* 0x0000001039327819 */ /* 0x040fe400000006ff */
[----:B---3--:R-:W-:Y:S02]  /*9a00*/  LOP3.LUT R52, R57, 0xffff0000, RZ, 0xc0, !PT ;  /* 0xffff000039347812 */ /* 0x008fe400078ec0ff */
[C---:B------:R-:W-:Y:S02]  /*9a10*/  SHF.L.U32 R53, R58.reuse, 0x10, RZ ;  /* 0x000000103a357819 */ /* 0x040fe400000006ff */
[----:B------:R-:W-:Y:S02]  /*9a20*/  LOP3.LUT R54, R58, 0xffff0000, RZ, 0xc0, !PT ;  /* 0xffff00003a367812 */ /* 0x000fe400078ec0ff */
[C---:B------:R-:W-:Y:S02]  /*9a30*/  SHF.L.U32 R55, R59.reuse, 0x10, RZ ;  /* 0x000000103b377819 */ /* 0x040fe400000006ff */
[----:B------:R-:W-:Y:S02]  /*9a40*/  IADD3 R98, PT, PT, R98, 0x190, RZ ;  /* 0x0000019062627810 */ /* 0x000fe40007ffe0ff */
[----:B------:R-:W-:Y:S02]  /*9a50*/  LOP3.LUT R56, R59, 0xffff0000, RZ, 0xc0, !PT ;  /* 0xffff00003b387812 */ /* 0x000fe400078ec0ff */
[----:B------:R-:W-:Y:S01]  /*9a60*/  SHF.L.U32 R57, R64, 0x10, RZ ;  /* 0x0000001040397819 */ /* 0x000fe200000006ff */
[----:B-1----:R-:W-:Y:S01]  /*9a70*/  FMUL R4, R38, R4 ;  /* 0x0000000426047220 */ /* 0x002fe20000400000 */
[----:B------:R-:W-:Y:S01]  /*9a80*/  LOP3.LUT R58, R64, 0xffff0000, RZ, 0xc0, !PT ;  /* 0xffff0000403a7812 */ /* 0x000fe200078ec0ff */
[----:B------:R-:W-:Y:S01]  /*9a90*/  FMUL R5, R38, R5 ;  /* 0x0000000526057220 */ /* 0x000fe20000400000 */
[----:B------:R-:W-:Y:S01]  /*9aa0*/  LOP3.LUT R98, R98, 0xfefffff8, RZ, 0xc0, !PT ;  /* 0xfefffff862627812 */ /* 0x000fe200078ec0ff */
[C---:B------:R-:W-:Y:S01]  /*9ab0*/  FFMA R4, R41.reuse, R40, R4 ;  /* 0x0000002829047223 */ /* 0x040fe20000000004 */
[C---:B------:R-:W-:Y:S01]  /*9ac0*/  FMUL R6, R38.reuse, R6 ;  /* 0x0000000626067220 */ /* 0x040fe20000400000 */
[----:B------:R-:W-:Y:S01]  /*9ad0*/  FFMA R5, R41, R42, R5 ;  /* 0x0000002a29057223 */ /* 0x000fe20000000005 */
[----:B------:R-:W-:Y:S01]  /*9ae0*/  SHF.L.U32 R59, R65, 0x10, RZ ;  /* 0x00000010413b7819 */ /* 0x000fe200000006ff */
[----:B------:R1:W-:Y:S01]  /*9af0*/  SYNCS.ARRIVE.TRANS64.RED.A1T0 RZ, [R98+URZ], RZ ;  /* 0x000000ff62ff79a7 */ /* 0x0003e200081004ff */
[----:B------:R-:W-:Y:S01]  /*9b00*/  FFMA R6, R41, R43, R6 ;  /* 0x0000002b29067223 */ /* 0x000fe20000000006 */
[C---:B------:R-:W-:Y:S01]  /*9b10*/  FMUL R7, R38.reuse, R7 ;  /* 0x0000000726077220 */ /* 0x040fe20000400000 */
[----:B------:R-:W-:Y:S01]  /*9b20*/  F2FP.BF16.F32.PACK_AB R100, R5, R4 ;  /* 0x000000040564723e */ /* 0x000fe200000010ff */
[C---:B------:R-:W-:Y:S01]  /*9b30*/  FMUL R8, R38.reuse, R8 ;  /* 0x0000000826087220 */ /* 0x040fe20000400000 */
[----:B------:R-:W-:Y:S01]  /*9b40*/  FMUL R9, R38, R9 ;  /* 0x0000000926097220 */ /* 0x000fe20000400000 */
[----:B------:R-:W-:Y:S01]  /*9b50*/  LOP3.LUT R60, R65, 0xffff0000, RZ, 0xc0, !PT ;  /* 0xffff0000413c7812 */ /* 0x000fe200078ec0ff */
[C---:B------:R-:W-:Y:S01]  /*9b60*/  FFMA R7, R41.reuse, R44, R7 ;  /* 0x0000002c29077223 */ /* 0x040fe20000000007 */
[C---:B------:R-:W-:Y:S01]  /*9b70*/  FFMA R8, R41.reuse, R45, R8 ;  /* 0x0000002d29087223 */ /* 0x040fe20000000008 */
[----:B------:R-:W-:Y:S01]  /*9b80*/  SHF.L.U32 R61, R66, 0x10, RZ ;  /* 0x00000010423d7819 */ /* 0x000fe200000006ff */
[----:B------:R-:W-:Y:S01]  /*9b90*/  FFMA R9, R41, R46, R9 ;  /* 0x0000002e29097223 */ /* 0x000fe20000000009 */
[C---:B------:R-:W-:Y:S01]  /*9ba0*/  FMUL R10, R38.reuse, R10 ;  /* 0x0000000a260a7220 */ /* 0x040fe20000400000 */
[----:B------:R-:W-:Y:S01]  /*9bb0*/  F2FP.BF16.F32.PACK_AB R101, R7, R6 ;  /* 0x000000060765723e */ /* 0x000fe200000010ff */
[C---:B------:R-:W-:Y:S01]  /*9bc0*/  FMUL R11, R38.reuse, R11 ;  /* 0x0000000b260b7220 */ /* 0x040fe20000400000 */
[----:B------:R-:W-:Y:S01]  /*9bd0*/  FMUL R0, R38, R12 ;  /* 0x0000000c26007220 */ /* 0x000fe20000400000 */
[----:B------:R-:W-:Y:S01]  /*9be0*/  F2FP.BF16.F32.PACK_AB R102, R9, R8 ;  /* 0x000000080966723e */ /* 0x000fe200000010ff */
[C---:B------:R-:W-:Y:S01]  /*9bf0*/  FFMA R10, R41.reuse, R47, R10 ;  /* 0x0000002f290a7223 */ /* 0x040fe2000000000a */
[C---:B------:R-:W-:Y:S01]  /*9c00*/  FFMA R11, R41.reuse, R48, R11 ;  /* 0x00000030290b7223 */ /* 0x040fe2000000000b */
[----:B------:R-:W-:Y:S01]  /*9c10*/  LOP3.LUT R62, R66, 0xffff0000, RZ, 0xc0, !PT ;  /* 0xffff0000423e7812 */ /* 0x000fe200078ec0ff */
[----:B------:R-:W-:Y:S01]  /*9c20*/  FFMA R0, R41, R49, R0 ;  /* 0x0000003129007223 */ /* 0x000fe20000000000 */
[C---:B------:R-:W-:Y:S01]  /*9c30*/  FMUL R2, R38.reuse, R13 ;  /* 0x0000000d26027220 */ /* 0x040fe20000400000 */
[----:B------:R-:W-:Y:S01]  /*9c40*/  SHF.L.U32 R63, R67, 0x10, RZ ;  /* 0x00000010433f7819 */ /* 0x000fe200000006ff */
[C---:B------:R-:W-:Y:S01]  /*9c50*/  FMUL R3, R38.reuse, R14 ;  /* 0x0000000e26037220 */ /* 0x040fe20000400000 */
[----:B------:R-:W-:Y:S01]  /*9c60*/  F2FP.BF16.F32.PACK_AB R103, R11, R10 ;  /* 0x0000000a0b67723e */ /* 0x000fe200000010ff */
[----:B------:R-:W-:Y:S01]  /*9c70*/  FFMA R2, R41, R51, R2 ;  /* 0x0000003329027223 */ /* 0x000fe20000000002 */
[C---:B------:R-:W-:Y:S01]  /*9c80*/  FMUL R15, R38.reuse, R15 ;  /* 0x0000000f260f7220 */ /* 0x040fe20000400000 */
[C---:B------:R-:W-:Y:S01]  /*9c90*/  FMUL R12, R38.reuse, R16 ;  /* 0x00000010260c7220 */ /* 0x040fe20000400000 */
[----:B------:R-:W-:Y:S01]  /*9ca0*/  FMUL R13, R38, R17 ;  /* 0x00000011260d7220 */ /* 0x000fe20000400000 */
[----:B------:R1:W-:Y:S01]  /*9cb0*/  STS.128 [R94+0x6000], R100 ;  /* 0x006000645e007388 */ /* 0x0003e20000000c00 */
[----:B------:R-:W-:Y:S01]  /*9cc0*/  LOP3.LUT R64, R67, 0xffff0000, RZ, 0xc0, !PT ;  /* 0xffff000043407812 */ /* 0x000fe200078ec0ff */
[C---:B------:R-:W-:Y:S01]  /*9cd0*/  FFMA R3, R41.reuse, R50, R3 ;  /* 0x0000003229037223 */ /* 0x040fe20000000003 */
[----:B------:R-:W-:Y:S01]  /*9ce0*/  SHF.L.U32 R65, R72, 0x10, RZ ;  /* 0x0000001048417819 */ /* 0x000fe200000006ff */
[C---:B------:R-:W-:Y:S01]  /*9cf0*/  FFMA R15, R41.reuse, R52, R15 ;  /* 0x00000034290f7223 */ /* 0x040fe2000000000f */
[----:B------:R-:W-:Y:S01]  /*9d00*/  F2FP.BF16.F32.PACK_AB R104, R2, R0 ;  /* 0x000000000268723e */ /* 0x000fe200000010ff */
[C---:B------:R-:W-:Y:S01]  /*9d10*/  FFMA R12, R41.reuse, R53, R12 ;  /* 0x00000035290c7223 */ /* 0x040fe2000000000c */
[C---:B------:R-:W-:Y:S01]  /*9d20*/  FFMA R13, R41.reuse, R54, R13 ;  /* 0x00000036290d7223 */ /* 0x040fe2000000000d */
[C---:B------:R-:W-:Y:S01]  /*9d30*/  FMUL R14, R38.reuse, R18 ;  /* 0x00000012260e7220 */ /* 0x040fe20000400000 */
[C---:B------:R-:W-:Y:S01]  /*9d40*/  FMUL R19, R38.reuse, R19 ;  /* 0x0000001326137220 */ /* 0x040fe20000400000 */
[C---:B------:R-:W-:Y:S01]  /*9d50*/  FMUL R16, R38.reuse, R20 ;  /* 0x0000001426107220 */ /* 0x040fe20000400000 */
[C---:B------:R-:W-:Y:S01]  /*9d60*/  FMUL R17, R38.reuse, R21 ;  /* 0x0000001526117220 */ /* 0x040fe20000400000 */
[C---:B------:R-:W-:Y:S01]  /*9d70*/  FFMA R14, R41.reuse, R55, R14 ;  /* 0x00000037290e7223 */ /* 0x040fe2000000000e */
        /* <DEDUP_REMOVED lines=9> */
[----:B------:R-:W-:Y:S01]  /*9e10*/  FFMA R23, R41, R60, R23 ;  /* 0x0000003c29177223 */ /* 0x000fe20000000017 */
[C---:B------:R-:W-:Y:S01]  /*9e20*/  FMUL R27, R38.reuse, R27 ;  /* 0x0000001b261b7220 */ /* 0x040fe20000400000 */
[----:B------:R-:W-:Y:S01]  /*9e30*/  F2FP.BF16.F32.PACK_AB R105, R15, R3 ;  /* 0x000000030f69723e */ /* 0x000fe200000010ff */
[----:B------:R-:W-:Y:S01]  /*9e40*/  FFMA R20, R41, R61, R20 ;  /* 0x0000003d29147223 */ /* 0x000fe20000000014 */
[----:B------:R-:W-:Y:S01]  /*9e50*/  F2FP.BF16.F32.PACK_AB R106, R13, R12 ;  /* 0x0000000c0d6a723e */ /* 0x000fe200000010ff */
[----:B------:R-:W-:Y:S01]  /*9e60*/  FMUL R24, R38, R28 ;  /* 0x0000001c26187220 */ /* 0x000fe20000400000 */
[----:B------:R-:W-:Y:S01]  /*9e70*/  F2FP.BF16.F32.PACK_AB R107, R19, R14 ;  /* 0x0000000e136b723e */ /* 0x000fe200000010ff */
[----:B------:R-:W-:Y:S01]  /*9e80*/  FFMA R21, R41, R62, R21 ;  /* 0x0000003e29157223 */ /* 0x000fe20000000015 */
[----:B------:R-:W-:Y:S01]  /*9e90*/  LOP3.LUT R66, R72, 0xffff0000, RZ, 0xc0, !PT ;  /* 0xffff000048427812 */ /* 0x000fe200078ec0ff */
[C---:B------:R-:W-:Y:S01]  /*9ea0*/  FMUL R25, R38.reuse, R29 ;  /* 0x0000001d26197220 */ /* 0x040fe20000400000 */
[----:B------:R-:W-:Y:S01]  /*9eb0*/  SHF.L.U32 R67, R73, 0x10, RZ ;  /* 0x0000001049437819 */ /* 0x000fe200000006ff */
[----:B------:R1:W-:Y:S01]  /*9ec0*/  STS.128 [R93+0x6010], R104 ;  /* 0x006010685d007388 */ /* 0x0003e20000000c00 */
[----:B------:R-:W-:Y:S01]  /*9ed0*/  FFMA R22, R41, R63, R22 ;  /* 0x0000003f29167223 */ /* 0x000fe20000000016 */
[----:B------:R-:W-:Y:S01]  /*9ee0*/  LOP3.LUT R68, R73, 0xffff0000, RZ, 0xc0, !PT ;  /* 0xffff000049447812 */ /* 0x000fe200078ec0ff */
[----:B------:R-:W-:Y:S01]  /*9ef0*/  FMUL R26, R38, R30 ;  /* 0x0000001e261a7220 */ /* 0x000fe20000400000 */
[C---:B------:R-:W-:Y:S01]  /*9f00*/  FFMA R27, R41.reuse, R64, R27 ;  /* 0x00000040291b7223 */ /* 0x040fe2000000001b */
[----:B------:R-:W-:Y:S01]  /*9f10*/  SHF.L.U32 R69, R74, 0x10, RZ ;  /* 0x000000104a457819 */ /* 0x000fe200000006ff */
[----:B------:R-:W-:Y:S01]  /*9f20*/  FMUL R31, R38, R31 ;  /* 0x0000001f261f7220 */ /* 0x000fe20000400000 */
[C---:B------:R-:W-:Y:S01]  /*9f30*/  FFMA R24, R41.reuse, R65, R24 ;  /* 0x0000004129187223 */ /* 0x040fe20000000018 */
[----:B------:R-:W-:Y:S01]  /*9f40*/  LOP3.LUT R70, R74, 0xffff0000, RZ, 0xc0, !PT ;  /* 0xffff00004a467812 */ /* 0x000fe200078ec0ff */
[C---:B------:R-:W-:Y:S01]  /*9f50*/  FMUL R28, R38.reuse, R32 ;  /* 0x00000020261c7220 */ /* 0x040fe20000400000 */
[----:B------:R-:W-:Y:S01]  /*9f60*/  FFMA R25, R41, R66, R25 ;  /* 0x0000004229197223 */ /* 0x000fe20000000019 */
[----:B------:R-:W-:Y:S01]  /*9f70*/  SHF.L.U32 R71, R75, 0x10, RZ ;  /* 0x000000104b477819 */ /* 0x000fe200000006ff */
[C---:B------:R-:W-:Y:S01]  /*9f80*/  FMUL R29, R38.reuse, R33 ;  /* 0x00000021261d7220 */ /* 0x040fe20000400000 */
[----:B------:R-:W-:Y:S01]  /*9f90*/  FFMA R26, R41, R67, R26 ;  /* 0x00000043291a7223 */ /* 0x000fe2000000001a */
[----:B------:R-:W-:Y:S01]  /*9fa0*/  LOP3.LUT R72, R75, 0xffff0000, RZ, 0xc0, !PT ;  /* 0xffff00004b487812 */ /* 0x000fe200078ec0ff */
        /* <DEDUP_REMOVED lines=34> */
[----:B---3--:R-:W-:Y:S04]  /*a1d0*/  UIADD3 UR4, UP0, UPT, UR6, 0x680, URZ ;  /* 0x0000068006047890 */ /* 0x008fe8000ff1e0ff */
[----:B------:R-:W-:Y:S09]  /*a1e0*/  UIADD3.X UR5, UPT, UPT, URZ, UR7, URZ, UP0, !UPT ;  /* 0x00000007ff057290 */ /* 0x000ff200087fe4ff */
[----:B------:R3:W-:Y:S01]  /*a1f0*/  UTMASTG.3D [UR12], [UR4] ;  /* 0x0000000c040073b5 */ /* 0x0007e20008010000 */
[----:B------:R3:W-:Y:S01]  /*a200*/  UTMASTG.3D [UR8], [UR4] ;  /* 0x00000008040073b5 */ /* 0x0007e20008010000 */
[----:B------:R0:W-:Y:S01]  /*a210*/  UTMACMDFLUSH ;  /* 0x00000000000079b7 */ /* 0x0001e20000000000 */
[----:B---3--:R-:W-:Y:S04]  /*a220*/  DEPBAR.LE SB0, 0x1 ;  /* 0x000080400000791a */ /* 0x008fe80000000000 */
.L_x_155:
[----:B------:R-:W-:Y:S05]  /*a230*/  BSYNC.RECONVERGENT B0 ;  /* 0x0000000000007941 */ /* 0x000fea0003800200 */
.L_x_154:
[----:B------:R-:W-:Y:S01]  /*a240*/  BAR.SYNC.DEFER_BLOCKING 0x1, 0x80 ;  /* 0x0042000000007b1d */ /* 0x000fe20000010000 */
[----:B------:R-:W-:Y:S01]  /*a250*/  UISETP.NE.AND UP0, UPT, UR47, -0x4, UPT ;  /* 0xfffffffc2f00788c */ /* 0x000fe2000bf05270 */
[----:B------:R-:W-:Y:S08]  /*a260*/  IADD3 R0, PT, PT, R36, 0x1, RZ ;  /* 0x0000000124007810 */ /* 0x000ff00007ffe0ff */
[----:B------:R-:W-:Y:S05]  /*a270*/  BRA.U !UP0, `(.L_x_156) ;  /* 0x0000000108247547 */ /* 0x000fea000b800000 */
[----:B------:R-:W-:Y:S01]  /*a280*/  ISETP.NE.AND P0, PT, R97, RZ, PT ;  /* 0x000000ff6100720c */ /* 0x000fe20003f05270 */
[----:B------:R-:W-:Y:S01]  /*a290*/  IMAD.U32 R2, RZ, RZ, UR46 ;  /* 0x0000002eff027e24 */ /* 0x000fe2000f8e00ff */
[----:B------:R-:W-:Y:S04]  /*a2a0*/  UIADD3 UR4, UPT, UPT, UR46, 0x1, URZ ;  /* 0x000000012e047890 */ /* 0x000fe8000fffe0ff */
[----:B------:R-:W-:Y:S04]  /*a2b0*/  UISETP.NE.AND UP0, UPT, UR4, 0x4, UPT ;  /* 0x000000040400788c */ /* 0x000fe8000bf05270 */
[----:B------:R-:W-:Y:S03]  /*a2c0*/  USEL UR46, UR4, URZ, UP0 ;  /* 0x000000ff042e7287 */ /* 0x000fe60008000000 */
[----:B------:R-:W-:Y:S05]  /*a2d0*/  @P0 LEA R2, R2, UR43, 0x3 ;  /* 0x0000002b02020c11 */ /* 0x000fea000f8e18ff */
[----:B------:R-:W-:Y:S05]  /*a2e0*/  @P0 VIADD R2, R2, 0x120 ;  /* 0x0000012002020836 */ /* 0x000fea0000000000 */
[----:B------:R-:W-:Y:S04]  /*a2f0*/  @P0 PRMT R2, R99, 0x654, R2 ;  /* 0x0000065463020816 */ /* 0x000fe80000000002 */
[----:B------:R3:W-:Y:S03]  /*a300*/  @P0 SYNCS.ARRIVE.TRANS64.RED.A1T0 RZ, [R2+URZ], RZ ;  /* 0x000000ff02ff09a7 */ /* 0x0007e600081004ff */
.L_x_156:
[----:B------:R-:W-:Y:S01]  /*a310*/  R2UR UR5, R82 ;  /* 0x00000000520572ca */ /* 0x000fe200000e0000 */
[----:B------:R-:W-:Y:S01]  /*a320*/  UISETP.NE.AND UP0, UPT, UR61, URZ, UPT ;  /* 0x000000ff3d00728c */ /* 0x000fe2000bf05270 */
[----:B------:R-:W-:Y:S01]  /*a330*/  R2UR UR4, R83 ;  /* 0x00000000530472ca */ /* 0x000fe200000e0000 */
[----:B------:R-:W-:Y:S01]  /*a340*/  UIADD3 UR47, UPT, UPT, UR47, 0x4, URZ ;  /* 0x000000042f2f7890 */ /* 0x000fe2000fffe0ff */
[----:B------:R-:W-:Y:S01]  /*a350*/  ISETP.NE.AND P0, PT, R87, 0x2, PT ;  /* 0x000000025700780c */ /* 0x000fe20003f05270 */
[----:B------:R-:W-:Y:S01]  /*a360*/  UMOV UR36, UR60 ;  /* 0x0000003c00247c82 */ /* 0x000fe20008000000 */
[----:B------:R-:W-:Y:S02]  /*a370*/  ISETP.NE.AND P1, PT, R0, 0x4, PT ;  /* 0x000000040000780c */ /* 0x000fe40003f25270 */
[----:B---3--:R-:W-:Y:S02]  /*a380*/  SEL R2, RZ, 0x1, P0 ;  /* 0x00000001ff027807 */ /* 0x008fe40000000000 */
[----:B------:R-:W-:Y:S02]  /*a390*/  SEL R3, RZ, 0x1, P1 ;  /* 0x00000001ff037807 */ /* 0x000fe40000800000 */
[----:B------:R-:W-:Y:S01]  /*a3a0*/  LOP3.LUT R89, R89, R2, RZ, 0x3c, !PT ;  /* 0x0000000259597212 */ /* 0x000fe200078e3cff */
[----:B------:R-:W-:Y:S01]  /*a3b0*/  UIADD3 UR32, UPT, UPT, UR37, UR5, URZ ;  /* 0x0000000525207290 */ /* 0x000fe2000fffe0ff */
[----:B------:R-:W-:Y:S01]  /*a3c0*/  LOP3.LUT R90, R90, R3, RZ, 0x3c, !PT ;  /* 0x000000035a5a7212 */ /* 0x000fe200078e3cff */
[----:B------:R-:W-:Y:S01]  /*a3d0*/  UIADD3 UR20, UPT, UPT, UR38, UR4, URZ ;  /* 0x0000000426147290 */ /* 0x000fe2000fffe0ff */
[----:B------:R-:W-:Y:S02]  /*a3e0*/  SEL R87, R87, RZ, P0 ;  /* 0x000000ff57577207 */ /* 0x000fe40000000000 */
[----:B------:R-:W-:Y:S01]  /*a3f0*/  SEL R36, R0, RZ, P1 ;  /* 0x000000ff00247207 */ /* 0x000fe20000800000 */
[----:B------:R-:W-:Y:S08]  /*a400*/  BRA.U UP0, `(.L_x_157) ;  /* 0xffffffbd00a07547 */ /* 0x000ff0000b83ffff */
[----:B------:R-:W-:-:S13]  /*a410*/  R2UR UR4, R84 ;  /* 0x00000000540472ca */ /* 0x000fda00000e0000 */
[----:B------:R-:W-:-:S09]  /*a420*/  UISETP.NE.AND UP0, UPT, UR4, URZ, UPT ;  /* 0x000000ff0400728c */ /* 0x000fd2000bf05270 */
[----:B------:R-:W-:Y:S05]  /*a430*/  BRA.U !UP0, `(.L_x_158) ;  /* 0x0000000108487547 */ /* 0x000fea000b800000 */
[----:B------:R-:W3:Y:S02]  /*a440*/  LDCU.64 UR4, c[0x0][0x890] ;  /* 0x00011200ff0477ac */ /* 0x000ee40008000a00 */
[----:B---3--:R-:W-:-:S04]  /*a450*/  UISETP.NE.U32.AND UP0, UPT, UR4, URZ, UPT ;  /* 0x000000ff0400728c */ /* 0x008fc8000bf05070 */
[----:B------:R-:W-:-:S09]  /*a460*/  UISETP.NE.AND.EX UP0, UPT, UR5, URZ, UPT, UP0 ;  /* 0x000000ff0500728c */ /* 0x000fd2000bf05300 */
[----:B------:R-:W-:Y:S05]  /*a470*/  BRA.U UP0, `(.L_x_159) ;  /* 0x00000001000c7547 */ /* 0x000fea000b800000 */
[----:B------:R-:W-:-:S13]  /*a480*/  FSETP.NEU.AND P0, PT, R41, RZ, PT ;  /* 0x000000ff2900720b */ /* 0x000fda0003f0d000 */
[----:B------:R-:W-:Y:S05]  /*a490*/  @!P0 EXIT ;  /* 0x000000000000894d */ /* 0x000fea0003800000 */
[----:B------:R-:W-:Y:S05]  /*a4a0*/  BRA `(.L_x_158) ;  /* 0x00000000002c7947 */ /* 0x000fea0003800000 */
.L_x_159:
[----:B------:R-:W-:Y:S01]  /*a4b0*/  ISETP.NE.AND P0, PT, R86, RZ, PT ;  /* 0x000000ff5600720c */ /* 0x000fe20003f05270 */
[----:B------:R-:W-:-:S12]  /*a4c0*/  BSSY.RECONVERGENT B0, `(.L_x_158) ;  /* 0x0000009000007945 */ /* 0x000fd80003800200 */
[----:B------:R-:W-:Y:S05]  /*a4d0*/  @P0 BRA `(.L_x_160) ;  /* 0x0000000000140947 */ /* 0x000fea0003800000 */
[----:B------:R-:W3:Y:S02]  /*a4e0*/  LDCU.64 UR4, c[0x0][0x888] ;  /* 0x00011100ff0477ac */ /* 0x000ee40008000a00 */
[----:B---3--:R-:W-:-:S04]  /*a4f0*/  ISETP.NE.U32.AND P0, PT, RZ, UR4, PT ;  /* 0x00000004ff007c0c */ /* 0x008fc8000bf05070 */
[----:B------:R-:W-:-:S13]  /*a500*/  ISETP.NE.AND.EX P0, PT, RZ, UR5, PT, P0 ;  /* 0x00000005ff007c0c */ /* 0x000fda000bf05300 */
[----:B------:R-:W-:Y:S05]  /*a510*/  @!P0 EXIT ;  /* 0x000000000000894d */ /* 0x000fea0003800000 */
[----:B------:R-:W-:Y:S05]  /*a520*/  BRA `(.L_x_161) ;  /* 0x0000000000087947 */ /* 0x000fea0003800000 */
.L_x_160:
[----:B------:R-:W-:-:S13]  /*a530*/  FSETP.NEU.AND P0, PT, R41, RZ, PT ;  /* 0x000000ff2900720b */ /* 0x000fda0003f0d000 */
[----:B------:R-:W-:Y:S05]  /*a540*/  @!P0 EXIT ;  /* 0x000000000000894d */ /* 0x000fea0003800000 */
.L_x_161:
[----:B------:R-:W-:Y:S05]  /*a550*/  BSYNC.RECONVERGENT B0 ;  /* 0x0000000000007941 */ /* 0x000fea0003800200 */
.L_x_158:
[----:B------:R-:W3:Y:S01]  /*a560*/  S2UR UR5, SR_CgaCtaId ;  /* 0x00000000000579c3 */ /* 0x000ee20000008800 */
[----:B------:R-:W-:Y:S01]  /*a570*/  ULEA UR4, UR46, UR43, 0x3 ;  /* 0x0000002b2e047291 */ /* 0x000fe2000f8e18ff */
[----:B------:R-:W-:-:S04]  /*a580*/  DEPBAR.LE SB0, 0x0 ;  /* 0x000080000000791a */ /* 0x000fc80000000000 */
[----:B------:R-:W-:-:S04]  /*a590*/  UIADD3 UR4, UPT, UPT, UR4, 0x120, URZ ;  /* 0x0000012004047890 */ /* 0x000fc8000fffe0ff */
[----:B---3--:R-:W-:-:S09]  /*a5a0*/  UPRMT UR4, UR5, 0x654, UR4 ;  /* 0x0000065405047896 */ /* 0x008fd20008000004 */
[----:B------:R-:W-:Y:S01]  /*a5b0*/  SYNCS.ARRIVE.TRANS64.RED.A1T0 RZ, [UR4], RZ ;  /* 0x000000ffffff79a7 */ /* 0x000fe20008100404 */
[----:B------:R-:W-:Y:S05]  /*a5c0*/  EXIT ;  /* 0x000000000000794d */ /* 0x000fea0003800000 */
.L_x_25:
[----:B-1----:R1:W2:Y:S02]  /*a5d0*/  SYNCS.PHASECHK.TRANS64.TRYWAIT P0, [R0+URZ+0x1c0], R3 ;  /* 0x0001c003000075a7 */ /* 0x0022a400080011ff */
[----:B--2---:R-:W-:Y:S05]  /*a5e0*/  @!P0 NANOSLEEP.SYNCS 0x989680 ;  /* 0x009896800000895d */ /* 0x004fea0003900000 */
[----:B------:R-:W2:Y:S02]  /*a5f0*/  @!P0 SYNCS.PHASECHK.TRANS64 P0, [R0+URZ+0x1c0], R3 ;  /* 0x0001c003000085a7 */ /* 0x000ea400080010ff */
[----:B--2---:R-:W-:Y:S05]  /*a600*/  @!P0 BRA `(.L_x_25) ;  /* 0xfffffffc00f08947 */ /* 0x004fea000383ffff */
[----:B------:R-:W-:Y:S05]  /*a610*/  BRA `(.L_x_162) ;  /* 0xffffff7400a47947 */ /* 0x000fea000383ffff */
.L_x_28:
[----:B-1----:R-:W-:-:S07]  /*a620*/  MOV R0, UR33 ;  /* 0x0000002100007c02 */ /* 0x002fce0008000f00 */
.L_x_163:
[----:B-1----:R1:W2:Y:S02]  /*a630*/  SYNCS.PHASECHK.TRANS64.TRYWAIT P0, [R0+URZ+0x80], R3 ;  /* 0x00008003000075a7 */ /* 0x0022a400080011ff */
[----:B--2---:R-:W-:Y:S05]  /*a640*/  @!P0 NANOSLEEP.SYNCS 0x989680 ;  /* 0x009896800000895d */ /* 0x004fea0003900000 */
[----:B------:R-:W2:Y:S02]  /*a650*/  @!P0 SYNCS.PHASECHK.TRANS64 P0, [R0+URZ+0x80], R3 ;  /* 0x00008003000085a7 */ /* 0x000ea400080010ff */
[----:B--2---:R-:W-:Y:S05]  /*a660*/  @!P0 BRA `(.L_x_163) ;  /* 0xfffffffc00f08947 */ /* 0x004fea000383ffff */
[----:B------:R-:W-:Y:S05]  /*a670*/  BRA `(.L_x_27) ;  /* 0xffffff7400f47947 */ /* 0x000fea000383ffff */
.L_x_35:
[----:B-1----:R-:W-:-:S07]  /*a680*/  MOV R0, UR17 ;  /* 0x0000001100007c02 */ /* 0x002fce0008000f00 */
.L_x_164:
[----:B-1----:R1:W2:Y:S02]  /*a690*/  SYNCS.PHASECHK.TRANS64.TRYWAIT P0, [R0+URZ+0x80], R3 ;  /* 0x00008003000075a7 */ /* 0x0022a400080011ff */
[----:B--2---:R-:W-:Y:S05]  /*a6a0*/  @!P0 NANOSLEEP.SYNCS 0x989680 ;  /* 0x009896800000895d */ /* 0x004fea0003900000 */
[----:B------:R-:W2:Y:S02]  /*a6b0*/  @!P0 SYNCS.PHASECHK.TRANS64 P0, [R0+URZ+0x80], R3 ;  /* 0x00008003000085a7 */ /* 0x000ea400080010ff */
[----:B--2---:R-:W-:Y:S05]  /*a6c0*/  @!P0 BRA `(.L_x_164) ;  /* 0xfffffffc00f08947 */ /* 0x004fea000383ffff */
[----:B------:R-:W-:Y:S05]  /*a6d0*/  BRA `(.L_x_34) ;  /* 0xffffff7800b87947 */ /* 0x000fea000383ffff */
.L_x_40:
[----:B-1----:R1:W2:Y:S02]  /*a6e0*/  SYNCS.PHASECHK.TRANS64.TRYWAIT P0, [R3+URZ+0x150], R0 ;  /* 0x00015000030075a7 */ /* 0x0022a400080011ff */
[----:B--2---:R-:W-:Y:S05]  /*a6f0*/  @!P0 NANOSLEEP.SYNCS 0x989680 ;  /* 0x009896800000895d */ /* 0x004fea0003900000 */
[----:B------:R-:W2:Y:S02]  /*a700*/  @!P0 SYNCS.PHASECHK.TRANS64 P0, [R3+URZ+0x150], R0 ;  /* 0x00015000030085a7 */ /* 0x000ea400080010ff */
[----:B--2---:R-:W-:Y:S05]  /*a710*/  @!P0 BRA `(.L_x_40) ;  /* 0xfffffffc00f08947 */ /* 0x004fea000383ffff */
[----:B------:R-:W-:Y:S05]  /*a720*/  BRA `(.L_x_165) ;  /* 0xffffff7c005c7947 */ /* 0x000fea000383ffff */
.L_x_44:
[----:B-1----:R-:W-:-:S07]  /*a730*/  MOV R0, UR4 ;  /* 0x0000000400007c02 */ /* 0x002fce0008000f00 */
.L_x_166:
[----:B-1----:R1:W2:Y:S02]  /*a740*/  SYNCS.PHASECHK.TRANS64.TRYWAIT P0, [R0+URZ], R3 ;  /* 0x00000003000075a7 */ /* 0x0022a400080011ff */
[----:B--2---:R-:W-:Y:S05]  /*a750*/  @!P0 NANOSLEEP.SYNCS 0x989680 ;  /* 0x009896800000895d */ /* 0x004fea0003900000 */
[----:B------:R-:W2:Y:S02]  /*a760*/  @!P0 SYNCS.PHASECHK.TRANS64 P0, [R0+URZ], R3 ;  /* 0x00000003000085a7 */ /* 0x000ea400080010ff */
[----:B--2---:R-:W-:Y:S05]  /*a770*/  @!P0 BRA `(.L_x_166) ;  /* 0xfffffffc00f08947 */ /* 0x004fea000383ffff */
[----:B------:R-:W-:Y:S05]  /*a780*/  BRA `(.L_x_167) ;  /* 0xffffff8400087947 */ /* 0x000fea000383ffff */
.L_x_45:
[----:B------:R-:W-:-:S07]  /*a790*/  MOV R0, UR5 ;  /* 0x0000000500007c02 */ /* 0x000fce0008000f00 */
.L_x_168:
[----:B-1----:R1:W2:Y:S02]  /*a7a0*/  SYNCS.PHASECHK.TRANS64.TRYWAIT P0, [R0+URZ], R3 ;  /* 0x00000003000075a7 */ /* 0x0022a400080011ff */
[----:B--2---:R-:W-:Y:S05]  /*a7b0*/  @!P0 NANOSLEEP.SYNCS 0x989680 ;  /* 0x009896800000895d */ /* 0x004fea0003900000 */
[----:B------:R-:W2:Y:S02]  /*a7c0*/  @!P0 SYNCS.PHASECHK.TRANS64 P0, [R0+URZ], R3 ;  /* 0x00000003000085a7 */ /* 0x000ea400080010ff */
[----:B--2---:R-:W-:Y:S05]  /*a7d0*/  @!P0 BRA `(.L_x_168) ;  /* 0xfffffffc00f08947 */ /* 0x004fea000383ffff */
[----:B------:R-:W-:Y:S05]  /*a7e0*/  BRA `(.L_x_169) ;  /* 0xffffff8400147947 */ /* 0x000fea000383ffff */
.L_x_46:
[----:B------:R-:W-:-:S07]  /*a7f0*/  MOV R0, UR5 ;  /* 0x0000000500007c02 */ /* 0x000fce0008000f00 */
.L_x_170:
[----:B-1----:R1:W2:Y:S02]  /*a800*/  SYNCS.PHASECHK.TRANS64.TRYWAIT P0, [R0+URZ], R3 ;  /* 0x00000003000075a7 */ /* 0x0022a400080011ff */
[----:B--2---:R-:W-:Y:S05]  /*a810*/  @!P0 NANOSLEEP.SYNCS 0x989680 ;  /* 0x009896800000895d */ /* 0x004fea0003900000 */
[----:B------:R-:W2:Y:S02]  /*a820*/  @!P0 SYNCS.PHASECHK.TRANS64 P0, [R0+URZ], R3 ;  /* 0x00000003000085a7 */ /* 0x000ea400080010ff */
[----:B--2---:R-:W-:Y:S05]  /*a830*/  @!P0 BRA `(.L_x_170) ;  /* 0xfffffffc00f08947 */ /* 0x004fea000383ffff */
[----:B------:R-:W-:Y:S05]  /*a840*/  BRA `(.L_x_171) ;  /* 0xffffff8400207947 */ /* 0x000fea000383ffff */
.L_x_47:
[----:B------:R-:W-:-:S07]  /*a850*/  MOV R0, UR5 ;  /* 0x0000000500007c02 */ /* 0x000fce0008000f00 */
.L_x_172:
[----:B-1----:R1:W2:Y:S02]  /*a860*/  SYNCS.PHASECHK.TRANS64.TRYWAIT P0, [R0+URZ], R3 ;  /* 0x00000003000075a7 */ /* 0x0022a400080011ff */
[----:B--2---:R-:W-:Y:S05]  /*a870*/  @!P0 NANOSLEEP.SYNCS 0x989680 ;  /* 0x009896800000895d */ /* 0x004fea0003900000 */
[----:B------:R-:W2:Y:S02]  /*a880*/  @!P0 SYNCS.PHASECHK.TRANS64 P0, [R0+URZ], R3 ;  /* 0x00000003000085a7 */ /* 0x000ea400080010ff */
[----:B--2---:R-:W-:Y:S05]  /*a890*/  @!P0 BRA `(.L_x_172) ;  /* 0xfffffffc00f08947 */ /* 0x004fea000383ffff */
[----:B------:R-:W-:Y:S05]  /*a8a0*/  BRA `(.L_x_173) ;  /* 0xffffff84002c7947 */ /* 0x000fea000383ffff */
.L_x_48:
[----:B------:R-:W-:-:S07]  /*a8b0*/  MOV R0, UR5 ;  /* 0x0000000500007c02 */ /* 0x000fce0008000f00 */
.L_x_174:
[----:B-1----:R1:W2:Y:S02]  /*a8c0*/  SYNCS.PHASECHK.TRANS64.TRYWAIT P0, [R0+URZ], R3 ;  /* 0x00000003000075a7 */ /* 0x0022a400080011ff */
[----:B--2---:R-:W-:Y:S05]  /*a8d0*/  @!P0 NANOSLEEP.SYNCS 0x989680 ;  /* 0x009896800000895d */ /* 0x004fea0003900000 */
[----:B------:R-:W2:Y:S02]  /*a8e0*/  @!P0 SYNCS.PHASECHK.TRANS64 P0, [R0+URZ], R3 ;  /* 0x00000003000085a7 */ /* 0x000ea400080010ff */
[----:B--2---:R-:W-:Y:S05]  /*a8f0*/  @!P0 BRA `(.L_x_174) ;  /* 0xfffffffc00f08947 */ /* 0x004fea000383ffff */
[----:B------:R-:W-:Y:S05]  /*a900*/  BRA `(.L_x_175) ;  /* 0xffffff8400387947 */ /* 0x000fea000383ffff */
.L_x_49:
[----:B------:R-:W-:-:S07]  /*a910*/  MOV R0, UR5 ;  /* 0x0000000500007c02 */ /* 0x000fce0008000f00 */
.L_x_176:
[----:B-1----:R1:W2:Y:S02]  /*a920*/  SYNCS.PHASECHK.TRANS64.TRYWAIT P0, [R0+URZ], R3 ;  /* 0x00000003000075a7 */ /* 0x0022a400080011ff */
[----:B--2---:R-:W-:Y:S05]  /*a930*/  @!P0 NANOSLEEP.SYNCS 0x989680 ;  /* 0x009896800000895d */ /* 0x004fea0003900000 */
[----:B------:R-:W2:Y:S02]  /*a940*/  @!P0 SYNCS.PHASECHK.TRANS64 P0, [R0+URZ], R3 ;  /* 0x00000003000085a7 */ /* 0x000ea400080010ff */
[----:B--2---:R-:W-:Y:S05]  /*a950*/  @!P0 BRA `(.L_x_176) ;  /* 0xfffffffc00f08947 */ /* 0x004fea000383ffff */
[----:B------:R-:W-:Y:S05]  /*a960*/  BRA `(.L_x_177) ;  /* 0xffffff8400447947 */ /* 0x000fea000383ffff */
.L_x_50:
[----:B------:R-:W-:-:S07]  /*a970*/  MOV R0, UR5 ;  /* 0x0000000500007c02 */ /* 0x000fce0008000f00 */
.L_x_178:
[----:B-1----:R1:W2:Y:S02]  /*a980*/  SYNCS.PHASECHK.TRANS64.TRYWAIT P0, [R0+URZ], R3 ;  /* 0x00000003000075a7 */ /* 0x0022a400080011ff */
[----:B--2---:R-:W-:Y:S05]  /*a990*/  @!P0 NANOSLEEP.SYNCS 0x989680 ;  /* 0x009896800000895d */ /* 0x004fea0003900000 */
[----:B------:R-:W2:Y:S02]  /*a9a0*/  @!P0 SYNCS.PHASECHK.TRANS64 P0, [R0+URZ], R3 ;  /* 0x00000003000085a7 */ /* 0x000ea400080010ff */
[----:B--2---:R-:W-:Y:S05]  /*a9b0*/  @!P0 BRA `(.L_x_178) ;  /* 0xfffffffc00f08947 */ /* 0x004fea000383ffff */
[----:B------:R-:W-:Y:S05]  /*a9c0*/  BRA `(.L_x_179) ;  /* 0xffffff8400507947 */ /* 0x000fea000383ffff */
.L_x_51:
[----:B------:R-:W-:-:S07]  /*a9d0*/  MOV R0, UR5 ;  /* 0x0000000500007c02 */ /* 0x000fce0008000f00 */
.L_x_180:
[----:B-1----:R1:W2:Y:S02]  /*a9e0*/  SYNCS.PHASECHK.TRANS64.TRYWAIT P0, [R0+URZ], R3 ;  /* 0x00000003000075a7 */ /* 0x0022a400080011ff */
[----:B--2---:R-:W-:Y:S05]  /*a9f0*/  @!P0 NANOSLEEP.SYNCS 0x989680 ;  /* 0x009896800000895d */ /* 0x004fea0003900000 */
[----:B------:R-:W2:Y:S02]  /*aa00*/  @!P0 SYNCS.PHASECHK.TRANS64 P0, [R0+URZ], R3 ;  /* 0x00000003000085a7 */ /* 0x000ea400080010ff */
[----:B--2---:R-:W-:Y:S05]  /*aa10*/  @!P0 BRA `(.L_x_180) ;  /* 0xfffffffc00f08947 */ /* 0x004fea000383ffff */
[----:B------:R-:W-:Y:S05]  /*aa20*/  BRA `(.L_x_181) ;  /* 0xffffff84005c7947 */ /* 0x000fea000383ffff */
.L_x_52:
[----:B------:R-:W-:-:S07]  /*aa30*/  MOV R0, UR5 ;  /* 0x0000000500007c02 */ /* 0x000fce0008000f00 */
.L_x_182:
[----:B-1----:R1:W2:Y:S02]  /*aa40*/  SYNCS.PHASECHK.TRANS64.TRYWAIT P0, [R0+URZ], R3 ;  /* 0x00000003000075a7 */ /* 0x0022a400080011ff */
[----:B--2---:R-:W-:Y:S05]  /*aa50*/  @!P0 NANOSLEEP.SYNCS 0x989680 ;  /* 0x009896800000895d */ /* 0x004fea0003900000 */
[----:B------:R-:W2:Y:S02]  /*aa60*/  @!P0 SYNCS.PHASECHK.TRANS64 P0, [R0+URZ], R3 ;  /* 0x00000003000085a7 */ /* 0x000ea400080010ff */
[----:B--2---:R-:W-:Y:S05]  /*aa70*/  @!P0 BRA `(.L_x_182) ;  /* 0xfffffffc00f08947 */ /* 0x004fea000383ffff */
[----:B------:R-:W-:Y:S05]  /*aa80*/  BRA `(.L_x_183) ;  /* 0xffffff8400687947 */ /* 0x000fea000383ffff */
.L_x_53:
[----:B------:R-:W-:-:S07]  /*aa90*/  MOV R0, UR5 ;  /* 0x0000000500007c02 */ /* 0x000fce0008000f00 */
.L_x_184:
[----:B-1----:R1:W2:Y:S02]  /*aaa0*/  SYNCS.PHASECHK.TRANS64.TRYWAIT P0, [R0+URZ], R3 ;  /* 0x00000003000075a7 */ /* 0x0022a400080011ff */
[----:B--2---:R-:W-:Y:S05]  /*aab0*/  @!P0 NANOSLEEP.SYNCS 0x989680 ;  /* 0x009896800000895d */ /* 0x004fea0003900000 */
[----:B------:R-:W2:Y:S02]  /*aac0*/  @!P0 SYNCS.PHASECHK.TRANS64 P0, [R0+URZ], R3 ;  /* 0x00000003000085a7 */ /* 0x000ea400080010ff */
[----:B--2---:R-:W-:Y:S05]  /*aad0*/  @!P0 BRA `(.L_x_184) ;  /* 0xfffffffc00f08947 */ /* 0x004fea000383ffff */
[----:B------:R-:W-:Y:S05]  /*aae0*/  BRA `(.L_x_185) ;  /* 0xffffff8400747947 */ /* 0x000fea000383ffff */
.L_x_54:
[----:B------:R-:W-:-:S07]  /*aaf0*/  MOV R0, UR5 ;  /* 0x0000000500007c02 */ /* 0x000fce0008000f00 */
.L_x_186:
[----:B-1----:R1:W2:Y:S02]  /*ab00*/  SYNCS.PHASECHK.TRANS64.TRYWAIT P0, [R0+URZ], R3 ;  /* 0x00000003000075a7 */ /* 0x0022a400080011ff */
[----:B--2---:R-:W-:Y:S05]  /*ab10*/  @!P0 NANOSLEEP.SYNCS 0x989680 ;  /* 0x009896800000895d */ /* 0x004fea0003900000 */
[----:B------:R-:W2:Y:S02]  /*ab20*/  @!P0 SYNCS.PHASECHK.TRANS64 P0, [R0+URZ], R3 ;  /* 0x00000003000085a7 */ /* 0x000ea400080010ff */
[----:B--2---:R-:W-:Y:S05]  /*ab30*/  @!P0 BRA `(.L_x_186) ;  /* 0xfffffffc00f08947 */ /* 0x004fea000383ffff */
[----:B------:R-:W-:Y:S05]  /*ab40*/  BRA `(.L_x_187) ;  /* 0xffffff8400807947 */ /* 0x000fea000383ffff */
.L_x_55:
[----:B------:R-:W-:-:S07]  /*ab50*/  MOV R0, UR5 ;  /* 0x0000000500007c02 */ /* 0x000fce0008000f00 */
.L_x_188:
[----:B-1----:R1:W2:Y:S02]  /*ab60*/  SYNCS.PHASECHK.TRANS64.TRYWAIT P0, [R0+URZ], R3 ;  /* 0x00000003000075a7 */ /* 0x0022a400080011ff */
[----:B--2---:R-:W-:Y:S05]  /*ab70*/  @!P0 NANOSLEEP.SYNCS 0x989680 ;  /* 0x009896800000895d */ /* 0x004fea0003900000 */
[----:B------:R-:W2:Y:S02]  /*ab80*/  @!P0 SYNCS.PHASECHK.TRANS64 P0, [R0+URZ], R3 ;  /* 0x00000003000085a7 */ /* 0x000ea400080010ff */
[----:B--2---:R-:W-:Y:S05]  /*ab90*/  @!P0 BRA `(.L_x_188) ;  /* 0xfffffffc00f08947 */ /* 0x004fea000383ffff */
[----:B------:R-:W-:Y:S05]  /*aba0*/  BRA `(.L_x_189) ;  /* 0xffffff84008c7947 */ /* 0x000fea000383ffff */
.L_x_56:
[----:B------:R-:W-:-:S07]  /*abb0*/  MOV R0, UR5 ;  /* 0x0000000500007c02 */ /* 0x000fce0008000f00 */
.L_x_190:
[----:B-1----:R1:W2:Y:S02]  /*abc0*/  SYNCS.PHASECHK.TRANS64.TRYWAIT P0, [R0+URZ], R3 ;  /* 0x00000003000075a7 */ /* 0x0022a400080011ff */
[----:B--2---:R-:W-:Y:S05]  /*abd0*/  @!P0 NANOSLEEP.SYNCS 0x989680 ;  /* 0x009896800000895d */ /* 0x004fea0003900000 */
[----:B------:R-:W2:Y:S02]  /*abe0*/  @!P0 SYNCS.PHASECHK.TRANS64 P0, [R0+URZ], R3 ;  /* 0x00000003000085a7 */ /* 0x000ea400080010ff */
[----:B--2---:R-:W-:Y:S05]  /*abf0*/  @!P0 BRA `(.L_x_190) ;  /* 0xfffffffc00f08947 */ /* 0x004fea000383ffff */
[----:B------:R-:W-:Y:S05]  /*ac00*/  BRA `(.L_x_191) ;  /* 0xffffff8400987947 */ /* 0x000fea000383ffff */
.L_x_57:
[----:B------:R-:W-:-:S07]  /*ac10*/  MOV R0, UR5 ;  /* 0x0000000500007c02 */ /* 0x000fce0008000f00 */
.L_x_192:
[----:B-1----:R1:W2:Y:S02]  /*ac20*/  SYNCS.PHASECHK.TRANS64.TRYWAIT P0, [R0+URZ], R3 ;  /* 0x00000003000075a7 */ /* 0x0022a400080011ff */
[----:B--2---:R-:W-:Y:S05]  /*ac30*/  @!P0 NANOSLEEP.SYNCS 0x989680 ;  /* 0x009896800000895d */ /* 0x004fea0003900000 */
[----:B------:R-:W2:Y:S02]  /*ac40*/  @!P0 SYNCS.PHASECHK.TRANS64 P0, [R0+URZ], R3 ;  /* 0x00000003000085a7 */ /* 0x000ea400080010ff */
[----:B--2---:R-:W-:Y:S05]  /*ac50*/  @!P0 BRA `(.L_x_192) ;  /* 0xfffffffc00f08947 */ /* 0x004fea000383ffff */
[----:B------:R-:W-:Y:S05]  /*ac60*/  BRA `(.L_x_193) ;  /* 0xffffff8400a47947 */ /* 0x000fea000383ffff */
.L_x_58:
[----:B------:R-:W-:-:S07]  /*ac70*/  MOV R0, UR5 ;  /* 0x0000000500007c02 */ /* 0x000fce0008000f00 */
.L_x_194:
[----:B-1----:R1:W2:Y:S02]  /*ac80*/  SYNCS.PHASECHK.TRANS64.TRYWAIT P0, [R0+URZ], R3 ;  /* 0x00000003000075a7 */ /* 0x0022a400080011ff */
[----:B--2---:R-:W-:Y:S05]  /*ac90*/  @!P0 NANOSLEEP.SYNCS 0x989680 ;  /* 0x009896800000895d */ /* 0x004fea0003900000 */
[----:B------:R-:W2:Y:S02]  /*aca0*/  @!P0 SYNCS.PHASECHK.TRANS64 P0, [R0+URZ], R3 ;  /* 0x00000003000085a7 */ /* 0x000ea400080010ff */
[----:B--2---:R-:W-:Y:S05]  /*acb0*/  @!P0 BRA `(.L_x_194) ;  /* 0xfffffffc00f08947 */ /* 0x004fea000383ffff */
[----:B------:R-:W-:Y:S05]  /*acc0*/  BRA `(.L_x_195) ;  /* 0xffffff8400b07947 */ /* 0x000fea000383ffff */
.L_x_61:
[----:B-1----:R1:W2:Y:S02]  /*acd0*/  SYNCS.PHASECHK.TRANS64.TRYWAIT P0, [R0+URZ+0x1b0], R5 ;  /* 0x0001b005000075a7 */ /* 0x0022a400080011ff */
[----:B--2---:R-:W-:Y:S05]  /*ace0*/  @!P0 NANOSLEEP.SYNCS 0x989680 ;  /* 0x009896800000895d */ /* 0x004fea0003900000 */
[----:B------:R-:W2:Y:S02]  /*acf0*/  @!P0 SYNCS.PHASECHK.TRANS64 P0, [R0+URZ+0x1b0], R5 ;  /* 0x0001b005000085a7 */ /* 0x000ea400080010ff */
[----:B--2---:R-:W-:Y:S05]  /*ad00*/  @!P0 BRA `(.L_x_61) ;  /* 0xfffffffc00f08947 */ /* 0x004fea000383ffff */
[----:B------:R-:W-:Y:S05]  /*ad10*/  BRA `(.L_x_196) ;  /* 0xffffff8800147947 */ /* 0x000fea000383ffff */
.L_x_62:
[----:B------:R-:W-:-:S07]  /*ad20*/  MOV R0, UR4 ;  /* 0x0000000400007c02 */ /* 0x000fce0008000f00 */
.L_x_197:
[----:B-1----:R1:W2:Y:S02]  /*ad30*/  SYNCS.PHASECHK.TRANS64.TRYWAIT P0, [R0+URZ+0x160], R7 ;  /* 0x00016007000075a7 */ /* 0x0022a400080011ff */
[----:B--2---:R-:W-:Y:S05]  /*ad40*/  @!P0 NANOSLEEP.SYNCS 0x989680 ;  /* 0x009896800000895d */ /* 0x004fea0003900000 */
[----:B------:R-:W2:Y:S02]  /*ad50*/  @!P0 SYNCS.PHASECHK.TRANS64 P0, [R0+URZ+0x160], R7 ;  /* 0x00016007000085a7 */ /* 0x000ea400080010ff */
[----:B--2---:R-:W-:Y:S05]  /*ad60*/  @!P0 BRA `(.L_x_197) ;  /* 0xfffffffc00f08947 */ /* 0x004fea000383ffff */
[----:B------:R-:W-:Y:S05]  /*ad70*/  BRA `(.L_x_198) ;  /* 0xffffff8800247947 */ /* 0x000fea000383ffff */
.L_x_63:
[----:B-1----:R1:W2:Y:S02]  /*ad80*/  SYNCS.PHASECHK.TRANS64.TRYWAIT P1, [R0+URZ+0x150], R5 ;  /* 0x00015005000075a7 */ /* 0x0022a400080211ff */
[----:B--2---:R-:W-:Y:S05]  /*ad90*/  @!P1 NANOSLEEP.SYNCS 0x989680 ;  /* 0x009896800000995d */ /* 0x004fea0003900000 */
[----:B------:R-:W2:Y:S02]  /*ada0*/  @!P1 SYNCS.PHASECHK.TRANS64 P1, [R0+URZ+0x150], R5 ;  /* 0x00015005000095a7 */ /* 0x000ea400080210ff */
[----:B--2---:R-:W-:Y:S05]  /*adb0*/  @!P1 BRA `(.L_x_63) ;  /* 0xfffffffc00f09947 */ /* 0x004fea000383ffff */
[----:B------:R-:W-:Y:S05]  /*adc0*/  BRA `(.L_x_199) ;  /* 0xffffff8800547947 */ /* 0x000fea000383ffff */
.L_x_66:
[----:B------:R-:W-:-:S07]  /*add0*/  MOV R0, UR4 ;  /* 0x0000000400007c02 */ /* 0x000fce0008000f00 */
.L_x_200:
[----:B-1----:R1:W2:Y:S02]  /*ade0*/  SYNCS.PHASECHK.TRANS64.TRYWAIT P0, [R0+URZ+0x160], R3 ;  /* 0x00016003000075a7 */ /* 0x0022a400080011ff */
[----:B--2---:R-:W-:Y:S05]  /*adf0*/  @!P0 NANOSLEEP.SYNCS 0x989680 ;  /* 0x009896800000895d */ /* 0x004fea0003900000 */
[----:B------:R-:W2:Y:S02]  /*ae00*/  @!P0 SYNCS.PHASECHK.TRANS64 P0, [R0+URZ+0x160], R3 ;  /* 0x00016003000085a7 */ /* 0x000ea400080010ff */
[----:B--2---:R-:W-:Y:S05]  /*ae10*/  @!P0 BRA `(.L_x_200) ;  /* 0xfffffffc00f08947 */ /* 0x004fea000383ffff */
[----:B------:R-:W-:Y:S05]  /*ae20*/  BRA `(.L_x_65) ;  /* 0xffffff8800a87947 */ /* 0x000fea000383ffff */
.L_x_75:
[----:B-1----:R-:W-:-:S04]  /*ae30*/  MOV R5, UR5 ;  /* 0x0000000500057c02 */ /* 0x002fc80008000f00 */
[----:B------:R1:W2:Y:S03]  /*ae40*/  SYNCS.PHASECHK.TRANS64.TRYWAIT P0, [R5+URZ+0x8], R6 ;  /* 0x00000806050075a7 */ /* 0x0002a600080011ff */
[----:B--2---:R-:W-:Y:S05]  /*ae50*/  @!P0 NANOSLEEP.SYNCS 0x989680 ;  /* 0x009896800000895d */ /* 0x004fea0003900000 */
[----:B------:R-:W2:Y:S02]  /*ae60*/  @!P0 SYNCS.PHASECHK.TRANS64 P0, [R5+URZ+0x8], R6 ;  /* 0x00000806050085a7 */ /* 0x000ea400080010ff */
[----:B--2---:R-:W-:Y:S05]  /*ae70*/  @!P0 BRA `(.L_x_75) ;  /* 0xfffffffc00ec8947 */ /* 0x004fea000383ffff */
[----:B------:R-:W-:Y:S05]  /*ae80*/  BRA `(.L_x_74) ;  /* 0xffffff8c00607947 */ /* 0x000fea000383ffff */
.L_x_77:
[----:B------:R-:W-:Y:S01]  /*ae90*/  BSSY B0, `(.L_x_201) ;  /* 0x0000006000007945 */ /* 0x000fe20003800000 */
[----:B------:R-:W-:-:S07]  /*aea0*/  MOV R15, 0xffffffff ;  /* 0xffffffff000f7802 */ /* 0x000fce0000000f00 */
[----:B-1---5:R-:W-:Y:S05]  /*aeb0*/  WARPSYNC.COLLECTIVE R15, `(.L_x_202) ;  /* 0x000000000f0c7348 */ /* 0x022fea0003c00000 */
[----:B------:R-:W-:Y:S02]  /*aec0*/  ELECT P6, UR79, PT ;  /* 0x00000000004f782f */ /* 0x000fe400038c0000 */
[----:B------:R-:W-:Y:S01]  /*aed0*/  MOV R14, UR79 ;  /* 0x0000004f000e7c02 */ /* 0x000fe20008000f00 */
[----:B-1---5:R-:W-:Y:S10]  /*aee0*/  ENDCOLLECTIVE ;  /* 0x000000000000791b */ /* 0x022ff40003800000 */
.L_x_202:
[----:B------:R-:W-:Y:S05]  /*aef0*/  BSYNC B0 ;  /* 0x0000000000007941 */ /* 0x000fea0003800000 */
.L_x_201:
[----:B------:R-:W-:Y:S01]  /*af00*/  PLOP3.LUT P0, PT, P6, PT, PT, 0x80, 0x8 ;  /* 0x000000000008781c */ /* 0x000fe2000370f070 */
[----:B------:R-:W-:-:S12]  /*af10*/  BRA `(.L_x_203) ;  /* 0xffffff8c008c7947 */ /* 0x000fd8000383ffff */
.L_x_79:
[----:B-1----:R-:W-:-:S04]  /*af20*/  MOV R3, UR5 ;  /* 0x0000000500037c02 */ /* 0x002fc80008000f00 */
[----:B------:R1:W2:Y:S03]  /*af30*/  SYNCS.PHASECHK.TRANS64.TRYWAIT P0, [R3+URZ+0x8], R4 ;  /* 0x00000804030075a7 */ /* 0x0002a600080011ff */
[----:B--2---:R-:W-:Y:S05]  /*af40*/  @!P0 NANOSLEEP.SYNCS 0x989680 ;  /* 0x009896800000895d */ /* 0x004fea0003900000 */
[----:B------:R-:W2:Y:S02]  /*af50*/  @!P0 SYNCS.PHASECHK.TRANS64 P0, [R3+URZ+0x8], R4 ;  /* 0x00000804030085a7 */ /* 0x000ea400080010ff */
[----:B--2---:R-:W-:Y:S05]  /*af60*/  @!P0 BRA `(.L_x_79) ;  /* 0xfffffffc00ec8947 */ /* 0x004fea000383ffff */
[----:B------:R-:W-:Y:S05]  /*af70*/  BRA `(.L_x_78) ;  /* 0xffffff8c00907947 */ /* 0x000fea000383ffff */
.L_x_80:
[----:B-1----:R1:W2:Y:S02]  /*af80*/  SYNCS.PHASECHK.TRANS64.TRYWAIT P0, [R0+URZ+0x150], R5 ;  /* 0x00015005000075a7 */ /* 0x0022a400080011ff */
[----:B--2---:R-:W-:Y:S05]  /*af90*/  @!P0 NANOSLEEP.SYNCS 0x989680 ;  /* 0x009896800000895d */ /* 0x004fea0003900000 */
[----:B------:R-:W2:Y:S02]  /*afa0*/  @!P0 SYNCS.PHASECHK.TRANS64 P0, [R0+URZ+0x150], R5 ;  /* 0x00015005000085a7 */ /* 0x000ea400080010ff */
[----:B--2---:R-:W-:Y:S05]  /*afb0*/  @!P0 BRA `(.L_x_80) ;  /* 0xfffffffc00f08947 */ /* 0x004fea000383ffff */
[----:B------:R-:W-:Y:S05]  /*afc0*/  BRA `(.L_x_204) ;  /* 0xffffff90006c7947 */ /* 0x000fea000383ffff */
.L_x_82:
[----:B------:R-:W-:-:S07]  /*afd0*/  MOV R0, UR23 ;  /* 0x0000001700007c02 */ /* 0x000fce0008000f00 */
.L_x_205:
[----:B-1----:R1:W2:Y:S02]  /*afe0*/  SYNCS.PHASECHK.TRANS64.TRYWAIT P0, [R0+URZ+0x190], R5 ;  /* 0x00019005000075a7 */ /* 0x0022a400080011ff */
[----:B--2---:R-:W-:Y:S05]  /*aff0*/  @!P0 NANOSLEEP.SYNCS 0x989680 ;  /* 0x009896800000895d */ /* 0x004fea0003900000 */
[----:B------:R-:W2:Y:S02]  /*b000*/  @!P0 SYNCS.PHASECHK.TRANS64 P0, [R0+URZ+0x190], R5 ;  /* 0x00019005000085a7 */ /* 0x000ea400080010ff */
[----:B--2---:R-:W-:Y:S05]  /*b010*/  @!P0 BRA `(.L_x_205) ;  /* 0xfffffffc00f08947 */ /* 0x004fea000383ffff */
[----:B------:R-:W-:Y:S05]  /*b020*/  BRA `(.L_x_206) ;  /* 0xffffff9000b87947 */ /* 0x000fea000383ffff */
.L_x_85:
[----:B------:R-:W-:Y:S07]  /*b030*/  MOV R0, UR5 ;  /* 0x0000000500007c02 */ /* 0x000fee0008000f00 */
.L_x_207:
[----:B-1----:R1:W2:Y:S02]  /*b040*/  SYNCS.PHASECHK.TRANS64.TRYWAIT P0, [R0+URZ], R5 ;  /* 0x00000005000075a7 */ /* 0x0022a400080011ff */
[----:B--2---:R-:W-:Y:S05]  /*b050*/  @!P0 NANOSLEEP.SYNCS 0x989680 ;  /* 0x009896800000895d */ /* 0x004fea0003900000 */
[----:B------:R-:W2:Y:S02]  /*b060*/  @!P0 SYNCS.PHASECHK.TRANS64 P0, [R0+URZ], R5 ;  /* 0x00000005000085a7 */ /* 0x000ea400080010ff */
[----:B--2---:R-:W-:Y:S05]  /*b070*/  @!P0 BRA `(.L_x_207) ;  /* 0xfffffffc00f08947 */ /* 0x004fea000383ffff */
[----:B------:R-:W-:Y:S05]  /*b080*/  BRA `(.L_x_84) ;  /* 0xffffff9000cc7947 */ /* 0x000fea000383ffff */
.L_x_89:
[----:B-1----:R-:W-:-:S07]  /*b090*/  MOV R0, UR4 ;  /* 0x0000000400007c02 */ /* 0x002fce0008000f00 */
.L_x_208:
[----:B-1----:R1:W2:Y:S02]  /*b0a0*/  SYNCS.PHASECHK.TRANS64.TRYWAIT P0, [R0+URZ], R3 ;  /* 0x00000003000075a7 */ /* 0x0022a400080011ff */
[----:B--2---:R-:W-:Y:S05]  /*b0b0*/  @!P0 NANOSLEEP.SYNCS 0x989680 ;  /* 0x009896800000895d */ /* 0x004fea0003900000 */
[----:B------:R-:W2:Y:S02]  /*b0c0*/  @!P0 SYNCS.PHASECHK.TRANS64 P0, [R0+URZ], R3 ;  /* 0x00000003000085a7 */ /* 0x000ea400080010ff */
[----:B--2---:R-:W-:Y:S05]  /*b0d0*/  @!P0 BRA `(.L_x_208) ;  /* 0xfffffffc00f08947 */ /* 0x004fea000383ffff */
[----:B------:R-:W-:Y:S05]  /*b0e0*/  BRA `(.L_x_209) ;  /* 0xffffff9400987947 */ /* 0x000fea000383ffff */
.L_x_90:
[----:B------:R-:W-:-:S07]  /*b0f0*/  MOV R0, UR5 ;  /* 0x0000000500007c02 */ /* 0x000fce0008000f00 */
.L_x_210:
[----:B-1----:R1:W2:Y:S02]  /*b100*/  SYNCS.PHASECHK.TRANS64.TRYWAIT P0, [R0+URZ], R3 ;  /* 0x00000003000075a7 */ /* 0x0022a400080011ff */
[----:B--2---:R-:W-:Y:S05]  /*b110*/  @!P0 NANOSLEEP.SYNCS 0x989680 ;  /* 0x009896800000895d */ /* 0x004fea0003900000 */
[----:B------:R-:W2:Y:S02]  /*b120*/  @!P0 SYNCS.PHASECHK.TRANS64 P0, [R0+URZ], R3 ;  /* 0x00000003000085a7 */ /* 0x000ea400080010ff */
[----:B--2---:R-:W-:Y:S05]  /*b130*/  @!P0 BRA `(.L_x_210) ;  /* 0xfffffffc00f08947 */ /* 0x004fea000383ffff */
[----:B------:R-:W-:Y:S05]  /*b140*/  BRA `(.L_x_211) ;  /* 0xffffff9400a47947 */ /* 0x000fea000383ffff */
.L_x_91:
[----:B------:R-:W-:-:S07]  /*b150*/  MOV R0, UR5 ;  /* 0x0000000500007c02 */ /* 0x000fce0008000f00 */
.L_x_212:
[----:B-1----:R1:W2:Y:S02]  /*b160*/  SYNCS.PHASECHK.TRANS64.TRYWAIT P0, [R0+URZ], R3 ;  /* 0x00000003000075a7 */ /* 0x0022a400080011ff */
[----:B--2---:R-:W-:Y:S05]  /*b170*/  @!P0 NANOSLEEP.SYNCS 0x989680 ;  /* 0x009896800000895d */ /* 0x004fea0003900000 */
[----:B------:R-:W2:Y:S02]  /*b180*/  @!P0 SYNCS.PHASECHK.TRANS64 P0, [R0+URZ], R3 ;  /* 0x00000003000085a7 */ /* 0x000ea400080010ff */
[----:B--2---:R-:W-:Y:S05]  /*b190*/  @!P0 BRA `(.L_x_212) ;  /* 0xfffffffc00f08947 */ /* 0x004fea000383ffff */
[----:B------:R-:W-:Y:S05]  /*b1a0*/  BRA `(.L_x_213) ;  /* 0xffffff9400b07947 */ /* 0x000fea000383ffff */
.L_x_94:
[----:B------:R-:W-:-:S07]  /*b1b0*/  MOV R0, UR17 ;  /* 0x0000001100007c02 */ /* 0x000fce0008000f00 */
.L_x_214:
[----:B-1----:R1:W2:Y:S02]  /*b1c0*/  SYNCS.PHASECHK.TRANS64.TRYWAIT P1, [R0+URZ+0x1d0], R3 ;  /* 0x0001d003000075a7 */ /* 0x0022a400080211ff */
[----:B--2---:R-:W-:Y:S05]  /*b1d0*/  @!P1 NANOSLEEP.SYNCS 0x989680 ;  /* 0x009896800000995d */ /* 0x004fea0003900000 */
[----:B------:R-:W2:Y:S02]  /*b1e0*/  @!P1 SYNCS.PHASECHK.TRANS64 P1, [R0+URZ+0x1d0], R3 ;  /* 0x0001d003000095a7 */ /* 0x000ea400080210ff */
[----:B--2---:R-:W-:Y:S05]  /*b1f0*/  @!P1 BRA `(.L_x_214) ;  /* 0xfffffffc00f09947 */ /* 0x004fea000383ffff */
[----:B------:R-:W-:Y:S05]  /*b200*/  BRA `(.L_x_215) ;  /* 0xffffff9400fc7947 */ /* 0x000fea000383ffff */
.L_x_99:
[----:B--2---:R2:W3:Y:S02]  /*b210*/  SYNCS.PHASECHK.TRANS64.TRYWAIT P0, [R12+URZ+0x150], R9 ;  /* 0x000150090c0075a7 */ /* 0x0044e400080011ff */
[----:B---3--:R-:W-:Y:S05]  /*b220*/  @!P0 NANOSLEEP.SYNCS 0x989680 ;  /* 0x009896800000895d */ /* 0x008fea0003900000 */
[----:B------:R-:W3:Y:S02]  /*b230*/  @!P0 SYNCS.PHASECHK.TRANS64 P0, [R12+URZ+0x150], R9 ;  /* 0x000150090c0085a7 */ /* 0x000ee400080010ff */
[----:B---3--:R-:W-:Y:S05]  /*b240*/  @!P0 BRA `(.L_x_99) ;  /* 0xfffffffc00f08947 */ /* 0x008fea000383ffff */
[----:B------:R-:W-:Y:S05]  /*b250*/  BRA `(.L_x_216) ;  /* 0xffffff9c00347947 */ /* 0x000fea000383ffff */
.L_x_102:
[----:B------:R-:W-:Y:S07]  /*b260*/  MOV R0, UR21 ;  /* 0x0000001500007c02 */ /* 0x000fee0008000f00 */
.L_x_217:
[----:B--2---:R2:W3:Y:S02]  /*b270*/  SYNCS.PHASECHK.TRANS64.TRYWAIT P2, [R0+URZ+0x148], R11 ;  /* 0x0001480b000075a7 */ /* 0x0044e400080411ff */
[----:B---3--:R-:W-:Y:S05]  /*b280*/  @!P2 NANOSLEEP.SYNCS 0x989680 ;  /* 0x009896800000a95d */ /* 0x008fea0003900000 */
[----:B------:R-:W3:Y:S02]  /*b290*/  @!P2 SYNCS.PHASECHK.TRANS64 P2, [R0+URZ+0x148], R11 ;  /* 0x0001480b0000a5a7 */ /* 0x000ee400080410ff */
[----:B---3--:R-:W-:Y:S05]  /*b2a0*/  @!P2 BRA `(.L_x_217) ;  /* 0xfffffffc00f0a947 */ /* 0x008fea000383ffff */
[----:B------:R-:W-:Y:S05]  /*b2b0*/  BRA `(.L_x_101) ;  /* 0xffffffa0009c7947 */ /* 0x000fea000383ffff */
.L_x_105:
[----:B--2---:R-:W-:Y:S07]  /*b2c0*/  MOV R0, UR21 ;  /* 0x0000001500007c02 */ /* 0x004fee0008000f00 */
.L_x_218:
[----:B--2---:R2:W3:Y:S02]  /*b2d0*/  SYNCS.PHASECHK.TRANS64.TRYWAIT P0, [R0+URZ+0x120], R9 ;  /* 0x00012009000075a7 */ /* 0x0044e400080011ff */
[----:B---3--:R-:W-:Y:S05]  /*b2e0*/  @!P0 NANOSLEEP.SYNCS 0x989680 ;  /* 0x009896800000895d */ /* 0x008fea0003900000 */
[----:B------:R-:W3:Y:S02]  /*b2f0*/  @!P0 SYNCS.PHASECHK.TRANS64 P0, [R0+URZ+0x120], R9 ;  /* 0x00012009000085a7 */ /* 0x000ee400080010ff */
[----:B---3--:R-:W-:Y:S05]  /*b300*/  @!P0 BRA `(.L_x_218) ;  /* 0xfffffffc00f08947 */ /* 0x008fea000383ffff */
[----:B------:R-:W-:Y:S05]  /*b310*/  BRA `(.L_x_219) ;  /* 0xffffffa000f87947 */ /* 0x000fea000383ffff */
.L_x_106:
[----:B------:R-:W-:Y:S07]  /*b320*/  MOV R0, UR21 ;  /* 0x0000001500007c02 */ /* 0x000fee0008000f00 */
.L_x_220:
[----:B--2---:R2:W3:Y:S02]  /*b330*/  SYNCS.PHASECHK.TRANS64.TRYWAIT P0, [R0+URZ+0x128], R9 ;  /* 0x00012809000075a7 */ /* 0x0044e400080011ff */
[----:B---3--:R-:W-:Y:S05]  /*b340*/  @!P0 NANOSLEEP.SYNCS 0x989680 ;  /* 0x009896800000895d */ /* 0x008fea0003900000 */
[----:B------:R-:W3:Y:S02]  /*b350*/  @!P0 SYNCS.PHASECHK.TRANS64 P0, [R0+URZ+0x128], R9 ;  /* 0x00012809000085a7 */ /* 0x000ee400080010ff */
[----:B---3--:R-:W-:Y:S05]  /*b360*/  @!P0 BRA `(.L_x_220) ;  /* 0xfffffffc00f08947 */ /* 0x008fea000383ffff */
[----:B------:R-:W-:Y:S05]  /*b370*/  BRA `(.L_x_221) ;  /* 0xffffffa400507947 */ /* 0x000fea000383ffff */
.L_x_107:
[----:B------:R-:W-:Y:S07]  /*b380*/  MOV R0, UR21 ;  /* 0x0000001500007c02 */ /* 0x000fee0008000f00 */
.L_x_222:
[----:B--2---:R2:W3:Y:S02]  /*b390*/  SYNCS.PHASECHK.TRANS64.TRYWAIT P0, [R0+URZ+0x130], R9 ;  /* 0x00013009000075a7 */ /* 0x0044e400080011ff */
[----:B---3--:R-:W-:Y:S05]  /*b3a0*/  @!P0 NANOSLEEP.SYNCS 0x989680 ;  /* 0x009896800000895d */ /* 0x008fea0003900000 */
[----:B------:R-:W3:Y:S02]  /*b3b0*/  @!P0 SYNCS.PHASECHK.TRANS64 P0, [R0+URZ+0x130], R9 ;  /* 0x00013009000085a7 */ /* 0x000ee400080010ff */
[----:B---3--:R-:W-:Y:S05]  /*b3c0*/  @!P0 BRA `(.L_x_222) ;  /* 0xfffffffc00f08947 */ /* 0x008fea000383ffff */
[----:B------:R-:W-:Y:S05]  /*b3d0*/  BRA `(.L_x_223) ;  /* 0xffffffa400ac7947 */ /* 0x000fea000383ffff */
.L_x_108:
[----:B------:R-:W-:Y:S07]  /*b3e0*/  MOV R0, UR21 ;  /* 0x0000001500007c02 */ /* 0x000fee0008000f00 */
.L_x_224:
[----:B--2---:R2:W3:Y:S02]  /*b3f0*/  SYNCS.PHASECHK.TRANS64.TRYWAIT P0, [R0+URZ+0x138], R9 ;  /* 0x00013809000075a7 */ /* 0x0044e400080011ff */
[----:B---3--:R-:W-:Y:S05]  /*b400*/  @!P0 NANOSLEEP.SYNCS 0x989680 ;  /* 0x009896800000895d */ /* 0x008fea0003900000 */
[----:B------:R-:W3:Y:S02]  /*b410*/  @!P0 SYNCS.PHASECHK.TRANS64 P0, [R0+URZ+0x138], R9 ;  /* 0x00013809000085a7 */ /* 0x000ee400080010ff */
[----:B---3--:R-:W-:Y:S05]  /*b420*/  @!P0 BRA `(.L_x_224) ;  /* 0xfffffffc00f08947 */ /* 0x008fea000383ffff */
[----:B------:R-:W-:Y:S05]  /*b430*/  BRA `(.L_x_225) ;  /* 0xffffffa800087947 */ /* 0x000fea000383ffff */
.L_x_110:
[----:B------:R-:W-:-:S07]  /*b440*/  MOV R0, UR21 ;  /* 0x0000001500007c02 */ /* 0x000fce0008000f00 */
.L_x_226:
[----:B--2---:R2:W4:Y:S02]  /*b450*/  SYNCS.PHASECHK.TRANS64.TRYWAIT P0, [R0+URZ+0x120], R3 ;  /* 0x00012003000075a7 */ /* 0x00452400080011ff */
[----:B----4-:R-:W-:Y:S05]  /*b460*/  @!P0 NANOSLEEP.SYNCS 0x989680 ;  /* 0x009896800000895d */ /* 0x010fea0003900000 */
[----:B------:R-:W4:Y:S02]  /*b470*/  @!P0 SYNCS.PHASECHK.TRANS64 P0, [R0+URZ+0x120], R3 ;  /* 0x00012003000085a7 */ /* 0x000f2400080010ff */
[----:B----4-:R-:W-:Y:S05]  /*b480*/  @!P0 BRA `(.L_x_226) ;  /* 0xfffffffc00f08947 */ /* 0x010fea000383ffff */
[----:B------:R-:W-:Y:S05]  /*b490*/  BRA `(.L_x_227) ;  /* 0xffffffa800987947 */ /* 0x000fea000383ffff */
.L_x_111:
[----:B--2---:R-:W-:-:S07]  /*b4a0*/  MOV R0, UR21 ;  /* 0x0000001500007c02 */ /* 0x004fce0008000f00 */
.L_x_228:
[----:B--2---:R2:W4:Y:S02]  /*b4b0*/  SYNCS.PHASECHK.TRANS64.TRYWAIT P0, [R0+URZ+0x128], R3 ;  /* 0x00012803000075a7 */ /* 0x00452400080011ff */
[----:B----4-:R-:W-:Y:S05]  /*b4c0*/  @!P0 NANOSLEEP.SYNCS 0x989680 ;  /* 0x009896800000895d */ /* 0x010fea0003900000 */
[----:B------:R-:W4:Y:S02]  /*b4d0*/  @!P0 SYNCS.PHASECHK.TRANS64 P0, [R0+URZ+0x128], R3 ;  /* 0x00012803000085a7 */ /* 0x000f2400080010ff */
[----:B----4-:R-:W-:Y:S05]  /*b4e0*/  @!P0 BRA `(.L_x_228) ;  /* 0xfffffffc00f08947 */ /* 0x010fea000383ffff */
[----:B------:R-:W-:Y:S05]  /*b4f0*/  BRA `(.L_x_229) ;  /* 0xffffffa800887947 */ /* 0x000fea000383ffff */
.L_x_112:
[----:B--2---:R-:W-:-:S07]  /*b500*/  MOV R0, UR21 ;  /* 0x0000001500007c02 */ /* 0x004fce0008000f00 */
.L_x_230:
[----:B--2---:R2:W4:Y:S02]  /*b510*/  SYNCS.PHASECHK.TRANS64.TRYWAIT P0, [R0+URZ+0x130], R3 ;  /* 0x00013003000075a7 */ /* 0x00452400080011ff */
[----:B----4-:R-:W-:Y:S05]  /*b520*/  @!P0 NANOSLEEP.SYNCS 0x989680 ;  /* 0x009896800000895d */ /* 0x010fea0003900000 */
[----:B------:R-:W4:Y:S02]  /*b530*/  @!P0 SYNCS.PHASECHK.TRANS64 P0, [R0+URZ+0x130], R3 ;  /* 0x00013003000085a7 */ /* 0x000f2400080010ff */
[----:B----4-:R-:W-:Y:S05]  /*b540*/  @!P0 BRA `(.L_x_230) ;  /* 0xfffffffc00f08947 */ /* 0x010fea000383ffff */
[----:B------:R-:W-:Y:S05]  /*b550*/  BRA `(.L_x_231) ;  /* 0xffffffa800787947 */ /* 0x000fea000383ffff */
.L_x_114:
[----:B-1----:R1:W2:Y:S02]  /*b560*/  SYNCS.PHASECHK.TRANS64.TRYWAIT P0, [R3+URZ+0x150], R0 ;  /* 0x00015000030075a7 */ /* 0x0022a400080011ff */
[----:B--2---:R-:W-:Y:S05]  /*b570*/  @!P0 NANOSLEEP.SYNCS 0x989680 ;  /* 0x009896800000895d */ /* 0x004fea0003900000 */
[----:B------:R-:W2:Y:S02]  /*b580*/  @!P0 SYNCS.PHASECHK.TRANS64 P0, [R3+URZ+0x150], R0 ;  /* 0x00015000030085a7 */ /* 0x000ea400080010ff */
[----:B--2---:R-:W-:Y:S05]  /*b590*/  @!P0 BRA `(.L_x_114) ;  /* 0xfffffffc00f08947 */ /* 0x004fea000383ffff */
[----:B------:R-:W-:Y:S05]  /*b5a0*/  BRA `(.L_x_232) ;  /* 0xffffffac004c7947 */ /* 0x000fea000383ffff */
.L_x_125:
[----:B-1----:R-:W-:Y:S04]  /*b5b0*/  MOV R0, UR43 ;  /* 0x0000002b00007c02 */ /* 0x002fe80008000f00 */
[----:B------:R1:W2:Y:S03]  /*b5c0*/  SYNCS.PHASECHK.TRANS64.TRYWAIT P1, [R0+URZ+0x100], R5 ;  /* 0x00010005000075a7 */ /* 0x0002a600080211ff */
[----:B--2---:R-:W-:Y:S05]  /*b5d0*/  @!P1 NANOSLEEP.SYNCS 0x989680 ;  /* 0x009896800000995d */ /* 0x004fea0003900000 */
[----:B------:R-:W2:Y:S02]  /*b5e0*/  @!P1 SYNCS.PHASECHK.TRANS64 P1, [R0+URZ+0x100], R5 ;  /* 0x00010005000095a7 */ /* 0x000ea400080210ff */
[----:B--2---:R-:W-:Y:S05]  /*b5f0*/  @!P1 BRA `(.L_x_125) ;  /* 0xfffffffc00ec9947 */ /* 0x004fea000383ffff */
[----:B------:R-:W-:Y:S05]  /*b600*/  BRA `(.L_x_124) ;  /* 0xffffffb800b07947 */ /* 0x000fea000383ffff */
.L_x_127:
[----:B-1----:R1:W4:Y:S02]  /*b610*/  SYNCS.PHASECHK.TRANS64.TRYWAIT P0, [R98+URZ+0x170], R3 ;  /* 0x00017003620075a7 */ /* 0x00232400080011ff */
[----:B----4-:R-:W-:Y:S05]  /*b620*/  @!P0 NANOSLEEP.SYNCS 0x989680 ;  /* 0x009896800000895d */ /* 0x010fea0003900000 */
[----:B------:R-:W4:Y:S02]  /*b630*/  @!P0 SYNCS.PHASECHK.TRANS64 P0, [R98+URZ+0x170], R3 ;  /* 0x00017003620085a7 */ /* 0x000f2400080010ff */
[----:B----4-:R-:W-:Y:S05]  /*b640*/  @!P0 BRA `(.L_x_127) ;  /* 0xfffffffc00f08947 */ /* 0x010fea000383ffff */
[----:B------:R-:W-:Y:S05]  /*b650*/  BRA `(.L_x_126) ;  /* 0xffffffb800d87947 */ /* 0x000fea000383ffff */
.L_x_136:
[----:B---3--:R3:W4:Y:S02]  /*b660*/  SYNCS.PHASECHK.TRANS64.TRYWAIT P0, [R3+URZ+0x100], R0 ;  /* 0x00010000030075a7 */ /* 0x00872400080011ff */
[----:B----4-:R-:W-:Y:S05]  /*b670*/  @!P0 NANOSLEEP.SYNCS 0x989680 ;  /* 0x009896800000895d */ /* 0x010fea0003900000 */
[----:B------:R-:W4:Y:S02]  /*b680*/  @!P0 SYNCS.PHASECHK.TRANS64 P0, [R3+URZ+0x100], R0 ;  /* 0x00010000030085a7 */ /* 0x000f2400080010ff */
[----:B----4-:R-:W-:Y:S05]  /*b690*/  @!P0 BRA `(.L_x_136) ;  /* 0xfffffffc00f08947 */ /* 0x010fea000383ffff */
[----:B------:R-:W-:Y:S05]  /*b6a0*/  BRA `(.L_x_135) ;  /* 0xffffffc400c87947 */ /* 0x000fea000383ffff */
.L_x_144:
[----:B-1----:R1:W4:Y:S02]  /*b6b0*/  SYNCS.PHASECHK.TRANS64.TRYWAIT P0, [R62+URZ+0x100], R5 ;  /* 0x000100053e0075a7 */ /* 0x00232400080011ff */
[----:B----4-:R-:W-:Y:S05]  /*b6c0*/  @!P0 NANOSLEEP.SYNCS 0x989680 ;  /* 0x009896800000895d */ /* 0x010fea0003900000 */
[----:B------:R-:W4:Y:S02]  /*b6d0*/  @!P0 SYNCS.PHASECHK.TRANS64 P0, [R62+URZ+0x100], R5 ;  /* 0x000100053e0085a7 */ /* 0x000f2400080010ff */
[----:B----4-:R-:W-:Y:S05]  /*b6e0*/  @!P0 BRA `(.L_x_144) ;  /* 0xfffffffc00f08947 */ /* 0x010fea000383ffff */
[----:B------:R-:W-:Y:S05]  /*b6f0*/  BRA `(.L_x_143) ;  /* 0xffffffd000e07947 */ /* 0x000fea000383ffff */
.L_x_152:
[----:B-1----:R1:W4:Y:S02]  /*b700*/  SYNCS.PHASECHK.TRANS64.TRYWAIT P0, [R61+URZ+0x100], R4 ;  /* 0x000100043d0075a7 */ /* 0x00232400080011ff */
[----:B----4-:R-:W-:Y:S05]  /*b710*/  @!P0 NANOSLEEP.SYNCS 0x989680 ;  /* 0x009896800000895d */ /* 0x010fea0003900000 */
[----:B------:R-:W4:Y:S02]  /*b720*/  @!P0 SYNCS.PHASECHK.TRANS64 P0, [R61+URZ+0x100], R4 ;  /* 0x000100043d0085a7 */ /* 0x000f2400080010ff */
[----:B----4-:R-:W-:Y:S05]  /*b730*/  @!P0 BRA `(.L_x_152) ;  /* 0xfffffffc00f08947 */ /* 0x010fea000383ffff */
[----:B------:R-:W-:Y:S05]  /*b740*/  BRA `(.L_x_151) ;  /* 0xffffffdc00f47947 */ /* 0x000fea000383ffff */
        .weak           $__internal_0_$__cuda_sm10x_tcgen05_guardrail_trap_col_being_dealloced_not_returned_by_alloc
        .type           $__internal_0_$__cuda_sm10x_tcgen05_guardrail_trap_col_being_dealloced_not_returned_by_alloc,@function
        .size           $__internal_0_$__cuda_sm10x_tcgen05_guardrail_trap_col_being_dealloced_not_returned_by_alloc,($__internal_1_$__cuda_sm10x_tcgen05_guardrail_trap_phase_invalid_during_alloc - $__internal_0_$__cuda_sm10x_tcgen05_guardrail_trap_col_being_dealloced_not_returned_by_alloc)
$__internal_0_$__cuda_sm10x_tcgen05_guardrail_trap_col_being_dealloced_not_returned_by_alloc:
[----:B------:R-:W-:Y:S05]  /*b750*/  BPT.TRAP 0x1 ;  /* 0x000000040000795c */ /* 0x000fea0000300000 */
[----:B------:R-:W-:-:S04]  /*b760*/  HFMA2 R3, -RZ, RZ, 0, 0 ;  /* 0x00000000ff037431 */ /* 0x000fc800000001ff */
[----:B------:R-:W-:Y:S05]  /*b770*/  RET.REL.NODEC R2 `(_ZN7cutlass13device_kernelINS_4gemm6kernel13GemmUniversalIN4cute5tupleIJiiiiEEENS1_10collective13CollectiveMmaINS1_35MainloopSm100TmaUmmaWarpSpecializedILi16ELi2ELi4ENS5_IJNS4_1CILi2EEESB_NSA_ILi1EEEEEEEENS5_IJNSA_ILi128EEENSA_ILi256EEENSA_ILi32EEEEEENS_10bfloat16_tENS5_IJlSC_lEEESJ_SK_NS4_8TiledMMAINS4_8MMA_AtomIJNS4_26SM100_MMA_F16BF16_2x1SM_SSISJ_SJ_fLi128ELi256ELNS4_4UMMA5MajorE0ELSP_0ELNSO_7ScaleInE0ELSQ_0EEEEEENS4_6LayoutINS5_IJSC_SC_SC_EEENS5_IJNSA_ILi0EEESV_SV_EEEEENS5_IJNS4_10UnderscoreESY_SY_EEEEENS4_28SM100_TMA_2SM_LOAD_MULTICASTENS4_14ComposedLayoutINS4_7SwizzleILi2ELi4ELi3EEENS4_18smem_ptr_flag_bitsILi16EEENST_INS5_IJNSA_ILi8EEESH_EEENS5_IJSH_SC_EEEEEEEvNS4_8identityENS4_18SM100_TMA_2SM_LOADES1B_vS1C_EENS_8epilogue10collective18CollectiveEpilogueINS1F_23Sm100TmaWarpSpecializedILi4ELi2ELi32ELb1ELb0EEEJNS5_IJNSA_ILi64EEESG_SH_EEENS5_IJNST_IS1K_SC_EENST_INS5_IJSH_SB_EEENS5_IJSC_SF_EEEEEEEESJ_SK_SJ_SK_NS1F_6fusion15FusionCallbacksIS1J_NS1R_17LinearCombinationISJ_fSJ_fLNS_15FloatRoundStyleE2EEES1L_S1Q_JEEENS4_5SM1004TMEM4LOAD26SM100_TMEM_LOAD_32dp32b32xENS4_13SM90_TMA_LOADES1B_NS4_39AutoVectorizingCopyWithAssumedAlignmentILi128EEENS4_14SM90_TMA_STOREES1B_S23_S23_EEEvvEEEEvNT_6ParamsE) ;  /* 0xffffff4802207950 */ /* 0x000fea0003c3ffff */
        .weak           $__internal_1_$__cuda_sm10x_tcgen05_guardrail_trap_phase_invalid_during_alloc
        .type           $__internal_1_$__cuda_sm10x_tcgen05_guardrail_trap_phase_invalid_during_alloc,@function
        .size           $__internal_1_$__cuda_sm10x_tcgen05_guardrail_trap_phase_invalid_during_alloc,($__internal_2_$__cuda_sm10x_tcgen05_guardrail_trap_unallocated_columns_being_dealloced - $__internal_1_$__cuda_sm10x_tcgen05_guardrail_trap_phase_invalid_during_alloc)
$__internal_1_$__cuda_sm10x_tcgen05_guardrail_trap_phase_invalid_during_alloc:
[----:B------:R-:W-:Y:S05]  /*b780*/  BPT.TRAP 0x1 ;  /* 0x000000040000795c */ /* 0x000fea0000300000 */
[----:B------:R-:W-:-:S04]  /*b790*/  MOV R5, 0x0 ;  /* 0x0000000000057802 */ /* 0x000fc80000000f00 */
[----:B------:R-:W-:Y:S05]  /*b7a0*/  RET.REL.NODEC R4 `(_ZN7cutlass13device_kernelINS_4gemm6kernel13GemmUniversalIN4cute5tupleIJiiiiEEENS1_10collective13CollectiveMmaINS1_35MainloopSm100TmaUmmaWarpSpecializedILi16ELi2ELi4ENS5_IJNS4_1CILi2EEESB_NSA_ILi1EEEEEEEENS5_IJNSA_ILi128EEENSA_ILi256EEENSA_ILi32EEEEEENS_10bfloat16_tENS5_IJlSC_lEEESJ_SK_NS4_8TiledMMAINS4_8MMA_AtomIJNS4_26SM100_MMA_F16BF16_2x1SM_SSISJ_SJ_fLi128ELi256ELNS4_4UMMA5MajorE0ELSP_0ELNSO_7ScaleInE0ELSQ_0EEEEEENS4_6LayoutINS5_IJSC_SC_SC_EEENS5_IJNSA_ILi0EEESV_SV_EEEEENS5_IJNS4_10UnderscoreESY_SY_EEEEENS4_28SM100_TMA_2SM_LOAD_MULTICASTENS4_14ComposedLayoutINS4_7SwizzleILi2ELi4ELi3EEENS4_18smem_ptr_flag_bitsILi16EEENST_INS5_IJNSA_ILi8EEESH_EEENS5_IJSH_SC_EEEEEEEvNS4_8identityENS4_18SM100_TMA_2SM_LOADES1B_vS1C_EENS_8epilogue10collective18CollectiveEpilogueINS1F_23Sm100TmaWarpSpecializedILi4ELi2ELi32ELb1ELb0EEEJNS5_IJNSA_ILi64EEESG_SH_EEENS5_IJNST_IS1K_SC_EENST_INS5_IJSH_SB_EEENS5_IJSC_SF_EEEEEEEESJ_SK_SJ_SK_NS1F_6fusion15FusionCallbacksIS1J_NS1R_17LinearCombinationISJ_fSJ_fLNS_15FloatRoundStyleE2EEES1L_S1Q_JEEENS4_5SM1004TMEM4LOAD26SM100_TMEM_LOAD_32dp32b32xENS4_13SM90_TMA_LOADES1B_NS4_39AutoVectorizingCopyWithAssumedAlignmentILi128EEENS4_14SM90_TMA_STOREES1B_S23_S23_EEEvvEEEEvNT_6ParamsE) ;  /* 0xffffff4804147950 */ /* 0x000fea0003c3ffff */
        .weak           $__internal_2_$__cuda_sm10x_tcgen05_guardrail_trap_unallocated_columns_being_dealloced
        .type           $__internal_2_$__cuda_sm10x_tcgen05_guardrail_trap_unallocated_columns_being_dealloced,@function
        .size           $__internal_2_$__cuda_sm10x_tcgen05_guardrail_trap_unallocated_columns_being_dealloced,(.L_x_234 - $__internal_2_$__cuda_sm10x_tcgen05_guardrail_trap_unallocated_columns_being_dealloced)
$__internal_2_$__cuda_sm10x_tcgen05_guardrail_trap_unallocated_columns_being_dealloced:
[----:B------:R-:W-:Y:S05]  /*b7b0*/  BPT.TRAP 0x1 ;  /* 0x000000040000795c */ /* 0x000fea0000300000 */
[----:B------:R-:W-:-:S04]  /*b7c0*/  HFMA2 R3, -RZ, RZ, 0, 0 ;  /* 0x00000000ff037431 */ /* 0x000fc800000001ff */
[----:B------:R-:W-:Y:S05]  /*b7d0*/  RET.REL.NODEC R2 `(_ZN7cutlass13device_kernelINS_4gemm6kernel13GemmUniversalIN4cute5tupleIJiiiiEEENS1_10collective13CollectiveMmaINS1_35MainloopSm100TmaUmmaWarpSpecializedILi16ELi2ELi4ENS5_IJNS4_1CILi2EEESB_NSA_ILi1EEEEEEEENS5_IJNSA_ILi128EEENSA_ILi256EEENSA_ILi32EEEEEENS_10bfloat16_tENS5_IJlSC_lEEESJ_SK_NS4_8TiledMMAINS4_8MMA_AtomIJNS4_26SM100_MMA_F16BF16_2x1SM_SSISJ_SJ_fLi128ELi256ELNS4_4UMMA5MajorE0ELSP_0ELNSO_7ScaleInE0ELSQ_0EEEEEENS4_6LayoutINS5_IJSC_SC_SC_EEENS5_IJNSA_ILi0EEESV_SV_EEEEENS5_IJNS4_10UnderscoreESY_SY_EEEEENS4_28SM100_TMA_2SM_LOAD_MULTICASTENS4_14ComposedLayoutINS4_7SwizzleILi2ELi4ELi3EEENS4_18smem_ptr_flag_bitsILi16EEENST_INS5_IJNSA_ILi8EEESH_EEENS5_IJSH_SC_EEEEEEEvNS4_8identityENS4_18SM100_TMA_2SM_LOADES1B_vS1C_EENS_8epilogue10collective18CollectiveEpilogueINS1F_23Sm100TmaWarpSpecializedILi4ELi2ELi32ELb1ELb0EEEJNS5_IJNSA_ILi64EEESG_SH_EEENS5_IJNST_IS1K_SC_EENST_INS5_IJSH_SB_EEENS5_IJSC_SF_EEEEEEEESJ_SK_SJ_SK_NS1F_6fusion15FusionCallbacksIS1J_NS1R_17LinearCombinationISJ_fSJ_fLNS_15FloatRoundStyleE2EEES1L_S1Q_JEEENS4_5SM1004TMEM4LOAD26SM100_TMEM_LOAD_32dp32b32xENS4_13SM90_TMA_LOADES1B_NS4_39AutoVectorizingCopyWithAssumedAlignmentILi128EEENS4_14SM90_TMA_STOREES1B_S23_S23_EEEvvEEEEvNT_6ParamsE) ;  /* 0xffffff4802087950 */ /* 0x000fea0003c3ffff */
.L_x_233:
[----:B------:R-:W-:-:S00]  /*b7e0*/  BRA `(.L_x_233) ;  /* 0xfffffffc00fc7947 */ /* 0x000fc0000383ffff */
[----:B------:R-:W-:-:S00]  /*b7f0*/  NOP ;  /* 0x0000000000007918 */ /* 0x000fc00000000000 */
        /* <DEDUP_REMOVED lines=8> */
.L_x_234:


//--------------------- .nv.global.init           --------------------------
	.section	.nv.global.init,"aw",@progbits
.nv.global.init:
	.type		$str$27,@object
	.size		$str$27,($str$28 - $str$27)
$str$27:
        /*0000*/ 	.byte	0x28, 0x61, 0x64, 0x64, 0x72, 0x65, 0x73, 0x73, 0x20, 0x26, 0x20, 0x6d, 0x61, 0x73, 0x6b, 0x29
        /*0010*/ 	.byte	0x20, 0x3d, 0x3d, 0x20, 0x30, 0x00
	.type		$str$28,@object
	.size		$str$28,($str$26 - $str$28)
$str$28:
        /*0016*/ 	.byte	0x2f, 0x74, 0x6d, 0x70, 0x2f, 0x63, 0x75, 0x74, 0x6c, 0x61, 0x73, 0x73, 0x5f, 0x73, 0x77, 0x65
        /*0026*/ 	.byte	0x65, 0x70, 0x5f, 0x73, 0x72, 0x63, 0x2f, 0x69, 0x6e, 0x63, 0x6c, 0x75, 0x64, 0x65, 0x2f, 0x63
        /*0036*/ 	.byte	0x75, 0x74, 0x65, 0x2f, 0x70, 0x6f, 0x69, 0x6e, 0x74, 0x65, 0x72, 0x5f, 0x66, 0x6c, 0x61, 0x67
        /*0046*/ 	.byte	0x67, 0x65, 0x64, 0x2e, 0x68, 0x70, 0x70, 0x00
	.type		$str$26,@object
	.size		$str$26,($str$25 - $str$26)
$str$26:
        /*004e*/ 	.byte	0x2f, 0x74, 0x6d, 0x70, 0x2f, 0x63, 0x75, 0x74, 0x6c, 0x61, 0x73, 0x73, 0x5f, 0x73, 0x77, 0x65
        /*005e*/ 	.byte	0x65, 0x70, 0x5f, 0x73, 0x72, 0x63, 0x2f, 0x69, 0x6e, 0x63, 0x6c, 0x75, 0x64, 0x65, 0x2f, 0x63
        /*006e*/ 	.byte	0x75, 0x74, 0x65, 0x2f, 0x61, 0x74, 0x6f, 0x6d, 0x2f, 0x63, 0x6f, 0x70, 0x79, 0x5f, 0x74, 0x72
        /*007e*/ 	.byte	0x61, 0x69, 0x74, 0x73, 0x5f, 0x73, 0x6d, 0x31, 0x30, 0x30, 0x2e, 0x68, 0x70, 0x70, 0x00
	.type		$str$25,@object
	.size		$str$25,(__unnamed_1 - $str$25)
$str$25:
        /*008d*/ 	.byte	0x28, 0x28, 0x75, 0x69, 0x6e, 0x74, 0x33, 0x32, 0x5f, 0x74, 0x28, 0x74, 0x68, 0x72, 0x65, 0x61
        /*009d*/ 	.byte	0x64, 0x49, 0x64, 0x78, 0x2e, 0x78, 0x29, 0x20, 0x2f, 0x20, 0x33, 0x32, 0x29, 0x20, 0x25, 0x20
        /*00ad*/ 	.byte	0x34, 0x29, 0x20, 0x3d, 0x3d, 0x20, 0x28, 0x28, 0x28, 0x74, 0x6d, 0x65, 0x6d, 0x5f, 0x61, 0x64
        /*00bd*/ 	.byte	0x64, 0x72, 0x20, 0x3e, 0x3e, 0x20, 0x31, 0x36, 0x29, 0x20, 0x2f, 0x20, 0x33, 0x32, 0x29, 0x20
        /*00cd*/ 	.byte	0x25, 0x20, 0x34, 0x29, 0x00
	.type		__unnamed_1,@object
	.size		__unnamed_1,(__unnamed_2 - __unnamed_1)
__unnamed_1:
        /*00d2*/ 	.byte	0x61, 0x75, 0x74, 0x6f, 0x20, 0x63, 0x75, 0x74, 0x65, 0x3a, 0x3a, 0x61, 0x73, 0x5f, 0x70, 0x6f
        /* <DEDUP_REMOVED lines=24> */
        /*0262*/ 	.byte	0x43, 0x3c, 0x34, 0x30, 0x39, 0x36, 0x3e, 0x3e, 0x3e, 0x3e, 0x5d, 0x00
	.type		__unnamed_2,@object
	.size		__unnamed_2,(.L_2 - __unnamed_2)
__unnamed_2:
        /* <DEDUP_REMOVED lines=42> */
        /*050e*/ 	.byte	0x3e, 0x3e, 0x5d, 0x00
.L_2:


//--------------------- .nv.shared._ZN7cutlass13device_kernelINS_4gemm6kernel13GemmUniversalIN4cute5tupleIJiiiiEEENS1_10collective13CollectiveMmaINS1_35MainloopSm100TmaUmmaWarpSpecializedILi16ELi2ELi4ENS5_IJNS4_1CILi2EEESB_NSA_ILi1EEEEEEEENS5_IJNSA_ILi128EEENSA_ILi256EEENSA_ILi32EEEEEENS_10bfloat16_tENS5_IJlSC_lEEESJ_SK_NS4_8TiledMMAINS4_8MMA_AtomIJNS4_26SM100_MMA_F16BF16_2x1SM_SSISJ_SJ_fLi128ELi256ELNS4_4UMMA5MajorE0ELSP_0ELNSO_7ScaleInE0ELSQ_0EEEEEENS4_6LayoutINS5_IJSC_SC_SC_EEENS5_IJNSA_ILi0EEESV_SV_EEEEENS5_IJNS4_10UnderscoreESY_SY_EEEEENS4_28SM100_TMA_2SM_LOAD_MULTICASTENS4_14ComposedLayoutINS4_7SwizzleILi2ELi4ELi3EEENS4_18smem_ptr_flag_bitsILi16EEENST_INS5_IJNSA_ILi8EEESH_EEENS5_IJSH_SC_EEEEEEEvNS4_8identityENS4_18SM100_TMA_2SM_LOADES1B_vS1C_EENS_8epilogue10collective18CollectiveEpilogueINS1F_23Sm100TmaWarpSpecializedILi4ELi2ELi32ELb1ELb0EEEJNS5_IJNSA_ILi64EEESG_SH_EEENS5_IJNST_IS1K_SC_EENST_INS5_IJSH_SB_EEENS5_IJSC_SF_EEEEEEEESJ_SK_SJ_SK_NS1F_6fusion15FusionCallbacksIS1J_NS1R_17LinearCombinationISJ_fSJ_fLNS_15FloatRoundStyleE2EEES1L_S1Q_JEEENS4_5SM1004TMEM4LOAD26SM100_TMEM_LOAD_32dp32b32xENS4_13SM90_TMA_LOADES1B_NS4_39AutoVectorizingCopyWithAssumedAlignmentILi128EEENS4_14SM90_TMA_STOREES1B_S23_S23_EEEvvEEEEvNT_6ParamsE --------------------------
	.section	.nv.shared._ZN7cutlass13device_kernelINS_4gemm6kernel13GemmUniversalIN4cute5tupleIJiiiiEEENS1_10collective13CollectiveMmaINS1_35MainloopSm100TmaUmmaWarpSpecializedILi16ELi2ELi4ENS5_IJNS4_1CILi2EEESB_NSA_ILi1EEEEEEEENS5_IJNSA_ILi128EEENSA_ILi256EEENSA_ILi32EEEEEENS_10bfloat16_tENS5_IJlSC_lEEESJ_SK_NS4_8TiledMMAINS4_8MMA_AtomIJNS4_26SM100_MMA_F16BF16_2x1SM_SSISJ_SJ_fLi128ELi256ELNS4_4UMMA5MajorE0ELSP_0ELNSO_7ScaleInE0ELSQ_0EEEEEENS4_6LayoutINS5_IJSC_SC_SC_EEENS5_IJNSA_ILi0EEESV_SV_EEEEENS5_IJNS4_10UnderscoreESY_SY_EEEEENS4_28SM100_TMA_2SM_LOAD_MULTICASTENS4_14ComposedLayoutINS4_7SwizzleILi2ELi4ELi3EEENS4_18smem_ptr_flag_bitsILi16EEENST_INS5_IJNSA_ILi8EEESH_EEENS5_IJSH_SC_EEEEEEEvNS4_8identityENS4_18SM100_TMA_2SM_LOADES1B_vS1C_EENS_8epilogue10collective18CollectiveEpilogueINS1F_23Sm100TmaWarpSpecializedILi4ELi2ELi32ELb1ELb0EEEJNS5_IJNSA_ILi64EEESG_SH_EEENS5_IJNST_IS1K_SC_EENST_INS5_IJSH_SB_EEENS5_IJSC_SF_EEEEEEEESJ_SK_SJ_SK_NS1F_6fusion15FusionCallbacksIS1J_NS1R_17LinearCombinationISJ_fSJ_fLNS_15FloatRoundStyleE2EEES1L_S1Q_JEEENS4_5SM1004TMEM4LOAD26SM100_TMEM_LOAD_32dp32b32xENS4_13SM90_TMA_LOADES1B_NS4_39AutoVectorizingCopyWithAssumedAlignmentILi128EEENS4_14SM90_TMA_STOREES1B_S23_S23_EEEvvEEEEvNT_6ParamsE,"aw",@nobits
	.sectionflags	@""
	.align	16
	.zero		1024


//--------------------- .nv.shared.reserved.0     --------------------------
	.section	.nv.shared.reserved.0,"aw",@nobits
	.weak		__nv_reservedSMEM_offset_0_alias
	.size		__nv_reservedSMEM_offset_0_alias, 0, 64
	.other		__nv_reservedSMEM_offset_0_alias,@"STO_CUDA_RESERVED_SHARED STV_DEFAULT"
__nv_reservedSMEM_offset_0_alias:
	.zero		0
.nv.shared.reserved.0:
	.zero		64
	.weak		__nv_reservedSMEM_tcgen05_partition
	.type		__nv_reservedSMEM_tcgen05_partition,@object
	.size		__nv_reservedSMEM_tcgen05_partition,(.L_0 - __nv_reservedSMEM_tcgen05_partition)
__nv_reservedSMEM_tcgen05_partition:
	.zero		32
.L_0:


//--------------------- .nv.global                --------------------------
	.section	.nv.global,"aw",@nobits
.nv.global:
	.type		_ZN40_INTERNAL_f013361c_4_k_cu_0261c0a0_211634cute1_E,@object
	.size		_ZN40_INTERNAL_f013361c_4_k_cu_0261c0a0_211634cute1_E,(_ZN40_INTERNAL_f013361c_4_k_cu_0261c0a0_211634cuda3std3__45__cpo6cbeginE - _ZN40_INTERNAL_f013361c_4_k_cu_0261c0a0_211634cute1_E)
_ZN40_INTERNAL_f013361c_4_k_cu_0261c0a0_211634cute1_E:
	.zero		1
	.type		_ZN40_INTERNAL_f013361c_4_k_cu_0261c0a0_211634cuda3std3__45__cpo6cbeginE,@object
	.size		_ZN40_INTERNAL_f013361c_4_k_cu_0261c0a0_211634cuda3std3__45__cpo6cbeginE,(_ZN40_INTERNAL_f013361c_4_k_cu_0261c0a0_211634cuda3std3__48in_placeE - _ZN40_INTERNAL_f013361c_4_k_cu_0261c0a0_211634cuda3std3__45__cpo6cbeginE)
_ZN40_INTERNAL_f013361c_4_k_cu_0261c0a0_211634cuda3std3__45__cpo6cbeginE:
	.zero		1
	.type		_ZN40_INTERNAL_f013361c_4_k_cu_0261c0a0_211634cuda3std3__48in_placeE,@object
	.size		_ZN40_INTERNAL_f013361c_4_k_cu_0261c0a0_211634cuda3std3__48in_placeE,(_ZN40_INTERNAL_f013361c_4_k_cu_0261c0a0_211634cuda3std6ranges3__45__cpo9iter_moveE - _ZN40_INTERNAL_f013361c_4_k_cu_0261c0a0_211634cuda3std3__48in_placeE)
_ZN40_INTERNAL_f013361c_4_k_cu_0261c0a0_211634cuda3std3__48in_placeE:
	.zero		1
	.type		_ZN40_INTERNAL_f013361c_4_k_cu_0261c0a0_211634cuda3std6ranges3__45__cpo9iter_moveE,@object
	.size		_ZN40_INTERNAL_f013361c_4_k_cu_0261c0a0_211634cuda3std6ranges3__45__cpo9iter_moveE,(_ZN40_INTERNAL_f013361c_4_k_cu_0261c0a0_211634cuda3std3__45__cpo5beginE - _ZN40_INTERNAL_f013361c_4_k_cu_0261c0a0_211634cuda3std6ranges3__45__cpo9iter_moveE)
_ZN40_INTERNAL_f013361c_4_k_cu_0261c0a0_211634cuda3std6ranges3__45__cpo9iter_moveE:
	.zero		1
	.type		_ZN40_INTERNAL_f013361c_4_k_cu_0261c0a0_211634cuda3std3__45__cpo5beginE,@object
	.size		_ZN40_INTERNAL_f013361c_4_k_cu_0261c0a0_211634cuda3std3__45__cpo5beginE,(_ZN40_INTERNAL_f013361c_4_k_cu_0261c0a0_211634cuda3std3__442_GLOBAL__N__f013361c_4_k_cu_0261c0a0_211636ignoreE - _ZN40_INTERNAL_f013361c_4_k_cu_0261c0a0_211634cuda3std3__45__cpo5beginE)
_ZN40_INTERNAL_f013361c_4_k_cu_0261c0a0_211634cuda3std3__45__cpo5beginE:
	.zero		1
	.type		_ZN40_INTERNAL_f013361c_4_k_cu_0261c0a0_211634cuda3std3__442_GLOBAL__N__f013361c_4_k_cu_0261c0a0_211636ignoreE,@object
	.size		_ZN40_INTERNAL_f013361c_4_k_cu_0261c0a0_211634cuda3std3__442_GLOBAL__N__f013361c_4_k_cu_0261c0a0_211636ignoreE,(_ZN40_INTERNAL_f013361c_4_k_cu_0261c0a0_211634cute7productE - _ZN40_INTERNAL_f013361c_4_k_cu_0261c0a0_211634cuda3std3__442_GLOBAL__N__f013361c_4_k_cu_0261c0a0_211636ignoreE)
_ZN40_INTERNAL_f013361c_4_k_cu_0261c0a0_211634cuda3std3__442_GLOBAL__N__f013361c_4_k_cu_0261c0a0_211636ignoreE:
	.zero		1
	.type		_ZN40_INTERNAL_f013361c_4_k_cu_0261c0a0_211634cute7productE,@object
	.size		_ZN40_INTERNAL_f013361c_4_k_cu_0261c0a0_211634cute7productE,(_ZN40_INTERNAL_f013361c_4_k_cu_0261c0a0_211634cuda3std3__45__cpo3endE - _ZN40_INTERNAL_f013361c_4_k_cu_0261c0a0_211634cute7productE)
_ZN40_INTERNAL_f013361c_4_k_cu_0261c0a0_211634cute7productE:
	.zero		1
	.type		_ZN40_INTERNAL_f013361c_4_k_cu_0261c0a0_211634cuda3std3__45__cpo3endE,@object
	.size		_ZN40_INTERNAL_f013361c_4_k_cu_0261c0a0_211634cuda3std3__45__cpo3endE,(_ZN40_INTERNAL_f013361c_4_k_cu_0261c0a0_211634cuda3std3__419piecewise_constructE - _ZN40_INTERNAL_f013361c_4_k_cu_0261c0a0_211634cuda3std3__45__cpo3endE)
_ZN40_INTERNAL_f013361c_4_k_cu_0261c0a0_211634cuda3std3__45__cpo3endE:
	.zero		1
	.type		_ZN40_INTERNAL_f013361c_4_k_cu_0261c0a0_211634cuda3std3__419piecewise_constructE,@object
	.size		_ZN40_INTERNAL_f013361c_4_k_cu_0261c0a0_211634cuda3std3__419piecewise_constructE,(_ZN40_INTERNAL_f013361c_4_k_cu_0261c0a0_211634cuda3std3__45__cpo4cendE - _ZN40_INTERNAL_f013361c_4_k_cu_0261c0a0_211634cuda3std3__419piecewise_constructE)
_ZN40_INTERNAL_f013361c_4_k_cu_0261c0a0_211634cuda3std3__419piecewise_constructE:
	.zero		1
	.type		_ZN40_INTERNAL_f013361c_4_k_cu_0261c0a0_211634cuda3std3__45__cpo4cendE,@object
	.size		_ZN40_INTERNAL_f013361c_4_k_cu_0261c0a0_211634cuda3std3__45__cpo4cendE,(_ZN40_INTERNAL_f013361c_4_k_cu_0261c0a0_211634cuda3std6ranges3__45__cpo4swapE - _ZN40_INTERNAL_f013361c_4_k_cu_0261c0a0_211634cuda3std3__45__cpo4cendE)
_ZN40_INTERNAL_f013361c_4_k_cu_0261c0a0_211634cuda3std3__45__cpo4cendE:
	.zero		1
	.type		_ZN40_INTERNAL_f013361c_4_k_cu_0261c0a0_211634cuda3std6ranges3__45__cpo4swapE,@object
	.size		_ZN40_INTERNAL_f013361c_4_k_cu_0261c0a0_211634cuda3std6ranges3__45__cpo4swapE,(.L_10 - _ZN40_INTERNAL_f013361c_4_k_cu_0261c0a0_211634cuda3std6ranges3__45__cpo4swapE)
_ZN40_INTERNAL_f013361c_4_k_cu_0261c0a0_211634cuda3std6ranges3__45__cpo4swapE:
	.zero		1
.L_10:


//--------------------- .nv.constant0._ZN7cutlass13device_kernelINS_4gemm6kernel13GemmUniversalIN4cute5tupleIJiiiiEEENS1_10collective13CollectiveMmaINS1_35MainloopSm100TmaUmmaWarpSpecializedILi16ELi2ELi4ENS5_IJNS4_1CILi2EEESB_NSA_ILi1EEEEEEEENS5_IJNSA_ILi128EEENSA_ILi256EEENSA_ILi32EEEEEENS_10bfloat16_tENS5_IJlSC_lEEESJ_SK_NS4_8TiledMMAINS4_8MMA_AtomIJNS4_26SM100_MMA_F16BF16_2x1SM_SSISJ_SJ_fLi128ELi256ELNS4_4UMMA5MajorE0ELSP_0ELNSO_7ScaleInE0ELSQ_0EEEEEENS4_6LayoutINS5_IJSC_SC_SC_EEENS5_IJNSA_ILi0EEESV_SV_EEEEENS5_IJNS4_10UnderscoreESY_SY_EEEEENS4_28SM100_TMA_2SM_LOAD_MULTICASTENS4_14ComposedLayoutINS4_7SwizzleILi2ELi4ELi3EEENS4_18smem_ptr_flag_bitsILi16EEENST_INS5_IJNSA_ILi8EEESH_EEENS5_IJSH_SC_EEEEEEEvNS4_8identityENS4_18SM100_TMA_2SM_LOADES1B_vS1C_EENS_8epilogue10collective18CollectiveEpilogueINS1F_23Sm100TmaWarpSpecializedILi4ELi2ELi32ELb1ELb0EEEJNS5_IJNSA_ILi64EEESG_SH_EEENS5_IJNST_IS1K_SC_EENST_INS5_IJSH_SB_EEENS5_IJSC_SF_EEEEEEEESJ_SK_SJ_SK_NS1F_6fusion15FusionCallbacksIS1J_NS1R_17LinearCombinationISJ_fSJ_fLNS_15FloatRoundStyleE2EEES1L_S1Q_JEEENS4_5SM1004TMEM4LOAD26SM100_TMEM_LOAD_32dp32b32xENS4_13SM90_TMA_LOADES1B_NS4_39AutoVectorizingCopyWithAssumedAlignmentILi128EEENS4_14SM90_TMA_STOREES1B_S23_S23_EEEvvEEEEvNT_6ParamsE --------------------------
	.section	.nv.constant0._ZN7cutlass13device_kernelINS_4gemm6kernel13GemmUniversalIN4cute5tupleIJiiiiEEENS1_10collective13CollectiveMmaINS1_35MainloopSm100TmaUmmaWarpSpecializedILi16ELi2ELi4ENS5_IJNS4_1CILi2EEESB_NSA_ILi1EEEEEEEENS5_IJNSA_ILi128EEENSA_ILi256EEENSA_ILi32EEEEEENS_10bfloat16_tENS5_IJlSC_lEEESJ_SK_NS4_8TiledMMAINS4_8MMA_AtomIJNS4_26SM100_MMA_F16BF16_2x1SM_SSISJ_SJ_fLi128ELi256ELNS4_4UMMA5MajorE0ELSP_0ELNSO_7ScaleInE0ELSQ_0EEEEEENS4_6LayoutINS5_IJSC_SC_SC_EEENS5_IJNSA_ILi0EEESV_SV_EEEEENS5_IJNS4_10UnderscoreESY_SY_EEEEENS4_28SM100_TMA_2SM_LOAD_MULTICASTENS4_14ComposedLayoutINS4_7SwizzleILi2ELi4ELi3EEENS4_18smem_ptr_flag_bitsILi16EEENST_INS5_IJNSA_ILi8EEESH_EEENS5_IJSH_SC_EEEEEEEvNS4_8identityENS4_18SM100_TMA_2SM_LOADES1B_vS1C_EENS_8epilogue10collective18CollectiveEpilogueINS1F_23Sm100TmaWarpSpecializedILi4ELi2ELi32ELb1ELb0EEEJNS5_IJNSA_ILi64EEESG_SH_EEENS5_IJNST_IS1K_SC_EENST_INS5_IJSH_SB_EEENS5_IJSC_SF_EEEEEEEESJ_SK_SJ_SK_NS1F_6fusion15FusionCallbacksIS1J_NS1R_17LinearCombinationISJ_fSJ_fLNS_15FloatRoundStyleE2EEES1L_S1Q_JEEENS4_5SM1004TMEM4LOAD26SM100_TMEM_LOAD_32dp32b32xENS4_13SM90_TMA_LOADES1B_NS4_39AutoVectorizingCopyWithAssumedAlignmentILi128EEENS4_14SM90_TMA_STOREES1B_S23_S23_EEEvvEEEEvNT_6ParamsE,"a",@progbits
	.sectionflags	@""
	.align	4
.nv.constant0._ZN7cutlass13device_kernelINS_4gemm6kernel13GemmUniversalIN4cute5tupleIJiiiiEEENS1_10collective13CollectiveMmaINS1_35MainloopSm100TmaUmmaWarpSpecializedILi16ELi2ELi4ENS5_IJNS4_1CILi2EEESB_NSA_ILi1EEEEEEEENS5_IJNSA_ILi128EEENSA_ILi256EEENSA_ILi32EEEEEENS_10bfloat16_tENS5_IJlSC_lEEESJ_SK_NS4_8TiledMMAINS4_8MMA_AtomIJNS4_26SM100_MMA_F16BF16_2x1SM_SSISJ_SJ_fLi128ELi256ELNS4_4UMMA5MajorE0ELSP_0ELNSO_7ScaleInE0ELSQ_0EEEEEENS4_6LayoutINS5_IJSC_SC_SC_EEENS5_IJNSA_ILi0EEESV_SV_EEEEENS5_IJNS4_10UnderscoreESY_SY_EEEEENS4_28SM100_TMA_2SM_LOAD_MULTICASTENS4_14ComposedLayoutINS4_7SwizzleILi2ELi4ELi3EEENS4_18smem_ptr_flag_bitsILi16EEENST_INS5_IJNSA_ILi8EEESH_EEENS5_IJSH_SC_EEEEEEEvNS4_8identityENS4_18SM100_TMA_2SM_LOADES1B_vS1C_EENS_8epilogue10collective18CollectiveEpilogueINS1F_23Sm100TmaWarpSpecializedILi4ELi2ELi32ELb1ELb0EEEJNS5_IJNSA_ILi64EEESG_SH_EEENS5_IJNST_IS1K_SC_EENST_INS5_IJSH_SB_EEENS5_IJSC_SF_EEEEEEEESJ_SK_SJ_SK_NS1F_6fusion15FusionCallbacksIS1J_NS1R_17LinearCombinationISJ_fSJ_fLNS_15FloatRoundStyleE2EEES1L_S1Q_JEEENS4_5SM1004TMEM4LOAD26SM100_TMEM_LOAD_32dp32b32xENS4_13SM90_TMA_LOADES1B_NS4_39AutoVectorizingCopyWithAssumedAlignmentILi128EEENS4_14SM90_TMA_STOREES1B_S23_S23_EEEvvEEEEvNT_6ParamsE:
	.zero		2944


//--------------------- SYMBOLS --------------------------

	.type		.nv.reservedSmem.offset0,@object
	.size		.nv.reservedSmem.offset0,0x4
	.type		.nv.reservedSmem.cap,@object
	.size		.nv.reservedSmem.cap,0x4
	.type		__assertfail,@function
